//
// Generated by NVIDIA NVVM Compiler
//
// Compiler Build ID: CL-36424714
// Cuda compilation tools, release 13.0, V13.0.88
// Based on NVVM 20.0.0
//

.version 9.0
.target sm_100
.address_size 64

	// .globl	_ZN3cub18CUB_300001_SM_10006detail11EmptyKernelIvEEvv
// _ZZN3cub18CUB_300001_SM_10006detail6reduce28DeviceReduceSingleTileKernelINS2_10policy_hubIijN4cuda3std3__44plusIiEEE10Policy1000EN6thrust24THRUST_300001_SM_1000_NS6detail15normal_iteratorINSD_10device_ptrIcEEEEPijS9_iiNS7_10__identityEEEvT0_T1_T2_T3_T4_T6_E12temp_storage has been demoted
// _ZZN3cub18CUB_300001_SM_10006detail6reduce18DeviceReduceKernelINS2_10policy_hubIijN4cuda3std3__44plusIiEEE10Policy1000EN6thrust24THRUST_300001_SM_1000_NS6detail15normal_iteratorINSD_10device_ptrIcEEEEjS9_iNS7_10__identityEEEvT0_PT3_T1_NS0_13GridEvenShareISN_EET2_T4_E12temp_storage has been demoted
// _ZZN3cub18CUB_300001_SM_10006detail6reduce28DeviceReduceSingleTileKernelINS2_10policy_hubIijN4cuda3std3__44plusIiEEE10Policy1000EPiSC_iS9_iiNS7_10__identityEEEvT0_T1_T2_T3_T4_T6_E12temp_storage has been demoted
// _ZZN3cub18CUB_300001_SM_10006detail6reduce28DeviceReduceSingleTileKernelINS2_10policy_hubIiyN4cuda3std3__44plusIiEEE10Policy1000EN6thrust24THRUST_300001_SM_1000_NS6detail15normal_iteratorINSD_10device_ptrIcEEEEPiyS9_iiNS7_10__identityEEEvT0_T1_T2_T3_T4_T6_E12temp_storage has been demoted
// _ZZN3cub18CUB_300001_SM_10006detail6reduce18DeviceReduceKernelINS2_10policy_hubIiyN4cuda3std3__44plusIiEEE10Policy1000EN6thrust24THRUST_300001_SM_1000_NS6detail15normal_iteratorINSD_10device_ptrIcEEEEyS9_iNS7_10__identityEEEvT0_PT3_T1_NS0_13GridEvenShareISN_EET2_T4_E12temp_storage has been demoted
// _ZZN3cub18CUB_300001_SM_10006detail6reduce28DeviceReduceSingleTileKernelINS2_10policy_hubIiyN4cuda3std3__44plusIiEEE10Policy1000EPiSC_iS9_iiNS7_10__identityEEEvT0_T1_T2_T3_T4_T6_E12temp_storage has been demoted
.global .align 1 .b8 _ZN34_INTERNAL_3b496bcc_4_k_cu_596b96574cuda3std3__45__cpo5beginE[1];
.global .align 1 .b8 _ZN34_INTERNAL_3b496bcc_4_k_cu_596b96574cuda3std3__45__cpo3endE[1];
.global .align 1 .b8 _ZN34_INTERNAL_3b496bcc_4_k_cu_596b96574cuda3std3__45__cpo6cbeginE[1];
.global .align 1 .b8 _ZN34_INTERNAL_3b496bcc_4_k_cu_596b96574cuda3std3__45__cpo4cendE[1];
.global .align 1 .b8 _ZN34_INTERNAL_3b496bcc_4_k_cu_596b96574cuda3std3__45__cpo6rbeginE[1];
.global .align 1 .b8 _ZN34_INTERNAL_3b496bcc_4_k_cu_596b96574cuda3std3__45__cpo4rendE[1];
.global .align 1 .b8 _ZN34_INTERNAL_3b496bcc_4_k_cu_596b96574cuda3std3__45__cpo7crbeginE[1];
.global .align 1 .b8 _ZN34_INTERNAL_3b496bcc_4_k_cu_596b96574cuda3std3__45__cpo5crendE[1];
.global .align 1 .b8 _ZN34_INTERNAL_3b496bcc_4_k_cu_596b96574cuda3std3__436_GLOBAL__N__3b496bcc_4_k_cu_596b96576ignoreE[1];
.global .align 1 .b8 _ZN34_INTERNAL_3b496bcc_4_k_cu_596b96574cuda3std3__419piecewise_constructE[1];
.global .align 1 .b8 _ZN34_INTERNAL_3b496bcc_4_k_cu_596b96574cuda3std3__48in_placeE[1];
.global .align 1 .b8 _ZN34_INTERNAL_3b496bcc_4_k_cu_596b96574cuda3std3__420unreachable_sentinelE[1];
.global .align 1 .b8 _ZN34_INTERNAL_3b496bcc_4_k_cu_596b96574cuda3std3__47nulloptE[1];
.global .align 1 .b8 _ZN34_INTERNAL_3b496bcc_4_k_cu_596b96574cuda3std3__48unexpectE[1];
.global .align 1 .b8 _ZN34_INTERNAL_3b496bcc_4_k_cu_596b96574cuda3std6ranges3__45__cpo4swapE[1];
.global .align 1 .b8 _ZN34_INTERNAL_3b496bcc_4_k_cu_596b96574cuda3std6ranges3__45__cpo9iter_moveE[1];
.global .align 1 .b8 _ZN34_INTERNAL_3b496bcc_4_k_cu_596b96574cuda3std6ranges3__45__cpo5beginE[1];
.global .align 1 .b8 _ZN34_INTERNAL_3b496bcc_4_k_cu_596b96574cuda3std6ranges3__45__cpo3endE[1];
.global .align 1 .b8 _ZN34_INTERNAL_3b496bcc_4_k_cu_596b96574cuda3std6ranges3__45__cpo6cbeginE[1];
.global .align 1 .b8 _ZN34_INTERNAL_3b496bcc_4_k_cu_596b96574cuda3std6ranges3__45__cpo4cendE[1];
.global .align 1 .b8 _ZN34_INTERNAL_3b496bcc_4_k_cu_596b96574cuda3std6ranges3__45__cpo7advanceE[1];
.global .align 1 .b8 _ZN34_INTERNAL_3b496bcc_4_k_cu_596b96574cuda3std6ranges3__45__cpo9iter_swapE[1];
.global .align 1 .b8 _ZN34_INTERNAL_3b496bcc_4_k_cu_596b96574cuda3std6ranges3__45__cpo4nextE[1];
.global .align 1 .b8 _ZN34_INTERNAL_3b496bcc_4_k_cu_596b96574cuda3std6ranges3__45__cpo4prevE[1];
.global .align 1 .b8 _ZN34_INTERNAL_3b496bcc_4_k_cu_596b96574cuda3std6ranges3__45__cpo4dataE[1];
.global .align 1 .b8 _ZN34_INTERNAL_3b496bcc_4_k_cu_596b96574cuda3std6ranges3__45__cpo5cdataE[1];
.global .align 1 .b8 _ZN34_INTERNAL_3b496bcc_4_k_cu_596b96574cuda3std6ranges3__45__cpo4sizeE[1];
.global .align 1 .b8 _ZN34_INTERNAL_3b496bcc_4_k_cu_596b96574cuda3std6ranges3__45__cpo5ssizeE[1];
.global .align 1 .b8 _ZN34_INTERNAL_3b496bcc_4_k_cu_596b96574cuda3std6ranges3__45__cpo8distanceE[1];
.global .align 1 .b8 _ZN34_INTERNAL_3b496bcc_4_k_cu_596b96576thrust24THRUST_300001_SM_1000_NS8cuda_cub3parE[1];
.global .align 1 .b8 _ZN34_INTERNAL_3b496bcc_4_k_cu_596b96576thrust24THRUST_300001_SM_1000_NS8cuda_cub10par_nosyncE[1];
.global .align 1 .b8 _ZN34_INTERNAL_3b496bcc_4_k_cu_596b96576thrust24THRUST_300001_SM_1000_NS6system6detail10sequential3seqE[1];
.global .align 1 .b8 _ZN34_INTERNAL_3b496bcc_4_k_cu_596b96576thrust24THRUST_300001_SM_1000_NS12placeholders2_1E[1];
.global .align 1 .b8 _ZN34_INTERNAL_3b496bcc_4_k_cu_596b96576thrust24THRUST_300001_SM_1000_NS12placeholders2_2E[1];
.global .align 1 .b8 _ZN34_INTERNAL_3b496bcc_4_k_cu_596b96576thrust24THRUST_300001_SM_1000_NS12placeholders2_3E[1];
.global .align 1 .b8 _ZN34_INTERNAL_3b496bcc_4_k_cu_596b96576thrust24THRUST_300001_SM_1000_NS12placeholders2_4E[1];
.global .align 1 .b8 _ZN34_INTERNAL_3b496bcc_4_k_cu_596b96576thrust24THRUST_300001_SM_1000_NS12placeholders2_5E[1];
.global .align 1 .b8 _ZN34_INTERNAL_3b496bcc_4_k_cu_596b96576thrust24THRUST_300001_SM_1000_NS12placeholders2_6E[1];
.global .align 1 .b8 _ZN34_INTERNAL_3b496bcc_4_k_cu_596b96576thrust24THRUST_300001_SM_1000_NS12placeholders2_7E[1];
.global .align 1 .b8 _ZN34_INTERNAL_3b496bcc_4_k_cu_596b96576thrust24THRUST_300001_SM_1000_NS12placeholders2_8E[1];
.global .align 1 .b8 _ZN34_INTERNAL_3b496bcc_4_k_cu_596b96576thrust24THRUST_300001_SM_1000_NS12placeholders2_9E[1];
.global .align 1 .b8 _ZN34_INTERNAL_3b496bcc_4_k_cu_596b96576thrust24THRUST_300001_SM_1000_NS12placeholders3_10E[1];
.global .align 1 .b8 _ZN34_INTERNAL_3b496bcc_4_k_cu_596b96576thrust24THRUST_300001_SM_1000_NS3seqE[1];

.visible .entry _ZN3cub18CUB_300001_SM_10006detail11EmptyKernelIvEEvv()
{


	ret;

}
	// .globl	_ZN3cub18CUB_300001_SM_10006detail8for_each13static_kernelINS2_12policy_hub_t12policy_500_tEmN6thrust24THRUST_300001_SM_1000_NS8cuda_cub20__uninitialized_fill7functorINS7_10device_ptrIcEEcEEEEvT0_T1_
.visible .entry _ZN3cub18CUB_300001_SM_10006detail8for_each13static_kernelINS2_12policy_hub_t12policy_500_tEmN6thrust24THRUST_300001_SM_1000_NS8cuda_cub20__uninitialized_fill7functorINS7_10device_ptrIcEEcEEEEvT0_T1_(
	.param .u64 _ZN3cub18CUB_300001_SM_10006detail8for_each13static_kernelINS2_12policy_hub_t12policy_500_tEmN6thrust24THRUST_300001_SM_1000_NS8cuda_cub20__uninitialized_fill7functorINS7_10device_ptrIcEEcEEEEvT0_T1__param_0,
	.param .align 8 .b8 _ZN3cub18CUB_300001_SM_10006detail8for_each13static_kernelINS2_12policy_hub_t12policy_500_tEmN6thrust24THRUST_300001_SM_1000_NS8cuda_cub20__uninitialized_fill7functorINS7_10device_ptrIcEEcEEEEvT0_T1__param_1[16]
)
.maxntid 256
{
	.reg .pred 	%p<4>;
	.reg .b16 	%rs<10>;
	.reg .b32 	%r<15>;
	.reg .b64 	%rd<14>;

	ld.param.u32 	%r7, [_ZN3cub18CUB_300001_SM_10006detail8for_each13static_kernelINS2_12policy_hub_t12policy_500_tEmN6thrust24THRUST_300001_SM_1000_NS8cuda_cub20__uninitialized_fill7functorINS7_10device_ptrIcEEcEEEEvT0_T1__param_1+8];
	bfe.u32 	%r11, %r7, 0, 8;
	cvt.u16.u32 	%rs2, %r11;
	ld.param.u64 	%rd4, [_ZN3cub18CUB_300001_SM_10006detail8for_each13static_kernelINS2_12policy_hub_t12policy_500_tEmN6thrust24THRUST_300001_SM_1000_NS8cuda_cub20__uninitialized_fill7functorINS7_10device_ptrIcEEcEEEEvT0_T1__param_1];
	ld.param.u64 	%rd5, [_ZN3cub18CUB_300001_SM_10006detail8for_each13static_kernelINS2_12policy_hub_t12policy_500_tEmN6thrust24THRUST_300001_SM_1000_NS8cuda_cub20__uninitialized_fill7functorINS7_10device_ptrIcEEcEEEEvT0_T1__param_0];
	mov.u32 	%r12, %ctaid.x;
	mul.wide.u32 	%rd1, %r12, 512;
	sub.s64 	%rd2, %rd5, %rd1;
	setp.lt.u64 	%p1, %rd2, 512;
	@%p1 bra 	$L__BB1_2;
	mov.u32 	%r14, %tid.x;
	cvta.to.global.u64 	%rd10, %rd4;
	cvt.u64.u32 	%rd11, %r14;
	add.s64 	%rd12, %rd1, %rd11;
	add.s64 	%rd13, %rd10, %rd12;
	st.global.u8 	[%rd13], %rs2;
	st.global.u8 	[%rd13+256], %rs2;
	bra.uni 	$L__BB1_6;
$L__BB1_2:
	cvta.to.global.u64 	%rd6, %rd4;
	mov.u32 	%r1, %tid.x;
	cvt.u64.u32 	%rd7, %r1;
	setp.le.u64 	%p2, %rd2, %rd7;
	add.s64 	%rd8, %rd1, %rd7;
	add.s64 	%rd3, %rd6, %rd8;
	@%p2 bra 	$L__BB1_4;
	st.global.u8 	[%rd3], %rs2;
$L__BB1_4:
	add.s32 	%r13, %r1, 256;
	cvt.u64.u32 	%rd9, %r13;
	setp.le.u64 	%p3, %rd2, %rd9;
	@%p3 bra 	$L__BB1_6;
	st.global.u8 	[%rd3+256], %rs2;
$L__BB1_6:
	ret;

}
	// .globl	_ZN3cub18CUB_300001_SM_10006detail9transform16transform_kernelINS2_10policy_hubILb1EN4cuda3std3__45tupleIJN6thrust24THRUST_300001_SM_1000_NS6detail15normal_iteratorINSA_10device_ptrIcEEEESF_EEEE10policy1000Ei14sequence_matchSF_JPcSK_EEEvT0_iT1_T2_DpNS2_10kernel_argIT3_EE
.visible .entry _ZN3cub18CUB_300001_SM_10006detail9transform16transform_kernelINS2_10policy_hubILb1EN4cuda3std3__45tupleIJN6thrust24THRUST_300001_SM_1000_NS6detail15normal_iteratorINSA_10device_ptrIcEEEESF_EEEE10policy1000Ei14sequence_matchSF_JPcSK_EEEvT0_iT1_T2_DpNS2_10kernel_argIT3_EE(
	.param .u32 _ZN3cub18CUB_300001_SM_10006detail9transform16transform_kernelINS2_10policy_hubILb1EN4cuda3std3__45tupleIJN6thrust24THRUST_300001_SM_1000_NS6detail15normal_iteratorINSA_10device_ptrIcEEEESF_EEEE10policy1000Ei14sequence_matchSF_JPcSK_EEEvT0_iT1_T2_DpNS2_10kernel_argIT3_EE_param_0,
	.param .u32 _ZN3cub18CUB_300001_SM_10006detail9transform16transform_kernelINS2_10policy_hubILb1EN4cuda3std3__45tupleIJN6thrust24THRUST_300001_SM_1000_NS6detail15normal_iteratorINSA_10device_ptrIcEEEESF_EEEE10policy1000Ei14sequence_matchSF_JPcSK_EEEvT0_iT1_T2_DpNS2_10kernel_argIT3_EE_param_1,
	.param .align 1 .b8 _ZN3cub18CUB_300001_SM_10006detail9transform16transform_kernelINS2_10policy_hubILb1EN4cuda3std3__45tupleIJN6thrust24THRUST_300001_SM_1000_NS6detail15normal_iteratorINSA_10device_ptrIcEEEESF_EEEE10policy1000Ei14sequence_matchSF_JPcSK_EEEvT0_iT1_T2_DpNS2_10kernel_argIT3_EE_param_2[1],
	.param .align 8 .b8 _ZN3cub18CUB_300001_SM_10006detail9transform16transform_kernelINS2_10policy_hubILb1EN4cuda3std3__45tupleIJN6thrust24THRUST_300001_SM_1000_NS6detail15normal_iteratorINSA_10device_ptrIcEEEESF_EEEE10policy1000Ei14sequence_matchSF_JPcSK_EEEvT0_iT1_T2_DpNS2_10kernel_argIT3_EE_param_3[8],
	.param .align 8 .b8 _ZN3cub18CUB_300001_SM_10006detail9transform16transform_kernelINS2_10policy_hubILb1EN4cuda3std3__45tupleIJN6thrust24THRUST_300001_SM_1000_NS6detail15normal_iteratorINSA_10device_ptrIcEEEESF_EEEE10policy1000Ei14sequence_matchSF_JPcSK_EEEvT0_iT1_T2_DpNS2_10kernel_argIT3_EE_param_4[16],
	.param .align 8 .b8 _ZN3cub18CUB_300001_SM_10006detail9transform16transform_kernelINS2_10policy_hubILb1EN4cuda3std3__45tupleIJN6thrust24THRUST_300001_SM_1000_NS6detail15normal_iteratorINSA_10device_ptrIcEEEESF_EEEE10policy1000Ei14sequence_matchSF_JPcSK_EEEvT0_iT1_T2_DpNS2_10kernel_argIT3_EE_param_5[16]
)
.maxntid 128
{
	.reg .pred 	%p<68>;
	.reg .b16 	%rs<91>;
	.reg .b32 	%r<80>;
	.reg .b64 	%rd<95>;

	ld.param.u32 	%r43, [_ZN3cub18CUB_300001_SM_10006detail9transform16transform_kernelINS2_10policy_hubILb1EN4cuda3std3__45tupleIJN6thrust24THRUST_300001_SM_1000_NS6detail15normal_iteratorINSA_10device_ptrIcEEEESF_EEEE10policy1000Ei14sequence_matchSF_JPcSK_EEEvT0_iT1_T2_DpNS2_10kernel_argIT3_EE_param_0];
	ld.param.u64 	%rd26, [_ZN3cub18CUB_300001_SM_10006detail9transform16transform_kernelINS2_10policy_hubILb1EN4cuda3std3__45tupleIJN6thrust24THRUST_300001_SM_1000_NS6detail15normal_iteratorINSA_10device_ptrIcEEEESF_EEEE10policy1000Ei14sequence_matchSF_JPcSK_EEEvT0_iT1_T2_DpNS2_10kernel_argIT3_EE_param_5];
	ld.param.u64 	%rd24, [_ZN3cub18CUB_300001_SM_10006detail9transform16transform_kernelINS2_10policy_hubILb1EN4cuda3std3__45tupleIJN6thrust24THRUST_300001_SM_1000_NS6detail15normal_iteratorINSA_10device_ptrIcEEEESF_EEEE10policy1000Ei14sequence_matchSF_JPcSK_EEEvT0_iT1_T2_DpNS2_10kernel_argIT3_EE_param_4];
	ld.param.u64 	%rd28, [_ZN3cub18CUB_300001_SM_10006detail9transform16transform_kernelINS2_10policy_hubILb1EN4cuda3std3__45tupleIJN6thrust24THRUST_300001_SM_1000_NS6detail15normal_iteratorINSA_10device_ptrIcEEEESF_EEEE10policy1000Ei14sequence_matchSF_JPcSK_EEEvT0_iT1_T2_DpNS2_10kernel_argIT3_EE_param_3];
	ld.param.u32 	%r42, [_ZN3cub18CUB_300001_SM_10006detail9transform16transform_kernelINS2_10policy_hubILb1EN4cuda3std3__45tupleIJN6thrust24THRUST_300001_SM_1000_NS6detail15normal_iteratorINSA_10device_ptrIcEEEESF_EEEE10policy1000Ei14sequence_matchSF_JPcSK_EEEvT0_iT1_T2_DpNS2_10kernel_argIT3_EE_param_1];
	cvta.to.global.u64 	%rd1, %rd28;
	cvta.to.global.u64 	%rd2, %rd24;
	cvta.to.global.u64 	%rd3, %rd26;
	shl.b32 	%r1, %r42, 7;
	mov.u32 	%r44, %ctaid.x;
	mul.lo.s32 	%r45, %r1, %r44;
	sub.s32 	%r2, %r43, %r45;
	min.s32 	%r3, %r1, %r2;
	cvt.s64.s32 	%rd94, %r45;
	mov.u32 	%r4, %tid.x;
	shl.b32 	%r70, %r4, 7;
	setp.ge.s32 	%p1, %r70, %r3;
	@%p1 bra 	$L__BB2_5;
	mul.wide.u32 	%rd5, %r4, 128;
	add.s64 	%rd29, %rd2, %rd5;
	add.s64 	%rd92, %rd29, %rd94;
	mov.u32 	%r69, %r70;
$L__BB2_2:
	.pragma "nounroll";
	// begin inline asm
	prefetch.global.L2 [%rd92];
	// end inline asm
	add.s32 	%r69, %r69, 16384;
	add.s64 	%rd92, %rd92, 16384;
	setp.lt.s32 	%p2, %r69, %r3;
	@%p2 bra 	$L__BB2_2;
	add.s64 	%rd31, %rd3, %rd5;
	add.s64 	%rd93, %rd31, %rd94;
$L__BB2_4:
	.pragma "nounroll";
	// begin inline asm
	prefetch.global.L2 [%rd93];
	// end inline asm
	add.s32 	%r70, %r70, 16384;
	add.s64 	%rd93, %rd93, 16384;
	setp.lt.s32 	%p3, %r70, %r3;
	@%p3 bra 	$L__BB2_4;
$L__BB2_5:
	add.s64 	%rd12, %rd2, %rd94;
	add.s64 	%rd13, %rd3, %rd94;
	add.s64 	%rd14, %rd1, %rd94;
	setp.gt.s32 	%p4, %r1, %r2;
	@%p4 bra 	$L__BB2_18;
	setp.lt.s32 	%p5, %r42, 1;
	@%p5 bra 	$L__BB2_59;
	and.b32  	%r10, %r42, 7;
	setp.lt.u32 	%p6, %r42, 8;
	mov.b32 	%r78, 0;
	@%p6 bra 	$L__BB2_10;
	and.b32  	%r47, %r42, 2147483640;
	neg.s32 	%r72, %r47;
	cvt.u64.u32 	%rd33, %r4;
	add.s64 	%rd15, %rd1, %rd33;
	add.s64 	%rd34, %rd94, 384;
	add.s64 	%rd16, %rd2, %rd34;
	add.s32 	%r71, %r4, 128;
	add.s64 	%rd17, %rd3, %rd34;
	add.s64 	%rd18, %rd1, %rd34;
$L__BB2_9:
	.pragma "nounroll";
	and.b32  	%r78, %r42, 2147483640;
	cvt.s64.s32 	%rd35, %r71;
	add.s64 	%rd36, %rd16, %rd35;
	add.s64 	%rd37, %rd17, %rd35;
	add.s64 	%rd38, %rd18, %rd35;
	cvta.to.global.u64 	%rd39, %rd24;
	cvt.u64.u32 	%rd40, %r4;
	add.s64 	%rd41, %rd39, %rd40;
	add.s64 	%rd42, %rd41, %rd94;
	cvta.to.global.u64 	%rd43, %rd26;
	add.s64 	%rd44, %rd43, %rd40;
	add.s64 	%rd45, %rd44, %rd94;
	ld.global.u8 	%rs1, [%rd42];
	ld.global.u8 	%rs2, [%rd45];
	setp.eq.s16 	%p7, %rs1, %rs2;
	selp.b16 	%rs3, 2, -1, %p7;
	add.s64 	%rd46, %rd15, %rd94;
	st.global.u8 	[%rd46], %rs3;
	ld.global.u8 	%rs4, [%rd36+-384];
	ld.global.u8 	%rs5, [%rd37+-384];
	setp.eq.s16 	%p8, %rs4, %rs5;
	selp.b16 	%rs6, 2, -1, %p8;
	st.global.u8 	[%rd38+-384], %rs6;
	ld.global.u8 	%rs7, [%rd36+-256];
	ld.global.u8 	%rs8, [%rd37+-256];
	setp.eq.s16 	%p9, %rs7, %rs8;
	selp.b16 	%rs9, 2, -1, %p9;
	st.global.u8 	[%rd38+-256], %rs9;
	ld.global.u8 	%rs10, [%rd36+-128];
	ld.global.u8 	%rs11, [%rd37+-128];
	setp.eq.s16 	%p10, %rs10, %rs11;
	selp.b16 	%rs12, 2, -1, %p10;
	st.global.u8 	[%rd38+-128], %rs12;
	ld.global.u8 	%rs13, [%rd36];
	ld.global.u8 	%rs14, [%rd37];
	setp.eq.s16 	%p11, %rs13, %rs14;
	selp.b16 	%rs15, 2, -1, %p11;
	st.global.u8 	[%rd38], %rs15;
	ld.global.u8 	%rs16, [%rd36+128];
	ld.global.u8 	%rs17, [%rd37+128];
	setp.eq.s16 	%p12, %rs16, %rs17;
	selp.b16 	%rs18, 2, -1, %p12;
	st.global.u8 	[%rd38+128], %rs18;
	ld.global.u8 	%rs19, [%rd36+256];
	ld.global.u8 	%rs20, [%rd37+256];
	setp.eq.s16 	%p13, %rs19, %rs20;
	selp.b16 	%rs21, 2, -1, %p13;
	st.global.u8 	[%rd38+256], %rs21;
	ld.global.u8 	%rs22, [%rd36+384];
	ld.global.u8 	%rs23, [%rd37+384];
	setp.eq.s16 	%p14, %rs22, %rs23;
	selp.b16 	%rs24, 2, -1, %p14;
	st.global.u8 	[%rd38+384], %rs24;
	add.s32 	%r72, %r72, 8;
	add.s64 	%rd94, %rd94, 1024;
	add.s32 	%r71, %r71, 1024;
	setp.eq.s32 	%p15, %r72, 0;
	@%p15 bra 	$L__BB2_10;
	bra.uni 	$L__BB2_9;
$L__BB2_10:
	setp.eq.s32 	%p16, %r10, 0;
	@%p16 bra 	$L__BB2_59;
	and.b32  	%r37, %r42, 3;
	setp.lt.u32 	%p17, %r10, 4;
	@%p17 bra 	$L__BB2_13;
	shl.b32 	%r48, %r78, 7;
	add.s32 	%r49, %r48, %r4;
	cvt.s64.s32 	%rd47, %r49;
	add.s64 	%rd48, %rd12, %rd47;
	add.s64 	%rd49, %rd13, %rd47;
	ld.global.u8 	%rs25, [%rd48];
	ld.global.u8 	%rs26, [%rd49];
	setp.eq.s16 	%p18, %rs25, %rs26;
	selp.b16 	%rs27, 2, -1, %p18;
	add.s64 	%rd50, %rd14, %rd47;
	st.global.u8 	[%rd50], %rs27;
	ld.global.u8 	%rs28, [%rd48+128];
	ld.global.u8 	%rs29, [%rd49+128];
	setp.eq.s16 	%p19, %rs28, %rs29;
	selp.b16 	%rs30, 2, -1, %p19;
	st.global.u8 	[%rd50+128], %rs30;
	ld.global.u8 	%rs31, [%rd48+256];
	ld.global.u8 	%rs32, [%rd49+256];
	setp.eq.s16 	%p20, %rs31, %rs32;
	selp.b16 	%rs33, 2, -1, %p20;
	st.global.u8 	[%rd50+256], %rs33;
	ld.global.u8 	%rs34, [%rd48+384];
	ld.global.u8 	%rs35, [%rd49+384];
	setp.eq.s16 	%p21, %rs34, %rs35;
	selp.b16 	%rs36, 2, -1, %p21;
	st.global.u8 	[%rd50+384], %rs36;
	add.s32 	%r78, %r78, 4;
$L__BB2_13:
	setp.eq.s32 	%p22, %r37, 0;
	@%p22 bra 	$L__BB2_59;
	setp.eq.s32 	%p23, %r37, 1;
	@%p23 bra 	$L__BB2_16;
	shl.b32 	%r50, %r78, 7;
	add.s32 	%r51, %r50, %r4;
	cvt.s64.s32 	%rd51, %r51;
	add.s64 	%rd52, %rd12, %rd51;
	add.s64 	%rd53, %rd13, %rd51;
	ld.global.u8 	%rs37, [%rd52];
	ld.global.u8 	%rs38, [%rd53];
	setp.eq.s16 	%p24, %rs37, %rs38;
	selp.b16 	%rs39, 2, -1, %p24;
	add.s64 	%rd54, %rd14, %rd51;
	st.global.u8 	[%rd54], %rs39;
	ld.global.u8 	%rs40, [%rd52+128];
	ld.global.u8 	%rs41, [%rd53+128];
	setp.eq.s16 	%p25, %rs40, %rs41;
	selp.b16 	%rs42, 2, -1, %p25;
	st.global.u8 	[%rd54+128], %rs42;
	add.s32 	%r78, %r78, 2;
$L__BB2_16:
	and.b32  	%r52, %r42, 1;
	setp.eq.b32 	%p26, %r52, 1;
	not.pred 	%p27, %p26;
	@%p27 bra 	$L__BB2_59;
	shl.b32 	%r53, %r78, 7;
	add.s32 	%r54, %r53, %r4;
	cvt.s64.s32 	%rd55, %r54;
	add.s64 	%rd56, %rd12, %rd55;
	add.s64 	%rd57, %rd13, %rd55;
	ld.global.u8 	%rs43, [%rd56];
	ld.global.u8 	%rs44, [%rd57];
	setp.eq.s16 	%p28, %rs43, %rs44;
	selp.b16 	%rs45, 2, -1, %p28;
	add.s64 	%rd58, %rd14, %rd55;
	st.global.u8 	[%rd58], %rs45;
	bra.uni 	$L__BB2_59;
$L__BB2_18:
	setp.lt.s32 	%p29, %r42, 1;
	@%p29 bra 	$L__BB2_59;
	and.b32  	%r13, %r42, 7;
	setp.lt.u32 	%p30, %r42, 8;
	mov.b32 	%r74, 0;
	@%p30 bra 	$L__BB2_38;
	and.b32  	%r74, %r42, 2147483640;
	mov.b32 	%r73, 0;
$L__BB2_21:
	.pragma "nounroll";
	shl.b32 	%r57, %r73, 7;
	add.s32 	%r21, %r57, %r4;
	setp.ge.s32 	%p31, %r21, %r3;
	@%p31 bra 	$L__BB2_23;
	cvt.u64.u32 	%rd59, %r21;
	add.s64 	%rd60, %rd12, %rd59;
	add.s64 	%rd61, %rd13, %rd59;
	ld.global.u8 	%rs46, [%rd60];
	ld.global.u8 	%rs47, [%rd61];
	setp.eq.s16 	%p32, %rs46, %rs47;
	selp.b16 	%rs48, 2, -1, %p32;
	add.s64 	%rd62, %rd14, %rd59;
	st.global.u8 	[%rd62], %rs48;
$L__BB2_23:
	add.s32 	%r58, %r21, 128;
	setp.ge.s32 	%p33, %r58, %r3;
	cvt.s64.s32 	%rd63, %r58;
	add.s64 	%rd21, %rd12, %rd63;
	add.s64 	%rd22, %rd13, %rd63;
	add.s64 	%rd23, %rd14, %rd63;
	@%p33 bra 	$L__BB2_25;
	ld.global.u8 	%rs49, [%rd21];
	ld.global.u8 	%rs50, [%rd22];
	setp.eq.s16 	%p34, %rs49, %rs50;
	selp.b16 	%rs51, 2, -1, %p34;
	st.global.u8 	[%rd23], %rs51;
$L__BB2_25:
	add.s32 	%r59, %r21, 256;
	setp.ge.s32 	%p35, %r59, %r3;
	@%p35 bra 	$L__BB2_27;
	ld.global.u8 	%rs52, [%rd21+128];
	ld.global.u8 	%rs53, [%rd22+128];
	setp.eq.s16 	%p36, %rs52, %rs53;
	selp.b16 	%rs54, 2, -1, %p36;
	st.global.u8 	[%rd23+128], %rs54;
$L__BB2_27:
	add.s32 	%r60, %r21, 384;
	setp.ge.s32 	%p37, %r60, %r3;
	@%p37 bra 	$L__BB2_29;
	ld.global.u8 	%rs55, [%rd21+256];
	ld.global.u8 	%rs56, [%rd22+256];
	setp.eq.s16 	%p38, %rs55, %rs56;
	selp.b16 	%rs57, 2, -1, %p38;
	st.global.u8 	[%rd23+256], %rs57;
$L__BB2_29:
	add.s32 	%r61, %r21, 512;
	setp.ge.s32 	%p39, %r61, %r3;
	@%p39 bra 	$L__BB2_31;
	ld.global.u8 	%rs58, [%rd21+384];
	ld.global.u8 	%rs59, [%rd22+384];
	setp.eq.s16 	%p40, %rs58, %rs59;
	selp.b16 	%rs60, 2, -1, %p40;
	st.global.u8 	[%rd23+384], %rs60;
$L__BB2_31:
	add.s32 	%r62, %r21, 640;
	setp.ge.s32 	%p41, %r62, %r3;
	@%p41 bra 	$L__BB2_33;
	ld.global.u8 	%rs61, [%rd21+512];
	ld.global.u8 	%rs62, [%rd22+512];
	setp.eq.s16 	%p42, %rs61, %rs62;
	selp.b16 	%rs63, 2, -1, %p42;
	st.global.u8 	[%rd23+512], %rs63;
$L__BB2_33:
	add.s32 	%r63, %r21, 768;
	setp.ge.s32 	%p43, %r63, %r3;
	@%p43 bra 	$L__BB2_35;
	ld.global.u8 	%rs64, [%rd21+640];
	ld.global.u8 	%rs65, [%rd22+640];
	setp.eq.s16 	%p44, %rs64, %rs65;
	selp.b16 	%rs66, 2, -1, %p44;
	st.global.u8 	[%rd23+640], %rs66;
$L__BB2_35:
	add.s32 	%r64, %r21, 896;
	setp.ge.s32 	%p45, %r64, %r3;
	@%p45 bra 	$L__BB2_37;
	ld.global.u8 	%rs67, [%rd21+768];
	ld.global.u8 	%rs68, [%rd22+768];
	setp.eq.s16 	%p46, %rs67, %rs68;
	selp.b16 	%rs69, 2, -1, %p46;
	st.global.u8 	[%rd23+768], %rs69;
$L__BB2_37:
	add.s32 	%r73, %r73, 8;
	setp.ne.s32 	%p47, %r73, %r74;
	@%p47 bra 	$L__BB2_21;
$L__BB2_38:
	setp.eq.s32 	%p48, %r13, 0;
	@%p48 bra 	$L__BB2_59;
	and.b32  	%r24, %r42, 3;
	setp.lt.u32 	%p49, %r13, 4;
	@%p49 bra 	$L__BB2_49;
	shl.b32 	%r65, %r74, 7;
	add.s32 	%r25, %r65, %r4;
	setp.ge.s32 	%p50, %r25, %r3;
	@%p50 bra 	$L__BB2_42;
	cvt.s64.s32 	%rd64, %r25;
	add.s64 	%rd65, %rd12, %rd64;
	add.s64 	%rd66, %rd13, %rd64;
	ld.global.u8 	%rs70, [%rd65];
	ld.global.u8 	%rs71, [%rd66];
	setp.eq.s16 	%p51, %rs70, %rs71;
	selp.b16 	%rs72, 2, -1, %p51;
	add.s64 	%rd67, %rd14, %rd64;
	st.global.u8 	[%rd67], %rs72;
$L__BB2_42:
	add.s32 	%r26, %r25, 128;
	setp.ge.s32 	%p52, %r26, %r3;
	@%p52 bra 	$L__BB2_44;
	cvt.s64.s32 	%rd68, %r26;
	add.s64 	%rd69, %rd12, %rd68;
	add.s64 	%rd70, %rd13, %rd68;
	ld.global.u8 	%rs73, [%rd69];
	ld.global.u8 	%rs74, [%rd70];
	setp.eq.s16 	%p53, %rs73, %rs74;
	selp.b16 	%rs75, 2, -1, %p53;
	add.s64 	%rd71, %rd14, %rd68;
	st.global.u8 	[%rd71], %rs75;
$L__BB2_44:
	add.s32 	%r27, %r25, 256;
	setp.ge.s32 	%p54, %r27, %r3;
	@%p54 bra 	$L__BB2_46;
	cvt.s64.s32 	%rd72, %r27;
	add.s64 	%rd73, %rd12, %rd72;
	add.s64 	%rd74, %rd13, %rd72;
	ld.global.u8 	%rs76, [%rd73];
	ld.global.u8 	%rs77, [%rd74];
	setp.eq.s16 	%p55, %rs76, %rs77;
	selp.b16 	%rs78, 2, -1, %p55;
	add.s64 	%rd75, %rd14, %rd72;
	st.global.u8 	[%rd75], %rs78;
$L__BB2_46:
	add.s32 	%r28, %r25, 384;
	setp.ge.s32 	%p56, %r28, %r3;
	@%p56 bra 	$L__BB2_48;
	cvt.s64.s32 	%rd76, %r28;
	add.s64 	%rd77, %rd12, %rd76;
	add.s64 	%rd78, %rd13, %rd76;
	ld.global.u8 	%rs79, [%rd77];
	ld.global.u8 	%rs80, [%rd78];
	setp.eq.s16 	%p57, %rs79, %rs80;
	selp.b16 	%rs81, 2, -1, %p57;
	add.s64 	%rd79, %rd14, %rd76;
	st.global.u8 	[%rd79], %rs81;
$L__BB2_48:
	add.s32 	%r74, %r74, 4;
$L__BB2_49:
	setp.eq.s32 	%p58, %r24, 0;
	@%p58 bra 	$L__BB2_59;
	setp.eq.s32 	%p59, %r24, 1;
	@%p59 bra 	$L__BB2_56;
	shl.b32 	%r66, %r74, 7;
	add.s32 	%r31, %r66, %r4;
	setp.ge.s32 	%p60, %r31, %r3;
	@%p60 bra 	$L__BB2_53;
	cvt.s64.s32 	%rd80, %r31;
	add.s64 	%rd81, %rd12, %rd80;
	add.s64 	%rd82, %rd13, %rd80;
	ld.global.u8 	%rs82, [%rd81];
	ld.global.u8 	%rs83, [%rd82];
	setp.eq.s16 	%p61, %rs82, %rs83;
	selp.b16 	%rs84, 2, -1, %p61;
	add.s64 	%rd83, %rd14, %rd80;
	st.global.u8 	[%rd83], %rs84;
$L__BB2_53:
	add.s32 	%r32, %r31, 128;
	setp.ge.s32 	%p62, %r32, %r3;
	@%p62 bra 	$L__BB2_55;
	cvt.s64.s32 	%rd84, %r32;
	add.s64 	%rd85, %rd12, %rd84;
	add.s64 	%rd86, %rd13, %rd84;
	ld.global.u8 	%rs85, [%rd85];
	ld.global.u8 	%rs86, [%rd86];
	setp.eq.s16 	%p63, %rs85, %rs86;
	selp.b16 	%rs87, 2, -1, %p63;
	add.s64 	%rd87, %rd14, %rd84;
	st.global.u8 	[%rd87], %rs87;
$L__BB2_55:
	add.s32 	%r74, %r74, 2;
$L__BB2_56:
	and.b32  	%r67, %r42, 1;
	setp.eq.b32 	%p64, %r67, 1;
	not.pred 	%p65, %p64;
	@%p65 bra 	$L__BB2_59;
	shl.b32 	%r68, %r74, 7;
	add.s32 	%r35, %r68, %r4;
	setp.ge.s32 	%p66, %r35, %r3;
	@%p66 bra 	$L__BB2_59;
	cvt.s64.s32 	%rd88, %r35;
	add.s64 	%rd89, %rd12, %rd88;
	add.s64 	%rd90, %rd13, %rd88;
	ld.global.u8 	%rs88, [%rd89];
	ld.global.u8 	%rs89, [%rd90];
	setp.eq.s16 	%p67, %rs88, %rs89;
	selp.b16 	%rs90, 2, -1, %p67;
	add.s64 	%rd91, %rd14, %rd88;
	st.global.u8 	[%rd91], %rs90;
$L__BB2_59:
	ret;

}
	// .globl	_ZN3cub18CUB_300001_SM_10006detail9transform16transform_kernelINS2_10policy_hubILb1EN4cuda3std3__45tupleIJN6thrust24THRUST_300001_SM_1000_NS6detail15normal_iteratorINSA_10device_ptrIcEEEESF_EEEE10policy1000El14sequence_matchSF_JPcSK_EEEvT0_iT1_T2_DpNS2_10kernel_argIT3_EE
.visible .entry _ZN3cub18CUB_300001_SM_10006detail9transform16transform_kernelINS2_10policy_hubILb1EN4cuda3std3__45tupleIJN6thrust24THRUST_300001_SM_1000_NS6detail15normal_iteratorINSA_10device_ptrIcEEEESF_EEEE10policy1000El14sequence_matchSF_JPcSK_EEEvT0_iT1_T2_DpNS2_10kernel_argIT3_EE(
	.param .u64 _ZN3cub18CUB_300001_SM_10006detail9transform16transform_kernelINS2_10policy_hubILb1EN4cuda3std3__45tupleIJN6thrust24THRUST_300001_SM_1000_NS6detail15normal_iteratorINSA_10device_ptrIcEEEESF_EEEE10policy1000El14sequence_matchSF_JPcSK_EEEvT0_iT1_T2_DpNS2_10kernel_argIT3_EE_param_0,
	.param .u32 _ZN3cub18CUB_300001_SM_10006detail9transform16transform_kernelINS2_10policy_hubILb1EN4cuda3std3__45tupleIJN6thrust24THRUST_300001_SM_1000_NS6detail15normal_iteratorINSA_10device_ptrIcEEEESF_EEEE10policy1000El14sequence_matchSF_JPcSK_EEEvT0_iT1_T2_DpNS2_10kernel_argIT3_EE_param_1,
	.param .align 1 .b8 _ZN3cub18CUB_300001_SM_10006detail9transform16transform_kernelINS2_10policy_hubILb1EN4cuda3std3__45tupleIJN6thrust24THRUST_300001_SM_1000_NS6detail15normal_iteratorINSA_10device_ptrIcEEEESF_EEEE10policy1000El14sequence_matchSF_JPcSK_EEEvT0_iT1_T2_DpNS2_10kernel_argIT3_EE_param_2[1],
	.param .align 8 .b8 _ZN3cub18CUB_300001_SM_10006detail9transform16transform_kernelINS2_10policy_hubILb1EN4cuda3std3__45tupleIJN6thrust24THRUST_300001_SM_1000_NS6detail15normal_iteratorINSA_10device_ptrIcEEEESF_EEEE10policy1000El14sequence_matchSF_JPcSK_EEEvT0_iT1_T2_DpNS2_10kernel_argIT3_EE_param_3[8],
	.param .align 8 .b8 _ZN3cub18CUB_300001_SM_10006detail9transform16transform_kernelINS2_10policy_hubILb1EN4cuda3std3__45tupleIJN6thrust24THRUST_300001_SM_1000_NS6detail15normal_iteratorINSA_10device_ptrIcEEEESF_EEEE10policy1000El14sequence_matchSF_JPcSK_EEEvT0_iT1_T2_DpNS2_10kernel_argIT3_EE_param_4[16],
	.param .align 8 .b8 _ZN3cub18CUB_300001_SM_10006detail9transform16transform_kernelINS2_10policy_hubILb1EN4cuda3std3__45tupleIJN6thrust24THRUST_300001_SM_1000_NS6detail15normal_iteratorINSA_10device_ptrIcEEEESF_EEEE10policy1000El14sequence_matchSF_JPcSK_EEEvT0_iT1_T2_DpNS2_10kernel_argIT3_EE_param_5[16]
)
.maxntid 128
{
	.reg .pred 	%p<68>;
	.reg .b16 	%rs<91>;
	.reg .b32 	%r<77>;
	.reg .b64 	%rd<100>;

	ld.param.u64 	%rd28, [_ZN3cub18CUB_300001_SM_10006detail9transform16transform_kernelINS2_10policy_hubILb1EN4cuda3std3__45tupleIJN6thrust24THRUST_300001_SM_1000_NS6detail15normal_iteratorINSA_10device_ptrIcEEEESF_EEEE10policy1000El14sequence_matchSF_JPcSK_EEEvT0_iT1_T2_DpNS2_10kernel_argIT3_EE_param_0];
	ld.param.u64 	%rd26, [_ZN3cub18CUB_300001_SM_10006detail9transform16transform_kernelINS2_10policy_hubILb1EN4cuda3std3__45tupleIJN6thrust24THRUST_300001_SM_1000_NS6detail15normal_iteratorINSA_10device_ptrIcEEEESF_EEEE10policy1000El14sequence_matchSF_JPcSK_EEEvT0_iT1_T2_DpNS2_10kernel_argIT3_EE_param_5];
	ld.param.u64 	%rd24, [_ZN3cub18CUB_300001_SM_10006detail9transform16transform_kernelINS2_10policy_hubILb1EN4cuda3std3__45tupleIJN6thrust24THRUST_300001_SM_1000_NS6detail15normal_iteratorINSA_10device_ptrIcEEEESF_EEEE10policy1000El14sequence_matchSF_JPcSK_EEEvT0_iT1_T2_DpNS2_10kernel_argIT3_EE_param_4];
	ld.param.u64 	%rd29, [_ZN3cub18CUB_300001_SM_10006detail9transform16transform_kernelINS2_10policy_hubILb1EN4cuda3std3__45tupleIJN6thrust24THRUST_300001_SM_1000_NS6detail15normal_iteratorINSA_10device_ptrIcEEEESF_EEEE10policy1000El14sequence_matchSF_JPcSK_EEEvT0_iT1_T2_DpNS2_10kernel_argIT3_EE_param_3];
	ld.param.u32 	%r41, [_ZN3cub18CUB_300001_SM_10006detail9transform16transform_kernelINS2_10policy_hubILb1EN4cuda3std3__45tupleIJN6thrust24THRUST_300001_SM_1000_NS6detail15normal_iteratorINSA_10device_ptrIcEEEESF_EEEE10policy1000El14sequence_matchSF_JPcSK_EEEvT0_iT1_T2_DpNS2_10kernel_argIT3_EE_param_1];
	cvta.to.global.u64 	%rd1, %rd29;
	cvta.to.global.u64 	%rd2, %rd24;
	cvta.to.global.u64 	%rd3, %rd26;
	shl.b32 	%r1, %r41, 7;
	mov.u32 	%r42, %ctaid.x;
	cvt.u64.u32 	%rd30, %r42;
	cvt.s64.s32 	%rd31, %r1;
	mul.lo.s64 	%rd99, %rd31, %rd30;
	sub.s64 	%rd32, %rd28, %rd99;
	min.s64 	%rd33, %rd32, %rd31;
	cvt.u32.u64 	%r2, %rd33;
	mov.u32 	%r3, %tid.x;
	shl.b32 	%r67, %r3, 7;
	setp.ge.s32 	%p1, %r67, %r2;
	@%p1 bra 	$L__BB3_5;
	add.s64 	%rd34, %rd2, %rd99;
	mul.wide.u32 	%rd5, %r3, 128;
	add.s64 	%rd97, %rd34, %rd5;
	mov.u32 	%r66, %r67;
$L__BB3_2:
	.pragma "nounroll";
	// begin inline asm
	prefetch.global.L2 [%rd97];
	// end inline asm
	add.s32 	%r66, %r66, 16384;
	add.s64 	%rd97, %rd97, 16384;
	setp.lt.s32 	%p2, %r66, %r2;
	@%p2 bra 	$L__BB3_2;
	add.s64 	%rd36, %rd3, %rd99;
	add.s64 	%rd98, %rd36, %rd5;
$L__BB3_4:
	.pragma "nounroll";
	// begin inline asm
	prefetch.global.L2 [%rd98];
	// end inline asm
	add.s32 	%r67, %r67, 16384;
	add.s64 	%rd98, %rd98, 16384;
	setp.lt.s32 	%p3, %r67, %r2;
	@%p3 bra 	$L__BB3_4;
$L__BB3_5:
	add.s64 	%rd12, %rd2, %rd99;
	add.s64 	%rd13, %rd3, %rd99;
	add.s64 	%rd14, %rd1, %rd99;
	setp.eq.s32 	%p4, %r1, %r2;
	@%p4 bra 	$L__BB3_47;
	setp.lt.s32 	%p5, %r41, 1;
	@%p5 bra 	$L__BB3_59;
	and.b32  	%r9, %r41, 7;
	setp.lt.u32 	%p6, %r41, 8;
	mov.b32 	%r74, 0;
	@%p6 bra 	$L__BB3_26;
	and.b32  	%r74, %r41, 2147483640;
	mov.b32 	%r70, 0;
$L__BB3_9:
	.pragma "nounroll";
	shl.b32 	%r45, %r70, 7;
	add.s32 	%r20, %r45, %r3;
	setp.ge.s32 	%p7, %r20, %r2;
	@%p7 bra 	$L__BB3_11;
	cvt.u64.u32 	%rd38, %r20;
	add.s64 	%rd39, %rd12, %rd38;
	add.s64 	%rd40, %rd13, %rd38;
	ld.global.u8 	%rs1, [%rd39];
	ld.global.u8 	%rs2, [%rd40];
	setp.eq.s16 	%p8, %rs1, %rs2;
	selp.b16 	%rs3, 2, -1, %p8;
	add.s64 	%rd41, %rd14, %rd38;
	st.global.u8 	[%rd41], %rs3;
$L__BB3_11:
	add.s32 	%r46, %r20, 128;
	setp.ge.s32 	%p9, %r46, %r2;
	cvt.s64.s32 	%rd42, %r46;
	add.s64 	%rd21, %rd12, %rd42;
	add.s64 	%rd22, %rd13, %rd42;
	add.s64 	%rd23, %rd14, %rd42;
	@%p9 bra 	$L__BB3_13;
	ld.global.u8 	%rs4, [%rd21];
	ld.global.u8 	%rs5, [%rd22];
	setp.eq.s16 	%p10, %rs4, %rs5;
	selp.b16 	%rs6, 2, -1, %p10;
	st.global.u8 	[%rd23], %rs6;
$L__BB3_13:
	add.s32 	%r47, %r20, 256;
	setp.ge.s32 	%p11, %r47, %r2;
	@%p11 bra 	$L__BB3_15;
	ld.global.u8 	%rs7, [%rd21+128];
	ld.global.u8 	%rs8, [%rd22+128];
	setp.eq.s16 	%p12, %rs7, %rs8;
	selp.b16 	%rs9, 2, -1, %p12;
	st.global.u8 	[%rd23+128], %rs9;
$L__BB3_15:
	add.s32 	%r48, %r20, 384;
	setp.ge.s32 	%p13, %r48, %r2;
	@%p13 bra 	$L__BB3_17;
	ld.global.u8 	%rs10, [%rd21+256];
	ld.global.u8 	%rs11, [%rd22+256];
	setp.eq.s16 	%p14, %rs10, %rs11;
	selp.b16 	%rs12, 2, -1, %p14;
	st.global.u8 	[%rd23+256], %rs12;
$L__BB3_17:
	add.s32 	%r49, %r20, 512;
	setp.ge.s32 	%p15, %r49, %r2;
	@%p15 bra 	$L__BB3_19;
	ld.global.u8 	%rs13, [%rd21+384];
	ld.global.u8 	%rs14, [%rd22+384];
	setp.eq.s16 	%p16, %rs13, %rs14;
	selp.b16 	%rs15, 2, -1, %p16;
	st.global.u8 	[%rd23+384], %rs15;
$L__BB3_19:
	add.s32 	%r50, %r20, 640;
	setp.ge.s32 	%p17, %r50, %r2;
	@%p17 bra 	$L__BB3_21;
	ld.global.u8 	%rs16, [%rd21+512];
	ld.global.u8 	%rs17, [%rd22+512];
	setp.eq.s16 	%p18, %rs16, %rs17;
	selp.b16 	%rs18, 2, -1, %p18;
	st.global.u8 	[%rd23+512], %rs18;
$L__BB3_21:
	add.s32 	%r51, %r20, 768;
	setp.ge.s32 	%p19, %r51, %r2;
	@%p19 bra 	$L__BB3_23;
	ld.global.u8 	%rs19, [%rd21+640];
	ld.global.u8 	%rs20, [%rd22+640];
	setp.eq.s16 	%p20, %rs19, %rs20;
	selp.b16 	%rs21, 2, -1, %p20;
	st.global.u8 	[%rd23+640], %rs21;
$L__BB3_23:
	add.s32 	%r52, %r20, 896;
	setp.ge.s32 	%p21, %r52, %r2;
	@%p21 bra 	$L__BB3_25;
	ld.global.u8 	%rs22, [%rd21+768];
	ld.global.u8 	%rs23, [%rd22+768];
	setp.eq.s16 	%p22, %rs22, %rs23;
	selp.b16 	%rs24, 2, -1, %p22;
	st.global.u8 	[%rd23+768], %rs24;
$L__BB3_25:
	add.s32 	%r70, %r70, 8;
	setp.eq.s32 	%p23, %r70, %r74;
	@%p23 bra 	$L__BB3_26;
	bra.uni 	$L__BB3_9;
$L__BB3_26:
	setp.eq.s32 	%p24, %r9, 0;
	@%p24 bra 	$L__BB3_59;
	and.b32  	%r29, %r41, 3;
	setp.lt.u32 	%p25, %r9, 4;
	@%p25 bra 	$L__BB3_37;
	shl.b32 	%r53, %r74, 7;
	add.s32 	%r30, %r53, %r3;
	setp.ge.s32 	%p26, %r30, %r2;
	@%p26 bra 	$L__BB3_30;
	cvt.s64.s32 	%rd43, %r30;
	add.s64 	%rd44, %rd12, %rd43;
	add.s64 	%rd45, %rd13, %rd43;
	ld.global.u8 	%rs25, [%rd44];
	ld.global.u8 	%rs26, [%rd45];
	setp.eq.s16 	%p27, %rs25, %rs26;
	selp.b16 	%rs27, 2, -1, %p27;
	add.s64 	%rd46, %rd14, %rd43;
	st.global.u8 	[%rd46], %rs27;
$L__BB3_30:
	add.s32 	%r31, %r30, 128;
	setp.ge.s32 	%p28, %r31, %r2;
	@%p28 bra 	$L__BB3_32;
	cvt.s64.s32 	%rd47, %r31;
	add.s64 	%rd48, %rd12, %rd47;
	add.s64 	%rd49, %rd13, %rd47;
	ld.global.u8 	%rs28, [%rd48];
	ld.global.u8 	%rs29, [%rd49];
	setp.eq.s16 	%p29, %rs28, %rs29;
	selp.b16 	%rs30, 2, -1, %p29;
	add.s64 	%rd50, %rd14, %rd47;
	st.global.u8 	[%rd50], %rs30;
$L__BB3_32:
	add.s32 	%r32, %r30, 256;
	setp.ge.s32 	%p30, %r32, %r2;
	@%p30 bra 	$L__BB3_34;
	cvt.s64.s32 	%rd51, %r32;
	add.s64 	%rd52, %rd12, %rd51;
	add.s64 	%rd53, %rd13, %rd51;
	ld.global.u8 	%rs31, [%rd52];
	ld.global.u8 	%rs32, [%rd53];
	setp.eq.s16 	%p31, %rs31, %rs32;
	selp.b16 	%rs33, 2, -1, %p31;
	add.s64 	%rd54, %rd14, %rd51;
	st.global.u8 	[%rd54], %rs33;
$L__BB3_34:
	add.s32 	%r33, %r30, 384;
	setp.ge.s32 	%p32, %r33, %r2;
	@%p32 bra 	$L__BB3_36;
	cvt.s64.s32 	%rd55, %r33;
	add.s64 	%rd56, %rd12, %rd55;
	add.s64 	%rd57, %rd13, %rd55;
	ld.global.u8 	%rs34, [%rd56];
	ld.global.u8 	%rs35, [%rd57];
	setp.eq.s16 	%p33, %rs34, %rs35;
	selp.b16 	%rs36, 2, -1, %p33;
	add.s64 	%rd58, %rd14, %rd55;
	st.global.u8 	[%rd58], %rs36;
$L__BB3_36:
	add.s32 	%r74, %r74, 4;
$L__BB3_37:
	setp.eq.s32 	%p34, %r29, 0;
	@%p34 bra 	$L__BB3_59;
	setp.eq.s32 	%p35, %r29, 1;
	@%p35 bra 	$L__BB3_44;
	shl.b32 	%r54, %r74, 7;
	add.s32 	%r36, %r54, %r3;
	setp.ge.s32 	%p36, %r36, %r2;
	@%p36 bra 	$L__BB3_41;
	cvt.s64.s32 	%rd59, %r36;
	add.s64 	%rd60, %rd12, %rd59;
	add.s64 	%rd61, %rd13, %rd59;
	ld.global.u8 	%rs37, [%rd60];
	ld.global.u8 	%rs38, [%rd61];
	setp.eq.s16 	%p37, %rs37, %rs38;
	selp.b16 	%rs39, 2, -1, %p37;
	add.s64 	%rd62, %rd14, %rd59;
	st.global.u8 	[%rd62], %rs39;
$L__BB3_41:
	add.s32 	%r37, %r36, 128;
	setp.ge.s32 	%p38, %r37, %r2;
	@%p38 bra 	$L__BB3_43;
	cvt.s64.s32 	%rd63, %r37;
	add.s64 	%rd64, %rd12, %rd63;
	add.s64 	%rd65, %rd13, %rd63;
	ld.global.u8 	%rs40, [%rd64];
	ld.global.u8 	%rs41, [%rd65];
	setp.eq.s16 	%p39, %rs40, %rs41;
	selp.b16 	%rs42, 2, -1, %p39;
	add.s64 	%rd66, %rd14, %rd63;
	st.global.u8 	[%rd66], %rs42;
$L__BB3_43:
	add.s32 	%r74, %r74, 2;
$L__BB3_44:
	and.b32  	%r55, %r41, 1;
	setp.eq.b32 	%p40, %r55, 1;
	not.pred 	%p41, %p40;
	@%p41 bra 	$L__BB3_59;
	shl.b32 	%r56, %r74, 7;
	add.s32 	%r40, %r56, %r3;
	setp.ge.s32 	%p42, %r40, %r2;
	@%p42 bra 	$L__BB3_59;
	cvt.s64.s32 	%rd67, %r40;
	add.s64 	%rd68, %rd12, %rd67;
	add.s64 	%rd69, %rd13, %rd67;
	ld.global.u8 	%rs43, [%rd68];
	ld.global.u8 	%rs44, [%rd69];
	setp.eq.s16 	%p43, %rs43, %rs44;
	selp.b16 	%rs45, 2, -1, %p43;
	add.s64 	%rd70, %rd14, %rd67;
	st.global.u8 	[%rd70], %rs45;
	bra.uni 	$L__BB3_59;
$L__BB3_47:
	setp.lt.s32 	%p44, %r41, 1;
	@%p44 bra 	$L__BB3_59;
	and.b32  	%r11, %r41, 7;
	setp.lt.u32 	%p45, %r41, 8;
	mov.b32 	%r72, 0;
	@%p45 bra 	$L__BB3_51;
	and.b32  	%r58, %r41, 2147483640;
	neg.s32 	%r69, %r58;
	cvt.u64.u32 	%rd71, %r3;
	add.s64 	%rd15, %rd1, %rd71;
	add.s64 	%rd72, %rd99, 384;
	add.s64 	%rd16, %rd2, %rd72;
	add.s32 	%r68, %r3, 128;
	add.s64 	%rd17, %rd3, %rd72;
	add.s64 	%rd18, %rd1, %rd72;
$L__BB3_50:
	.pragma "nounroll";
	and.b32  	%r72, %r41, 2147483640;
	cvt.s64.s32 	%rd73, %r68;
	add.s64 	%rd74, %rd16, %rd73;
	add.s64 	%rd75, %rd17, %rd73;
	add.s64 	%rd76, %rd18, %rd73;
	cvta.to.global.u64 	%rd77, %rd24;
	cvt.u64.u32 	%rd78, %r3;
	add.s64 	%rd79, %rd77, %rd78;
	add.s64 	%rd80, %rd79, %rd99;
	cvta.to.global.u64 	%rd81, %rd26;
	add.s64 	%rd82, %rd81, %rd78;
	add.s64 	%rd83, %rd82, %rd99;
	ld.global.u8 	%rs46, [%rd80];
	ld.global.u8 	%rs47, [%rd83];
	setp.eq.s16 	%p46, %rs46, %rs47;
	selp.b16 	%rs48, 2, -1, %p46;
	add.s64 	%rd84, %rd15, %rd99;
	st.global.u8 	[%rd84], %rs48;
	ld.global.u8 	%rs49, [%rd74+-384];
	ld.global.u8 	%rs50, [%rd75+-384];
	setp.eq.s16 	%p47, %rs49, %rs50;
	selp.b16 	%rs51, 2, -1, %p47;
	st.global.u8 	[%rd76+-384], %rs51;
	ld.global.u8 	%rs52, [%rd74+-256];
	ld.global.u8 	%rs53, [%rd75+-256];
	setp.eq.s16 	%p48, %rs52, %rs53;
	selp.b16 	%rs54, 2, -1, %p48;
	st.global.u8 	[%rd76+-256], %rs54;
	ld.global.u8 	%rs55, [%rd74+-128];
	ld.global.u8 	%rs56, [%rd75+-128];
	setp.eq.s16 	%p49, %rs55, %rs56;
	selp.b16 	%rs57, 2, -1, %p49;
	st.global.u8 	[%rd76+-128], %rs57;
	ld.global.u8 	%rs58, [%rd74];
	ld.global.u8 	%rs59, [%rd75];
	setp.eq.s16 	%p50, %rs58, %rs59;
	selp.b16 	%rs60, 2, -1, %p50;
	st.global.u8 	[%rd76], %rs60;
	ld.global.u8 	%rs61, [%rd74+128];
	ld.global.u8 	%rs62, [%rd75+128];
	setp.eq.s16 	%p51, %rs61, %rs62;
	selp.b16 	%rs63, 2, -1, %p51;
	st.global.u8 	[%rd76+128], %rs63;
	ld.global.u8 	%rs64, [%rd74+256];
	ld.global.u8 	%rs65, [%rd75+256];
	setp.eq.s16 	%p52, %rs64, %rs65;
	selp.b16 	%rs66, 2, -1, %p52;
	st.global.u8 	[%rd76+256], %rs66;
	ld.global.u8 	%rs67, [%rd74+384];
	ld.global.u8 	%rs68, [%rd75+384];
	setp.eq.s16 	%p53, %rs67, %rs68;
	selp.b16 	%rs69, 2, -1, %p53;
	st.global.u8 	[%rd76+384], %rs69;
	add.s32 	%r69, %r69, 8;
	add.s64 	%rd99, %rd99, 1024;
	add.s32 	%r68, %r68, 1024;
	setp.eq.s32 	%p54, %r69, 0;
	@%p54 bra 	$L__BB3_51;
	bra.uni 	$L__BB3_50;
$L__BB3_51:
	setp.eq.s32 	%p55, %r11, 0;
	@%p55 bra 	$L__BB3_59;
	and.b32  	%r23, %r41, 3;
	setp.lt.u32 	%p56, %r11, 4;
	@%p56 bra 	$L__BB3_54;
	shl.b32 	%r59, %r72, 7;
	add.s32 	%r60, %r59, %r3;
	cvt.s64.s32 	%rd85, %r60;
	add.s64 	%rd86, %rd12, %rd85;
	add.s64 	%rd87, %rd13, %rd85;
	ld.global.u8 	%rs70, [%rd86];
	ld.global.u8 	%rs71, [%rd87];
	setp.eq.s16 	%p57, %rs70, %rs71;
	selp.b16 	%rs72, 2, -1, %p57;
	add.s64 	%rd88, %rd14, %rd85;
	st.global.u8 	[%rd88], %rs72;
	ld.global.u8 	%rs73, [%rd86+128];
	ld.global.u8 	%rs74, [%rd87+128];
	setp.eq.s16 	%p58, %rs73, %rs74;
	selp.b16 	%rs75, 2, -1, %p58;
	st.global.u8 	[%rd88+128], %rs75;
	ld.global.u8 	%rs76, [%rd86+256];
	ld.global.u8 	%rs77, [%rd87+256];
	setp.eq.s16 	%p59, %rs76, %rs77;
	selp.b16 	%rs78, 2, -1, %p59;
	st.global.u8 	[%rd88+256], %rs78;
	ld.global.u8 	%rs79, [%rd86+384];
	ld.global.u8 	%rs80, [%rd87+384];
	setp.eq.s16 	%p60, %rs79, %rs80;
	selp.b16 	%rs81, 2, -1, %p60;
	st.global.u8 	[%rd88+384], %rs81;
	add.s32 	%r72, %r72, 4;
$L__BB3_54:
	setp.eq.s32 	%p61, %r23, 0;
	@%p61 bra 	$L__BB3_59;
	setp.eq.s32 	%p62, %r23, 1;
	@%p62 bra 	$L__BB3_57;
	shl.b32 	%r61, %r72, 7;
	add.s32 	%r62, %r61, %r3;
	cvt.s64.s32 	%rd89, %r62;
	add.s64 	%rd90, %rd12, %rd89;
	add.s64 	%rd91, %rd13, %rd89;
	ld.global.u8 	%rs82, [%rd90];
	ld.global.u8 	%rs83, [%rd91];
	setp.eq.s16 	%p63, %rs82, %rs83;
	selp.b16 	%rs84, 2, -1, %p63;
	add.s64 	%rd92, %rd14, %rd89;
	st.global.u8 	[%rd92], %rs84;
	ld.global.u8 	%rs85, [%rd90+128];
	ld.global.u8 	%rs86, [%rd91+128];
	setp.eq.s16 	%p64, %rs85, %rs86;
	selp.b16 	%rs87, 2, -1, %p64;
	st.global.u8 	[%rd92+128], %rs87;
	add.s32 	%r72, %r72, 2;
$L__BB3_57:
	and.b32  	%r63, %r41, 1;
	setp.eq.b32 	%p65, %r63, 1;
	not.pred 	%p66, %p65;
	@%p66 bra 	$L__BB3_59;
	shl.b32 	%r64, %r72, 7;
	add.s32 	%r65, %r64, %r3;
	cvt.s64.s32 	%rd93, %r65;
	add.s64 	%rd94, %rd12, %rd93;
	add.s64 	%rd95, %rd13, %rd93;
	ld.global.u8 	%rs88, [%rd94];
	ld.global.u8 	%rs89, [%rd95];
	setp.eq.s16 	%p67, %rs88, %rs89;
	selp.b16 	%rs90, 2, -1, %p67;
	add.s64 	%rd96, %rd14, %rd93;
	st.global.u8 	[%rd96], %rs90;
$L__BB3_59:
	ret;

}
	// .globl	_ZN3cub18CUB_300001_SM_10006detail6reduce28DeviceReduceSingleTileKernelINS2_10policy_hubIijN4cuda3std3__44plusIiEEE10Policy1000EN6thrust24THRUST_300001_SM_1000_NS6detail15normal_iteratorINSD_10device_ptrIcEEEEPijS9_iiNS7_10__identityEEEvT0_T1_T2_T3_T4_T6_
.visible .entry _ZN3cub18CUB_300001_SM_10006detail6reduce28DeviceReduceSingleTileKernelINS2_10policy_hubIijN4cuda3std3__44plusIiEEE10Policy1000EN6thrust24THRUST_300001_SM_1000_NS6detail15normal_iteratorINSD_10device_ptrIcEEEEPijS9_iiNS7_10__identityEEEvT0_T1_T2_T3_T4_T6_(
	.param .align 8 .b8 _ZN3cub18CUB_300001_SM_10006detail6reduce28DeviceReduceSingleTileKernelINS2_10policy_hubIijN4cuda3std3__44plusIiEEE10Policy1000EN6thrust24THRUST_300001_SM_1000_NS6detail15normal_iteratorINSD_10device_ptrIcEEEEPijS9_iiNS7_10__identityEEEvT0_T1_T2_T3_T4_T6__param_0[8],
	.param .u64 .ptr .align 1 _ZN3cub18CUB_300001_SM_10006detail6reduce28DeviceReduceSingleTileKernelINS2_10policy_hubIijN4cuda3std3__44plusIiEEE10Policy1000EN6thrust24THRUST_300001_SM_1000_NS6detail15normal_iteratorINSD_10device_ptrIcEEEEPijS9_iiNS7_10__identityEEEvT0_T1_T2_T3_T4_T6__param_1,
	.param .u32 _ZN3cub18CUB_300001_SM_10006detail6reduce28DeviceReduceSingleTileKernelINS2_10policy_hubIijN4cuda3std3__44plusIiEEE10Policy1000EN6thrust24THRUST_300001_SM_1000_NS6detail15normal_iteratorINSD_10device_ptrIcEEEEPijS9_iiNS7_10__identityEEEvT0_T1_T2_T3_T4_T6__param_2,
	.param .align 1 .b8 _ZN3cub18CUB_300001_SM_10006detail6reduce28DeviceReduceSingleTileKernelINS2_10policy_hubIijN4cuda3std3__44plusIiEEE10Policy1000EN6thrust24THRUST_300001_SM_1000_NS6detail15normal_iteratorINSD_10device_ptrIcEEEEPijS9_iiNS7_10__identityEEEvT0_T1_T2_T3_T4_T6__param_3[1],
	.param .u32 _ZN3cub18CUB_300001_SM_10006detail6reduce28DeviceReduceSingleTileKernelINS2_10policy_hubIijN4cuda3std3__44plusIiEEE10Policy1000EN6thrust24THRUST_300001_SM_1000_NS6detail15normal_iteratorINSD_10device_ptrIcEEEEPijS9_iiNS7_10__identityEEEvT0_T1_T2_T3_T4_T6__param_4,
	.param .align 1 .b8 _ZN3cub18CUB_300001_SM_10006detail6reduce28DeviceReduceSingleTileKernelINS2_10policy_hubIijN4cuda3std3__44plusIiEEE10Policy1000EN6thrust24THRUST_300001_SM_1000_NS6detail15normal_iteratorINSD_10device_ptrIcEEEEPijS9_iiNS7_10__identityEEEvT0_T1_T2_T3_T4_T6__param_5[1]
)
.maxntid 256
.minnctapersm 1
{
	.reg .pred 	%p<59>;
	.reg .b32 	%r<511>;
	.reg .b64 	%rd<84>;
	// demoted variable
	.shared .align 4 .b8 _ZZN3cub18CUB_300001_SM_10006detail6reduce28DeviceReduceSingleTileKernelINS2_10policy_hubIijN4cuda3std3__44plusIiEEE10Policy1000EN6thrust24THRUST_300001_SM_1000_NS6detail15normal_iteratorINSD_10device_ptrIcEEEEPijS9_iiNS7_10__identityEEEvT0_T1_T2_T3_T4_T6_E12temp_storage[44];
	ld.param.u64 	%rd9, [_ZN3cub18CUB_300001_SM_10006detail6reduce28DeviceReduceSingleTileKernelINS2_10policy_hubIijN4cuda3std3__44plusIiEEE10Policy1000EN6thrust24THRUST_300001_SM_1000_NS6detail15normal_iteratorINSD_10device_ptrIcEEEEPijS9_iiNS7_10__identityEEEvT0_T1_T2_T3_T4_T6__param_0];
	ld.param.u64 	%rd10, [_ZN3cub18CUB_300001_SM_10006detail6reduce28DeviceReduceSingleTileKernelINS2_10policy_hubIijN4cuda3std3__44plusIiEEE10Policy1000EN6thrust24THRUST_300001_SM_1000_NS6detail15normal_iteratorINSD_10device_ptrIcEEEEPijS9_iiNS7_10__identityEEEvT0_T1_T2_T3_T4_T6__param_1];
	ld.param.u32 	%r90, [_ZN3cub18CUB_300001_SM_10006detail6reduce28DeviceReduceSingleTileKernelINS2_10policy_hubIijN4cuda3std3__44plusIiEEE10Policy1000EN6thrust24THRUST_300001_SM_1000_NS6detail15normal_iteratorINSD_10device_ptrIcEEEEPijS9_iiNS7_10__identityEEEvT0_T1_T2_T3_T4_T6__param_2];
	ld.param.u32 	%r91, [_ZN3cub18CUB_300001_SM_10006detail6reduce28DeviceReduceSingleTileKernelINS2_10policy_hubIijN4cuda3std3__44plusIiEEE10Policy1000EN6thrust24THRUST_300001_SM_1000_NS6detail15normal_iteratorINSD_10device_ptrIcEEEEPijS9_iiNS7_10__identityEEEvT0_T1_T2_T3_T4_T6__param_4];
	cvta.to.global.u64 	%rd1, %rd10;
	setp.ne.s32 	%p1, %r90, 0;
	@%p1 bra 	$L__BB4_3;
	mov.u32 	%r471, %tid.x;
	setp.ne.s32 	%p58, %r471, 0;
	@%p58 bra 	$L__BB4_52;
	st.global.u32 	[%rd1], %r91;
	bra.uni 	$L__BB4_52;
$L__BB4_3:
	cvta.to.global.u64 	%rd2, %rd9;
	setp.gt.u32 	%p2, %r90, 4095;
	@%p2 bra 	$L__BB4_28;
	mov.u32 	%r1, %tid.x;
	setp.ge.u32 	%p24, %r1, %r90;
	mov.b32 	%r488, 0;
	mov.u32 	%r478, %r1;
	@%p24 bra 	$L__BB4_6;
	cvt.u64.u32 	%rd73, %r1;
	add.s64 	%rd74, %rd2, %rd73;
	ld.global.s8 	%r488, [%rd74];
	add.s32 	%r478, %r1, 256;
$L__BB4_6:
	setp.ge.u32 	%p25, %r478, %r90;
	@%p25 bra 	$L__BB4_19;
	not.b32 	%r298, %r478;
	add.s32 	%r299, %r90, %r298;
	shr.u32 	%r300, %r299, 8;
	add.s32 	%r6, %r300, 1;
	and.b32  	%r7, %r6, 15;
	setp.lt.u32 	%p26, %r299, 3840;
	@%p26 bra 	$L__BB4_10;
	and.b32  	%r301, %r6, 33554416;
	neg.s32 	%r474, %r301;
	cvt.u64.u32 	%rd75, %r478;
	add.s64 	%rd76, %rd75, %rd2;
	add.s64 	%rd82, %rd76, 2048;
$L__BB4_9:
	.pragma "nounroll";
	ld.global.s8 	%r302, [%rd82+-2048];
	add.s32 	%r303, %r488, %r302;
	ld.global.s8 	%r304, [%rd82+-1792];
	add.s32 	%r305, %r303, %r304;
	ld.global.s8 	%r306, [%rd82+-1536];
	add.s32 	%r307, %r305, %r306;
	ld.global.s8 	%r308, [%rd82+-1280];
	add.s32 	%r309, %r307, %r308;
	ld.global.s8 	%r310, [%rd82+-1024];
	add.s32 	%r311, %r309, %r310;
	ld.global.s8 	%r312, [%rd82+-768];
	add.s32 	%r313, %r311, %r312;
	ld.global.s8 	%r314, [%rd82+-512];
	add.s32 	%r315, %r313, %r314;
	ld.global.s8 	%r316, [%rd82+-256];
	add.s32 	%r317, %r315, %r316;
	ld.global.s8 	%r318, [%rd82];
	add.s32 	%r319, %r317, %r318;
	ld.global.s8 	%r320, [%rd82+256];
	add.s32 	%r321, %r319, %r320;
	ld.global.s8 	%r322, [%rd82+512];
	add.s32 	%r323, %r321, %r322;
	ld.global.s8 	%r324, [%rd82+768];
	add.s32 	%r325, %r323, %r324;
	ld.global.s8 	%r326, [%rd82+1024];
	add.s32 	%r327, %r325, %r326;
	ld.global.s8 	%r328, [%rd82+1280];
	add.s32 	%r329, %r327, %r328;
	ld.global.s8 	%r330, [%rd82+1536];
	add.s32 	%r331, %r329, %r330;
	ld.global.s8 	%r332, [%rd82+1792];
	add.s32 	%r488, %r331, %r332;
	add.s32 	%r478, %r478, 4096;
	add.s32 	%r474, %r474, 16;
	add.s64 	%rd82, %rd82, 4096;
	setp.ne.s32 	%p27, %r474, 0;
	@%p27 bra 	$L__BB4_9;
$L__BB4_10:
	setp.eq.s32 	%p28, %r7, 0;
	@%p28 bra 	$L__BB4_19;
	and.b32  	%r18, %r6, 7;
	setp.lt.u32 	%p29, %r7, 8;
	@%p29 bra 	$L__BB4_13;
	cvt.u64.u32 	%rd77, %r478;
	add.s64 	%rd78, %rd2, %rd77;
	ld.global.s8 	%r334, [%rd78];
	add.s32 	%r335, %r488, %r334;
	ld.global.s8 	%r336, [%rd78+256];
	add.s32 	%r337, %r335, %r336;
	ld.global.s8 	%r338, [%rd78+512];
	add.s32 	%r339, %r337, %r338;
	ld.global.s8 	%r340, [%rd78+768];
	add.s32 	%r341, %r339, %r340;
	ld.global.s8 	%r342, [%rd78+1024];
	add.s32 	%r343, %r341, %r342;
	ld.global.s8 	%r344, [%rd78+1280];
	add.s32 	%r345, %r343, %r344;
	ld.global.s8 	%r346, [%rd78+1536];
	add.s32 	%r347, %r345, %r346;
	ld.global.s8 	%r348, [%rd78+1792];
	add.s32 	%r488, %r347, %r348;
	add.s32 	%r478, %r478, 2048;
$L__BB4_13:
	setp.eq.s32 	%p30, %r18, 0;
	@%p30 bra 	$L__BB4_19;
	and.b32  	%r24, %r6, 3;
	setp.lt.u32 	%p31, %r18, 4;
	@%p31 bra 	$L__BB4_16;
	cvt.u64.u32 	%rd79, %r478;
	add.s64 	%rd80, %rd2, %rd79;
	ld.global.s8 	%r350, [%rd80];
	add.s32 	%r351, %r488, %r350;
	ld.global.s8 	%r352, [%rd80+256];
	add.s32 	%r353, %r351, %r352;
	ld.global.s8 	%r354, [%rd80+512];
	add.s32 	%r355, %r353, %r354;
	ld.global.s8 	%r356, [%rd80+768];
	add.s32 	%r488, %r355, %r356;
	add.s32 	%r478, %r478, 1024;
$L__BB4_16:
	setp.eq.s32 	%p32, %r24, 0;
	@%p32 bra 	$L__BB4_19;
	cvt.u64.u32 	%rd81, %r478;
	add.s64 	%rd83, %rd2, %rd81;
	neg.s32 	%r486, %r24;
$L__BB4_18:
	.pragma "nounroll";
	ld.global.s8 	%r357, [%rd83];
	add.s32 	%r488, %r488, %r357;
	add.s64 	%rd83, %rd83, 256;
	add.s32 	%r486, %r486, 1;
	setp.ne.s32 	%p33, %r486, 0;
	@%p33 bra 	$L__BB4_18;
$L__BB4_19:
	setp.lt.u32 	%p34, %r90, 256;
	@%p34 bra 	$L__BB4_24;
	// begin inline asm
	mov.u32 %r421, %laneid;
	// end inline asm
	mov.b32 	%r424, 1;
	mov.b32 	%r445, 31;
	mov.b32 	%r446, -1;
	// begin inline asm
	shfl.sync.down.b32 %r422, %r488, %r424, %r445, %r446;
	// end inline asm
	setp.gt.s32 	%p50, %r421, 30;
	selp.b32 	%r447, 0, %r422, %p50;
	add.s32 	%r428, %r447, %r488;
	mov.b32 	%r429, 2;
	// begin inline asm
	shfl.sync.down.b32 %r427, %r428, %r429, %r445, %r446;
	// end inline asm
	setp.gt.s32 	%p51, %r421, 29;
	selp.b32 	%r448, 0, %r427, %p51;
	add.s32 	%r433, %r428, %r448;
	mov.b32 	%r434, 4;
	// begin inline asm
	shfl.sync.down.b32 %r432, %r433, %r434, %r445, %r446;
	// end inline asm
	setp.gt.s32 	%p52, %r421, 27;
	selp.b32 	%r449, 0, %r432, %p52;
	add.s32 	%r438, %r433, %r449;
	mov.b32 	%r439, 8;
	// begin inline asm
	shfl.sync.down.b32 %r437, %r438, %r439, %r445, %r446;
	// end inline asm
	setp.gt.s32 	%p53, %r421, 23;
	selp.b32 	%r450, 0, %r437, %p53;
	add.s32 	%r443, %r438, %r450;
	mov.b32 	%r444, 16;
	// begin inline asm
	shfl.sync.down.b32 %r442, %r443, %r444, %r445, %r446;
	// end inline asm
	setp.gt.s32 	%p54, %r421, 15;
	selp.b32 	%r451, 0, %r442, %p54;
	add.s32 	%r510, %r443, %r451;
	setp.ne.s32 	%p55, %r421, 0;
	@%p55 bra 	$L__BB4_22;
	shr.u32 	%r452, %r1, 3;
	and.b32  	%r453, %r452, 124;
	mov.u32 	%r454, _ZZN3cub18CUB_300001_SM_10006detail6reduce28DeviceReduceSingleTileKernelINS2_10policy_hubIijN4cuda3std3__44plusIiEEE10Policy1000EN6thrust24THRUST_300001_SM_1000_NS6detail15normal_iteratorINSD_10device_ptrIcEEEEPijS9_iiNS7_10__identityEEEvT0_T1_T2_T3_T4_T6_E12temp_storage;
	add.s32 	%r455, %r454, %r453;
	st.shared.u32 	[%r455+8], %r510;
$L__BB4_22:
	bar.sync 	0;
	setp.ne.s32 	%p56, %r1, 0;
	@%p56 bra 	$L__BB4_50;
	ld.shared.u32 	%r456, [_ZZN3cub18CUB_300001_SM_10006detail6reduce28DeviceReduceSingleTileKernelINS2_10policy_hubIijN4cuda3std3__44plusIiEEE10Policy1000EN6thrust24THRUST_300001_SM_1000_NS6detail15normal_iteratorINSD_10device_ptrIcEEEEPijS9_iiNS7_10__identityEEEvT0_T1_T2_T3_T4_T6_E12temp_storage+12];
	add.s32 	%r457, %r456, %r510;
	ld.shared.u32 	%r458, [_ZZN3cub18CUB_300001_SM_10006detail6reduce28DeviceReduceSingleTileKernelINS2_10policy_hubIijN4cuda3std3__44plusIiEEE10Policy1000EN6thrust24THRUST_300001_SM_1000_NS6detail15normal_iteratorINSD_10device_ptrIcEEEEPijS9_iiNS7_10__identityEEEvT0_T1_T2_T3_T4_T6_E12temp_storage+16];
	add.s32 	%r459, %r457, %r458;
	ld.shared.u32 	%r460, [_ZZN3cub18CUB_300001_SM_10006detail6reduce28DeviceReduceSingleTileKernelINS2_10policy_hubIijN4cuda3std3__44plusIiEEE10Policy1000EN6thrust24THRUST_300001_SM_1000_NS6detail15normal_iteratorINSD_10device_ptrIcEEEEPijS9_iiNS7_10__identityEEEvT0_T1_T2_T3_T4_T6_E12temp_storage+20];
	add.s32 	%r461, %r459, %r460;
	ld.shared.u32 	%r462, [_ZZN3cub18CUB_300001_SM_10006detail6reduce28DeviceReduceSingleTileKernelINS2_10policy_hubIijN4cuda3std3__44plusIiEEE10Policy1000EN6thrust24THRUST_300001_SM_1000_NS6detail15normal_iteratorINSD_10device_ptrIcEEEEPijS9_iiNS7_10__identityEEEvT0_T1_T2_T3_T4_T6_E12temp_storage+24];
	add.s32 	%r463, %r461, %r462;
	ld.shared.u32 	%r464, [_ZZN3cub18CUB_300001_SM_10006detail6reduce28DeviceReduceSingleTileKernelINS2_10policy_hubIijN4cuda3std3__44plusIiEEE10Policy1000EN6thrust24THRUST_300001_SM_1000_NS6detail15normal_iteratorINSD_10device_ptrIcEEEEPijS9_iiNS7_10__identityEEEvT0_T1_T2_T3_T4_T6_E12temp_storage+28];
	add.s32 	%r465, %r463, %r464;
	ld.shared.u32 	%r466, [_ZZN3cub18CUB_300001_SM_10006detail6reduce28DeviceReduceSingleTileKernelINS2_10policy_hubIijN4cuda3std3__44plusIiEEE10Policy1000EN6thrust24THRUST_300001_SM_1000_NS6detail15normal_iteratorINSD_10device_ptrIcEEEEPijS9_iiNS7_10__identityEEEvT0_T1_T2_T3_T4_T6_E12temp_storage+32];
	add.s32 	%r467, %r465, %r466;
	ld.shared.u32 	%r468, [_ZZN3cub18CUB_300001_SM_10006detail6reduce28DeviceReduceSingleTileKernelINS2_10policy_hubIijN4cuda3std3__44plusIiEEE10Policy1000EN6thrust24THRUST_300001_SM_1000_NS6detail15normal_iteratorINSD_10device_ptrIcEEEEPijS9_iiNS7_10__identityEEEvT0_T1_T2_T3_T4_T6_E12temp_storage+36];
	add.s32 	%r510, %r467, %r468;
	bra.uni 	$L__BB4_50;
$L__BB4_24:
	// begin inline asm
	mov.u32 %r358, %laneid;
	// end inline asm
	and.b32  	%r384, %r1, 992;
	add.s32 	%r385, %r384, 32;
	setp.gt.u32 	%p35, %r385, %r90;
	not.b32 	%r386, %r384;
	add.s32 	%r387, %r90, %r386;
	selp.b32 	%r382, %r387, 31, %p35;
	mov.b32 	%r361, 1;
	mov.b32 	%r383, -1;
	// begin inline asm
	shfl.sync.down.b32 %r359, %r488, %r361, %r382, %r383;
	// end inline asm
	setp.lt.s32 	%p36, %r358, %r382;
	selp.b32 	%r388, %r359, 0, %p36;
	add.s32 	%r365, %r388, %r488;
	mov.b32 	%r366, 2;
	// begin inline asm
	shfl.sync.down.b32 %r364, %r365, %r366, %r382, %r383;
	// end inline asm
	add.s32 	%r389, %r358, 2;
	setp.gt.s32 	%p37, %r389, %r382;
	selp.b32 	%r390, 0, %r364, %p37;
	add.s32 	%r370, %r365, %r390;
	mov.b32 	%r371, 4;
	// begin inline asm
	shfl.sync.down.b32 %r369, %r370, %r371, %r382, %r383;
	// end inline asm
	add.s32 	%r391, %r358, 4;
	setp.gt.s32 	%p38, %r391, %r382;
	selp.b32 	%r392, 0, %r369, %p38;
	add.s32 	%r375, %r370, %r392;
	mov.b32 	%r376, 8;
	// begin inline asm
	shfl.sync.down.b32 %r374, %r375, %r376, %r382, %r383;
	// end inline asm
	add.s32 	%r393, %r358, 8;
	setp.gt.s32 	%p39, %r393, %r382;
	selp.b32 	%r394, 0, %r374, %p39;
	add.s32 	%r380, %r375, %r394;
	mov.b32 	%r381, 16;
	// begin inline asm
	shfl.sync.down.b32 %r379, %r380, %r381, %r382, %r383;
	// end inline asm
	add.s32 	%r395, %r358, 16;
	setp.gt.s32 	%p40, %r395, %r382;
	selp.b32 	%r396, 0, %r379, %p40;
	add.s32 	%r510, %r380, %r396;
	setp.ne.s32 	%p41, %r358, 0;
	@%p41 bra 	$L__BB4_26;
	shr.u32 	%r397, %r1, 3;
	and.b32  	%r398, %r397, 124;
	mov.u32 	%r399, _ZZN3cub18CUB_300001_SM_10006detail6reduce28DeviceReduceSingleTileKernelINS2_10policy_hubIijN4cuda3std3__44plusIiEEE10Policy1000EN6thrust24THRUST_300001_SM_1000_NS6detail15normal_iteratorINSD_10device_ptrIcEEEEPijS9_iiNS7_10__identityEEEvT0_T1_T2_T3_T4_T6_E12temp_storage;
	add.s32 	%r400, %r399, %r398;
	st.shared.u32 	[%r400+8], %r510;
$L__BB4_26:
	bar.sync 	0;
	setp.ne.s32 	%p42, %r1, 0;
	@%p42 bra 	$L__BB4_50;
	setp.gt.u32 	%p43, %r90, 32;
	ld.shared.u32 	%r401, [_ZZN3cub18CUB_300001_SM_10006detail6reduce28DeviceReduceSingleTileKernelINS2_10policy_hubIijN4cuda3std3__44plusIiEEE10Policy1000EN6thrust24THRUST_300001_SM_1000_NS6detail15normal_iteratorINSD_10device_ptrIcEEEEPijS9_iiNS7_10__identityEEEvT0_T1_T2_T3_T4_T6_E12temp_storage+12];
	selp.b32 	%r402, %r401, 0, %p43;
	add.s32 	%r403, %r402, %r510;
	setp.gt.u32 	%p44, %r90, 64;
	ld.shared.u32 	%r404, [_ZZN3cub18CUB_300001_SM_10006detail6reduce28DeviceReduceSingleTileKernelINS2_10policy_hubIijN4cuda3std3__44plusIiEEE10Policy1000EN6thrust24THRUST_300001_SM_1000_NS6detail15normal_iteratorINSD_10device_ptrIcEEEEPijS9_iiNS7_10__identityEEEvT0_T1_T2_T3_T4_T6_E12temp_storage+16];
	selp.b32 	%r405, %r404, 0, %p44;
	add.s32 	%r406, %r403, %r405;
	setp.gt.u32 	%p45, %r90, 96;
	ld.shared.u32 	%r407, [_ZZN3cub18CUB_300001_SM_10006detail6reduce28DeviceReduceSingleTileKernelINS2_10policy_hubIijN4cuda3std3__44plusIiEEE10Policy1000EN6thrust24THRUST_300001_SM_1000_NS6detail15normal_iteratorINSD_10device_ptrIcEEEEPijS9_iiNS7_10__identityEEEvT0_T1_T2_T3_T4_T6_E12temp_storage+20];
	selp.b32 	%r408, %r407, 0, %p45;
	add.s32 	%r409, %r406, %r408;
	setp.gt.u32 	%p46, %r90, 128;
	ld.shared.u32 	%r410, [_ZZN3cub18CUB_300001_SM_10006detail6reduce28DeviceReduceSingleTileKernelINS2_10policy_hubIijN4cuda3std3__44plusIiEEE10Policy1000EN6thrust24THRUST_300001_SM_1000_NS6detail15normal_iteratorINSD_10device_ptrIcEEEEPijS9_iiNS7_10__identityEEEvT0_T1_T2_T3_T4_T6_E12temp_storage+24];
	selp.b32 	%r411, %r410, 0, %p46;
	add.s32 	%r412, %r409, %r411;
	setp.gt.u32 	%p47, %r90, 160;
	ld.shared.u32 	%r413, [_ZZN3cub18CUB_300001_SM_10006detail6reduce28DeviceReduceSingleTileKernelINS2_10policy_hubIijN4cuda3std3__44plusIiEEE10Policy1000EN6thrust24THRUST_300001_SM_1000_NS6detail15normal_iteratorINSD_10device_ptrIcEEEEPijS9_iiNS7_10__identityEEEvT0_T1_T2_T3_T4_T6_E12temp_storage+28];
	selp.b32 	%r414, %r413, 0, %p47;
	add.s32 	%r415, %r412, %r414;
	setp.gt.u32 	%p48, %r90, 192;
	ld.shared.u32 	%r416, [_ZZN3cub18CUB_300001_SM_10006detail6reduce28DeviceReduceSingleTileKernelINS2_10policy_hubIijN4cuda3std3__44plusIiEEE10Policy1000EN6thrust24THRUST_300001_SM_1000_NS6detail15normal_iteratorINSD_10device_ptrIcEEEEPijS9_iiNS7_10__identityEEEvT0_T1_T2_T3_T4_T6_E12temp_storage+32];
	selp.b32 	%r417, %r416, 0, %p48;
	add.s32 	%r418, %r415, %r417;
	setp.gt.u32 	%p49, %r90, 224;
	ld.shared.u32 	%r419, [_ZZN3cub18CUB_300001_SM_10006detail6reduce28DeviceReduceSingleTileKernelINS2_10policy_hubIijN4cuda3std3__44plusIiEEE10Policy1000EN6thrust24THRUST_300001_SM_1000_NS6detail15normal_iteratorINSD_10device_ptrIcEEEEPijS9_iiNS7_10__identityEEEvT0_T1_T2_T3_T4_T6_E12temp_storage+36];
	selp.b32 	%r420, %r419, 0, %p49;
	add.s32 	%r510, %r418, %r420;
	bra.uni 	$L__BB4_50;
$L__BB4_28:
	mov.u32 	%r40, %tid.x;
	cvt.u64.u32 	%rd11, %r40;
	add.s64 	%rd12, %rd2, %rd11;
	ld.global.s8 	%r93, [%rd12];
	ld.global.s8 	%r94, [%rd12+256];
	ld.global.s8 	%r95, [%rd12+512];
	ld.global.s8 	%r96, [%rd12+768];
	ld.global.s8 	%r97, [%rd12+1024];
	ld.global.s8 	%r98, [%rd12+1280];
	ld.global.s8 	%r99, [%rd12+1536];
	ld.global.s8 	%r100, [%rd12+1792];
	ld.global.s8 	%r101, [%rd12+2048];
	ld.global.s8 	%r102, [%rd12+2304];
	ld.global.s8 	%r103, [%rd12+2560];
	ld.global.s8 	%r104, [%rd12+2816];
	ld.global.s8 	%r105, [%rd12+3072];
	ld.global.s8 	%r106, [%rd12+3328];
	ld.global.s8 	%r107, [%rd12+3584];
	ld.global.s8 	%r108, [%rd12+3840];
	add.s32 	%r109, %r94, %r93;
	add.s32 	%r110, %r109, %r95;
	add.s32 	%r111, %r110, %r96;
	add.s32 	%r112, %r111, %r97;
	add.s32 	%r113, %r112, %r98;
	add.s32 	%r114, %r113, %r99;
	add.s32 	%r115, %r114, %r100;
	add.s32 	%r116, %r115, %r101;
	add.s32 	%r117, %r116, %r102;
	add.s32 	%r118, %r117, %r103;
	add.s32 	%r119, %r118, %r104;
	add.s32 	%r120, %r119, %r105;
	add.s32 	%r121, %r120, %r106;
	add.s32 	%r122, %r121, %r107;
	add.s32 	%r509, %r122, %r108;
	add.s32 	%r42, %r90, -4096;
	setp.lt.u32 	%p3, %r42, 4096;
	mov.b32 	%r492, 4096;
	@%p3 bra 	$L__BB4_32;
	mov.b32 	%r492, 4096;
$L__BB4_30:
	add.s32 	%r124, %r40, %r492;
	cvt.u64.u32 	%rd13, %r124;
	add.s64 	%rd14, %rd2, %rd13;
	ld.global.s8 	%r125, [%rd14];
	ld.global.s8 	%r126, [%rd14+256];
	ld.global.s8 	%r127, [%rd14+512];
	ld.global.s8 	%r128, [%rd14+768];
	ld.global.s8 	%r129, [%rd14+1024];
	ld.global.s8 	%r130, [%rd14+1280];
	ld.global.s8 	%r131, [%rd14+1536];
	ld.global.s8 	%r132, [%rd14+1792];
	ld.global.s8 	%r133, [%rd14+2048];
	ld.global.s8 	%r134, [%rd14+2304];
	ld.global.s8 	%r135, [%rd14+2560];
	ld.global.s8 	%r136, [%rd14+2816];
	ld.global.s8 	%r137, [%rd14+3072];
	ld.global.s8 	%r138, [%rd14+3328];
	ld.global.s8 	%r139, [%rd14+3584];
	ld.global.s8 	%r140, [%rd14+3840];
	add.s32 	%r141, %r509, %r125;
	add.s32 	%r142, %r141, %r126;
	add.s32 	%r143, %r142, %r127;
	add.s32 	%r144, %r143, %r128;
	add.s32 	%r145, %r144, %r129;
	add.s32 	%r146, %r145, %r130;
	add.s32 	%r147, %r146, %r131;
	add.s32 	%r148, %r147, %r132;
	add.s32 	%r149, %r148, %r133;
	add.s32 	%r150, %r149, %r134;
	add.s32 	%r151, %r150, %r135;
	add.s32 	%r152, %r151, %r136;
	add.s32 	%r153, %r152, %r137;
	add.s32 	%r154, %r153, %r138;
	add.s32 	%r155, %r154, %r139;
	add.s32 	%r509, %r155, %r140;
	sub.s32 	%r156, %r90, %r492;
	setp.lt.u32 	%p4, %r156, 4096;
	@%p4 bra 	$L__BB4_46;
	add.s32 	%r492, %r492, 4096;
	setp.le.u32 	%p5, %r492, %r42;
	@%p5 bra 	$L__BB4_30;
$L__BB4_32:
	setp.le.u32 	%p6, %r90, %r492;
	sub.s32 	%r157, %r90, %r492;
	setp.ge.s32 	%p7, %r40, %r157;
	or.pred  	%p8, %p6, %p7;
	@%p8 bra 	$L__BB4_46;
	not.b32 	%r160, %r40;
	add.s32 	%r161, %r90, %r160;
	sub.s32 	%r162, %r161, %r492;
	shr.u32 	%r163, %r162, 8;
	add.s32 	%r49, %r163, 1;
	and.b32  	%r50, %r49, 15;
	setp.lt.u32 	%p9, %r162, 3840;
	mov.u32 	%r501, %r40;
	@%p9 bra 	$L__BB4_37;
	or.b32  	%r495, %r40, 2048;
	add.s32 	%r494, %r40, %r492;
	and.b32  	%r164, %r49, 33554416;
	neg.s32 	%r493, %r164;
$L__BB4_35:
	.pragma "nounroll";
	cvt.u64.u32 	%rd15, %r494;
	add.s64 	%rd16, %rd2, %rd15;
	ld.global.s8 	%r165, [%rd16];
	add.s32 	%r166, %r509, %r165;
	add.s32 	%r167, %r494, 256;
	cvt.u64.u32 	%rd17, %r167;
	add.s64 	%rd18, %rd2, %rd17;
	ld.global.s8 	%r168, [%rd18];
	add.s32 	%r169, %r166, %r168;
	add.s32 	%r170, %r494, 512;
	cvt.u64.u32 	%rd19, %r170;
	add.s64 	%rd20, %rd2, %rd19;
	ld.global.s8 	%r171, [%rd20];
	add.s32 	%r172, %r169, %r171;
	add.s32 	%r173, %r494, 768;
	cvt.u64.u32 	%rd21, %r173;
	add.s64 	%rd22, %rd2, %rd21;
	ld.global.s8 	%r174, [%rd22];
	add.s32 	%r175, %r172, %r174;
	add.s32 	%r176, %r494, 1024;
	cvt.u64.u32 	%rd23, %r176;
	add.s64 	%rd24, %rd2, %rd23;
	ld.global.s8 	%r177, [%rd24];
	add.s32 	%r178, %r175, %r177;
	add.s32 	%r179, %r494, 1280;
	cvt.u64.u32 	%rd25, %r179;
	add.s64 	%rd26, %rd2, %rd25;
	ld.global.s8 	%r180, [%rd26];
	add.s32 	%r181, %r178, %r180;
	add.s32 	%r182, %r494, 1536;
	cvt.u64.u32 	%rd27, %r182;
	add.s64 	%rd28, %rd2, %rd27;
	ld.global.s8 	%r183, [%rd28];
	add.s32 	%r184, %r181, %r183;
	add.s32 	%r185, %r494, 1792;
	cvt.u64.u32 	%rd29, %r185;
	add.s64 	%rd30, %rd2, %rd29;
	ld.global.s8 	%r186, [%rd30];
	add.s32 	%r187, %r184, %r186;
	add.s32 	%r188, %r494, 2048;
	cvt.u64.u32 	%rd31, %r188;
	add.s64 	%rd32, %rd2, %rd31;
	ld.global.s8 	%r189, [%rd32];
	add.s32 	%r190, %r187, %r189;
	add.s32 	%r191, %r494, 2304;
	cvt.u64.u32 	%rd33, %r191;
	add.s64 	%rd34, %rd2, %rd33;
	ld.global.s8 	%r192, [%rd34];
	add.s32 	%r193, %r190, %r192;
	add.s32 	%r194, %r494, 2560;
	cvt.u64.u32 	%rd35, %r194;
	add.s64 	%rd36, %rd2, %rd35;
	ld.global.s8 	%r195, [%rd36];
	add.s32 	%r196, %r193, %r195;
	add.s32 	%r197, %r494, 2816;
	cvt.u64.u32 	%rd37, %r197;
	add.s64 	%rd38, %rd2, %rd37;
	ld.global.s8 	%r198, [%rd38];
	add.s32 	%r199, %r196, %r198;
	add.s32 	%r200, %r494, 3072;
	cvt.u64.u32 	%rd39, %r200;
	add.s64 	%rd40, %rd2, %rd39;
	ld.global.s8 	%r201, [%rd40];
	add.s32 	%r202, %r199, %r201;
	add.s32 	%r203, %r494, 3328;
	cvt.u64.u32 	%rd41, %r203;
	add.s64 	%rd42, %rd2, %rd41;
	ld.global.s8 	%r204, [%rd42];
	add.s32 	%r205, %r202, %r204;
	add.s32 	%r206, %r494, 3584;
	cvt.u64.u32 	%rd43, %r206;
	add.s64 	%rd44, %rd2, %rd43;
	ld.global.s8 	%r207, [%rd44];
	add.s32 	%r208, %r205, %r207;
	add.s32 	%r209, %r494, 3840;
	cvt.u64.u32 	%rd45, %r209;
	add.s64 	%rd46, %rd2, %rd45;
	ld.global.s8 	%r210, [%rd46];
	add.s32 	%r509, %r208, %r210;
	add.s32 	%r495, %r495, 4096;
	add.s32 	%r494, %r494, 4096;
	add.s32 	%r493, %r493, 16;
	setp.ne.s32 	%p10, %r493, 0;
	@%p10 bra 	$L__BB4_35;
	add.s32 	%r501, %r495, -2048;
$L__BB4_37:
	setp.eq.s32 	%p11, %r50, 0;
	@%p11 bra 	$L__BB4_46;
	and.b32  	%r66, %r49, 7;
	setp.lt.u32 	%p12, %r50, 8;
	@%p12 bra 	$L__BB4_40;
	add.s32 	%r212, %r501, %r492;
	cvt.u64.u32 	%rd47, %r212;
	add.s64 	%rd48, %rd2, %rd47;
	ld.global.s8 	%r213, [%rd48];
	add.s32 	%r214, %r509, %r213;
	add.s32 	%r215, %r212, 256;
	cvt.u64.u32 	%rd49, %r215;
	add.s64 	%rd50, %rd2, %rd49;
	ld.global.s8 	%r216, [%rd50];
	add.s32 	%r217, %r214, %r216;
	add.s32 	%r218, %r212, 512;
	cvt.u64.u32 	%rd51, %r218;
	add.s64 	%rd52, %rd2, %rd51;
	ld.global.s8 	%r219, [%rd52];
	add.s32 	%r220, %r217, %r219;
	add.s32 	%r221, %r212, 768;
	cvt.u64.u32 	%rd53, %r221;
	add.s64 	%rd54, %rd2, %rd53;
	ld.global.s8 	%r222, [%rd54];
	add.s32 	%r223, %r220, %r222;
	add.s32 	%r224, %r212, 1024;
	cvt.u64.u32 	%rd55, %r224;
	add.s64 	%rd56, %rd2, %rd55;
	ld.global.s8 	%r225, [%rd56];
	add.s32 	%r226, %r223, %r225;
	add.s32 	%r227, %r212, 1280;
	cvt.u64.u32 	%rd57, %r227;
	add.s64 	%rd58, %rd2, %rd57;
	ld.global.s8 	%r228, [%rd58];
	add.s32 	%r229, %r226, %r228;
	add.s32 	%r230, %r212, 1536;
	cvt.u64.u32 	%rd59, %r230;
	add.s64 	%rd60, %rd2, %rd59;
	ld.global.s8 	%r231, [%rd60];
	add.s32 	%r232, %r229, %r231;
	add.s32 	%r233, %r212, 1792;
	cvt.u64.u32 	%rd61, %r233;
	add.s64 	%rd62, %rd2, %rd61;
	ld.global.s8 	%r234, [%rd62];
	add.s32 	%r509, %r232, %r234;
	add.s32 	%r501, %r501, 2048;
$L__BB4_40:
	setp.eq.s32 	%p13, %r66, 0;
	@%p13 bra 	$L__BB4_46;
	and.b32  	%r72, %r49, 3;
	setp.lt.u32 	%p14, %r66, 4;
	@%p14 bra 	$L__BB4_43;
	add.s32 	%r236, %r501, %r492;
	cvt.u64.u32 	%rd63, %r236;
	add.s64 	%rd64, %rd2, %rd63;
	ld.global.s8 	%r237, [%rd64];
	add.s32 	%r238, %r509, %r237;
	add.s32 	%r239, %r236, 256;
	cvt.u64.u32 	%rd65, %r239;
	add.s64 	%rd66, %rd2, %rd65;
	ld.global.s8 	%r240, [%rd66];
	add.s32 	%r241, %r238, %r240;
	add.s32 	%r242, %r236, 512;
	cvt.u64.u32 	%rd67, %r242;
	add.s64 	%rd68, %rd2, %rd67;
	ld.global.s8 	%r243, [%rd68];
	add.s32 	%r244, %r241, %r243;
	add.s32 	%r245, %r236, 768;
	cvt.u64.u32 	%rd69, %r245;
	add.s64 	%rd70, %rd2, %rd69;
	ld.global.s8 	%r246, [%rd70];
	add.s32 	%r509, %r244, %r246;
	add.s32 	%r501, %r501, 1024;
$L__BB4_43:
	setp.eq.s32 	%p15, %r72, 0;
	@%p15 bra 	$L__BB4_46;
	add.s32 	%r507, %r501, %r492;
	neg.s32 	%r506, %r72;
$L__BB4_45:
	.pragma "nounroll";
	cvt.u64.u32 	%rd71, %r507;
	add.s64 	%rd72, %rd2, %rd71;
	ld.global.s8 	%r247, [%rd72];
	add.s32 	%r509, %r509, %r247;
	add.s32 	%r507, %r507, 256;
	add.s32 	%r506, %r506, 1;
	setp.ne.s32 	%p16, %r506, 0;
	@%p16 bra 	$L__BB4_45;
$L__BB4_46:
	// begin inline asm
	mov.u32 %r248, %laneid;
	// end inline asm
	mov.b32 	%r251, 1;
	mov.b32 	%r272, 31;
	mov.b32 	%r273, -1;
	// begin inline asm
	shfl.sync.down.b32 %r249, %r509, %r251, %r272, %r273;
	// end inline asm
	setp.gt.s32 	%p17, %r248, 30;
	selp.b32 	%r274, 0, %r249, %p17;
	add.s32 	%r255, %r274, %r509;
	mov.b32 	%r256, 2;
	// begin inline asm
	shfl.sync.down.b32 %r254, %r255, %r256, %r272, %r273;
	// end inline asm
	setp.gt.s32 	%p18, %r248, 29;
	selp.b32 	%r275, 0, %r254, %p18;
	add.s32 	%r260, %r255, %r275;
	mov.b32 	%r261, 4;
	// begin inline asm
	shfl.sync.down.b32 %r259, %r260, %r261, %r272, %r273;
	// end inline asm
	setp.gt.s32 	%p19, %r248, 27;
	selp.b32 	%r276, 0, %r259, %p19;
	add.s32 	%r265, %r260, %r276;
	mov.b32 	%r266, 8;
	// begin inline asm
	shfl.sync.down.b32 %r264, %r265, %r266, %r272, %r273;
	// end inline asm
	setp.gt.s32 	%p20, %r248, 23;
	selp.b32 	%r277, 0, %r264, %p20;
	add.s32 	%r270, %r265, %r277;
	mov.b32 	%r271, 16;
	// begin inline asm
	shfl.sync.down.b32 %r269, %r270, %r271, %r272, %r273;
	// end inline asm
	setp.gt.s32 	%p21, %r248, 15;
	selp.b32 	%r278, 0, %r269, %p21;
	add.s32 	%r510, %r270, %r278;
	setp.ne.s32 	%p22, %r248, 0;
	@%p22 bra 	$L__BB4_48;
	shr.u32 	%r279, %r40, 3;
	and.b32  	%r280, %r279, 124;
	mov.u32 	%r281, _ZZN3cub18CUB_300001_SM_10006detail6reduce28DeviceReduceSingleTileKernelINS2_10policy_hubIijN4cuda3std3__44plusIiEEE10Policy1000EN6thrust24THRUST_300001_SM_1000_NS6detail15normal_iteratorINSD_10device_ptrIcEEEEPijS9_iiNS7_10__identityEEEvT0_T1_T2_T3_T4_T6_E12temp_storage;
	add.s32 	%r282, %r281, %r280;
	st.shared.u32 	[%r282+8], %r510;
$L__BB4_48:
	bar.sync 	0;
	setp.ne.s32 	%p23, %r40, 0;
	@%p23 bra 	$L__BB4_50;
	ld.shared.u32 	%r283, [_ZZN3cub18CUB_300001_SM_10006detail6reduce28DeviceReduceSingleTileKernelINS2_10policy_hubIijN4cuda3std3__44plusIiEEE10Policy1000EN6thrust24THRUST_300001_SM_1000_NS6detail15normal_iteratorINSD_10device_ptrIcEEEEPijS9_iiNS7_10__identityEEEvT0_T1_T2_T3_T4_T6_E12temp_storage+12];
	add.s32 	%r284, %r283, %r510;
	ld.shared.u32 	%r285, [_ZZN3cub18CUB_300001_SM_10006detail6reduce28DeviceReduceSingleTileKernelINS2_10policy_hubIijN4cuda3std3__44plusIiEEE10Policy1000EN6thrust24THRUST_300001_SM_1000_NS6detail15normal_iteratorINSD_10device_ptrIcEEEEPijS9_iiNS7_10__identityEEEvT0_T1_T2_T3_T4_T6_E12temp_storage+16];
	add.s32 	%r286, %r284, %r285;
	ld.shared.u32 	%r287, [_ZZN3cub18CUB_300001_SM_10006detail6reduce28DeviceReduceSingleTileKernelINS2_10policy_hubIijN4cuda3std3__44plusIiEEE10Policy1000EN6thrust24THRUST_300001_SM_1000_NS6detail15normal_iteratorINSD_10device_ptrIcEEEEPijS9_iiNS7_10__identityEEEvT0_T1_T2_T3_T4_T6_E12temp_storage+20];
	add.s32 	%r288, %r286, %r287;
	ld.shared.u32 	%r289, [_ZZN3cub18CUB_300001_SM_10006detail6reduce28DeviceReduceSingleTileKernelINS2_10policy_hubIijN4cuda3std3__44plusIiEEE10Policy1000EN6thrust24THRUST_300001_SM_1000_NS6detail15normal_iteratorINSD_10device_ptrIcEEEEPijS9_iiNS7_10__identityEEEvT0_T1_T2_T3_T4_T6_E12temp_storage+24];
	add.s32 	%r290, %r288, %r289;
	ld.shared.u32 	%r291, [_ZZN3cub18CUB_300001_SM_10006detail6reduce28DeviceReduceSingleTileKernelINS2_10policy_hubIijN4cuda3std3__44plusIiEEE10Policy1000EN6thrust24THRUST_300001_SM_1000_NS6detail15normal_iteratorINSD_10device_ptrIcEEEEPijS9_iiNS7_10__identityEEEvT0_T1_T2_T3_T4_T6_E12temp_storage+28];
	add.s32 	%r292, %r290, %r291;
	ld.shared.u32 	%r293, [_ZZN3cub18CUB_300001_SM_10006detail6reduce28DeviceReduceSingleTileKernelINS2_10policy_hubIijN4cuda3std3__44plusIiEEE10Policy1000EN6thrust24THRUST_300001_SM_1000_NS6detail15normal_iteratorINSD_10device_ptrIcEEEEPijS9_iiNS7_10__identityEEEvT0_T1_T2_T3_T4_T6_E12temp_storage+32];
	add.s32 	%r294, %r292, %r293;
	ld.shared.u32 	%r295, [_ZZN3cub18CUB_300001_SM_10006detail6reduce28DeviceReduceSingleTileKernelINS2_10policy_hubIijN4cuda3std3__44plusIiEEE10Policy1000EN6thrust24THRUST_300001_SM_1000_NS6detail15normal_iteratorINSD_10device_ptrIcEEEEPijS9_iiNS7_10__identityEEEvT0_T1_T2_T3_T4_T6_E12temp_storage+36];
	add.s32 	%r510, %r294, %r295;
$L__BB4_50:
	mov.u32 	%r469, %tid.x;
	setp.ne.s32 	%p57, %r469, 0;
	@%p57 bra 	$L__BB4_52;
	add.s32 	%r470, %r510, %r91;
	st.global.u32 	[%rd1], %r470;
$L__BB4_52:
	ret;

}
	// .globl	_ZN3cub18CUB_300001_SM_10006detail6reduce18DeviceReduceKernelINS2_10policy_hubIijN4cuda3std3__44plusIiEEE10Policy1000EN6thrust24THRUST_300001_SM_1000_NS6detail15normal_iteratorINSD_10device_ptrIcEEEEjS9_iNS7_10__identityEEEvT0_PT3_T1_NS0_13GridEvenShareISN_EET2_T4_
.visible .entry _ZN3cub18CUB_300001_SM_10006detail6reduce18DeviceReduceKernelINS2_10policy_hubIijN4cuda3std3__44plusIiEEE10Policy1000EN6thrust24THRUST_300001_SM_1000_NS6detail15normal_iteratorINSD_10device_ptrIcEEEEjS9_iNS7_10__identityEEEvT0_PT3_T1_NS0_13GridEvenShareISN_EET2_T4_(
	.param .align 8 .b8 _ZN3cub18CUB_300001_SM_10006detail6reduce18DeviceReduceKernelINS2_10policy_hubIijN4cuda3std3__44plusIiEEE10Policy1000EN6thrust24THRUST_300001_SM_1000_NS6detail15normal_iteratorINSD_10device_ptrIcEEEEjS9_iNS7_10__identityEEEvT0_PT3_T1_NS0_13GridEvenShareISN_EET2_T4__param_0[8],
	.param .u64 .ptr .align 1 _ZN3cub18CUB_300001_SM_10006detail6reduce18DeviceReduceKernelINS2_10policy_hubIijN4cuda3std3__44plusIiEEE10Policy1000EN6thrust24THRUST_300001_SM_1000_NS6detail15normal_iteratorINSD_10device_ptrIcEEEEjS9_iNS7_10__identityEEEvT0_PT3_T1_NS0_13GridEvenShareISN_EET2_T4__param_1,
	.param .u32 _ZN3cub18CUB_300001_SM_10006detail6reduce18DeviceReduceKernelINS2_10policy_hubIijN4cuda3std3__44plusIiEEE10Policy1000EN6thrust24THRUST_300001_SM_1000_NS6detail15normal_iteratorINSD_10device_ptrIcEEEEjS9_iNS7_10__identityEEEvT0_PT3_T1_NS0_13GridEvenShareISN_EET2_T4__param_2,
	.param .align 4 .b8 _ZN3cub18CUB_300001_SM_10006detail6reduce18DeviceReduceKernelINS2_10policy_hubIijN4cuda3std3__44plusIiEEE10Policy1000EN6thrust24THRUST_300001_SM_1000_NS6detail15normal_iteratorINSD_10device_ptrIcEEEEjS9_iNS7_10__identityEEEvT0_PT3_T1_NS0_13GridEvenShareISN_EET2_T4__param_3[40],
	.param .align 1 .b8 _ZN3cub18CUB_300001_SM_10006detail6reduce18DeviceReduceKernelINS2_10policy_hubIijN4cuda3std3__44plusIiEEE10Policy1000EN6thrust24THRUST_300001_SM_1000_NS6detail15normal_iteratorINSD_10device_ptrIcEEEEjS9_iNS7_10__identityEEEvT0_PT3_T1_NS0_13GridEvenShareISN_EET2_T4__param_4[1],
	.param .align 1 .b8 _ZN3cub18CUB_300001_SM_10006detail6reduce18DeviceReduceKernelINS2_10policy_hubIijN4cuda3std3__44plusIiEEE10Policy1000EN6thrust24THRUST_300001_SM_1000_NS6detail15normal_iteratorINSD_10device_ptrIcEEEEjS9_iNS7_10__identityEEEvT0_PT3_T1_NS0_13GridEvenShareISN_EET2_T4__param_5[1]
)
.maxntid 256
{
	.reg .pred 	%p<57>;
	.reg .b16 	%rs<4>;
	.reg .b32 	%r<575>;
	.reg .b64 	%rd<130>;
	// demoted variable
	.shared .align 4 .b8 _ZZN3cub18CUB_300001_SM_10006detail6reduce18DeviceReduceKernelINS2_10policy_hubIijN4cuda3std3__44plusIiEEE10Policy1000EN6thrust24THRUST_300001_SM_1000_NS6detail15normal_iteratorINSD_10device_ptrIcEEEEjS9_iNS7_10__identityEEEvT0_PT3_T1_NS0_13GridEvenShareISN_EET2_T4_E12temp_storage[44];
	ld.param.u32 	%r1, [_ZN3cub18CUB_300001_SM_10006detail6reduce18DeviceReduceKernelINS2_10policy_hubIijN4cuda3std3__44plusIiEEE10Policy1000EN6thrust24THRUST_300001_SM_1000_NS6detail15normal_iteratorINSD_10device_ptrIcEEEEjS9_iNS7_10__identityEEEvT0_PT3_T1_NS0_13GridEvenShareISN_EET2_T4__param_3+20];
	ld.param.u32 	%r2, [_ZN3cub18CUB_300001_SM_10006detail6reduce18DeviceReduceKernelINS2_10policy_hubIijN4cuda3std3__44plusIiEEE10Policy1000EN6thrust24THRUST_300001_SM_1000_NS6detail15normal_iteratorINSD_10device_ptrIcEEEEjS9_iNS7_10__identityEEEvT0_PT3_T1_NS0_13GridEvenShareISN_EET2_T4__param_3+24];
	ld.param.u64 	%rd3, [_ZN3cub18CUB_300001_SM_10006detail6reduce18DeviceReduceKernelINS2_10policy_hubIijN4cuda3std3__44plusIiEEE10Policy1000EN6thrust24THRUST_300001_SM_1000_NS6detail15normal_iteratorINSD_10device_ptrIcEEEEjS9_iNS7_10__identityEEEvT0_PT3_T1_NS0_13GridEvenShareISN_EET2_T4__param_0];
	cvta.to.global.u64 	%rd1, %rd3;
	mov.u32 	%r3, %ctaid.x;
	shl.b32 	%r4, %r2, 12;
	shl.b32 	%r556, %r3, 12;
	sub.s32 	%r6, %r1, %r556;
	setp.gt.u32 	%p1, %r6, 4095;
	@%p1 bra 	$L__BB5_26;
	mov.u32 	%r7, %tid.x;
	setp.ge.u32 	%p23, %r7, %r6;
	mov.b32 	%r550, 0;
	mov.u32 	%r539, %r7;
	@%p23 bra 	$L__BB5_3;
	add.s32 	%r330, %r556, %r7;
	cvt.u64.u32 	%rd66, %r330;
	add.s64 	%rd67, %rd1, %rd66;
	ld.global.s8 	%r550, [%rd67];
	add.s32 	%r539, %r7, 256;
$L__BB5_3:
	setp.ge.u32 	%p24, %r539, %r6;
	@%p24 bra 	$L__BB5_17;
	not.b32 	%r332, %r539;
	add.s32 	%r333, %r1, %r332;
	sub.s32 	%r334, %r333, %r556;
	shr.u32 	%r335, %r334, 8;
	add.s32 	%r12, %r335, 1;
	and.b32  	%r13, %r12, 15;
	setp.lt.u32 	%p25, %r334, 3840;
	@%p25 bra 	$L__BB5_8;
	or.b32  	%r536, %r539, 2048;
	add.s32 	%r535, %r539, %r556;
	and.b32  	%r336, %r12, 33554416;
	neg.s32 	%r534, %r336;
$L__BB5_6:
	.pragma "nounroll";
	cvt.u64.u32 	%rd68, %r535;
	add.s64 	%rd69, %rd1, %rd68;
	ld.global.s8 	%r337, [%rd69];
	add.s32 	%r338, %r550, %r337;
	add.s32 	%r339, %r535, 256;
	cvt.u64.u32 	%rd70, %r339;
	add.s64 	%rd71, %rd1, %rd70;
	ld.global.s8 	%r340, [%rd71];
	add.s32 	%r341, %r338, %r340;
	add.s32 	%r342, %r535, 512;
	cvt.u64.u32 	%rd72, %r342;
	add.s64 	%rd73, %rd1, %rd72;
	ld.global.s8 	%r343, [%rd73];
	add.s32 	%r344, %r341, %r343;
	add.s32 	%r345, %r535, 768;
	cvt.u64.u32 	%rd74, %r345;
	add.s64 	%rd75, %rd1, %rd74;
	ld.global.s8 	%r346, [%rd75];
	add.s32 	%r347, %r344, %r346;
	add.s32 	%r348, %r535, 1024;
	cvt.u64.u32 	%rd76, %r348;
	add.s64 	%rd77, %rd1, %rd76;
	ld.global.s8 	%r349, [%rd77];
	add.s32 	%r350, %r347, %r349;
	add.s32 	%r351, %r535, 1280;
	cvt.u64.u32 	%rd78, %r351;
	add.s64 	%rd79, %rd1, %rd78;
	ld.global.s8 	%r352, [%rd79];
	add.s32 	%r353, %r350, %r352;
	add.s32 	%r354, %r535, 1536;
	cvt.u64.u32 	%rd80, %r354;
	add.s64 	%rd81, %rd1, %rd80;
	ld.global.s8 	%r355, [%rd81];
	add.s32 	%r356, %r353, %r355;
	add.s32 	%r357, %r535, 1792;
	cvt.u64.u32 	%rd82, %r357;
	add.s64 	%rd83, %rd1, %rd82;
	ld.global.s8 	%r358, [%rd83];
	add.s32 	%r359, %r356, %r358;
	add.s32 	%r360, %r535, 2048;
	cvt.u64.u32 	%rd84, %r360;
	add.s64 	%rd85, %rd1, %rd84;
	ld.global.s8 	%r361, [%rd85];
	add.s32 	%r362, %r359, %r361;
	add.s32 	%r363, %r535, 2304;
	cvt.u64.u32 	%rd86, %r363;
	add.s64 	%rd87, %rd1, %rd86;
	ld.global.s8 	%r364, [%rd87];
	add.s32 	%r365, %r362, %r364;
	add.s32 	%r366, %r535, 2560;
	cvt.u64.u32 	%rd88, %r366;
	add.s64 	%rd89, %rd1, %rd88;
	ld.global.s8 	%r367, [%rd89];
	add.s32 	%r368, %r365, %r367;
	add.s32 	%r369, %r535, 2816;
	cvt.u64.u32 	%rd90, %r369;
	add.s64 	%rd91, %rd1, %rd90;
	ld.global.s8 	%r370, [%rd91];
	add.s32 	%r371, %r368, %r370;
	add.s32 	%r372, %r535, 3072;
	cvt.u64.u32 	%rd92, %r372;
	add.s64 	%rd93, %rd1, %rd92;
	ld.global.s8 	%r373, [%rd93];
	add.s32 	%r374, %r371, %r373;
	add.s32 	%r375, %r535, 3328;
	cvt.u64.u32 	%rd94, %r375;
	add.s64 	%rd95, %rd1, %rd94;
	ld.global.s8 	%r376, [%rd95];
	add.s32 	%r377, %r374, %r376;
	add.s32 	%r378, %r535, 3584;
	cvt.u64.u32 	%rd96, %r378;
	add.s64 	%rd97, %rd1, %rd96;
	ld.global.s8 	%r379, [%rd97];
	add.s32 	%r380, %r377, %r379;
	add.s32 	%r381, %r535, 3840;
	cvt.u64.u32 	%rd98, %r381;
	add.s64 	%rd99, %rd1, %rd98;
	ld.global.s8 	%r382, [%rd99];
	add.s32 	%r550, %r380, %r382;
	add.s32 	%r536, %r536, 4096;
	add.s32 	%r535, %r535, 4096;
	add.s32 	%r534, %r534, 16;
	setp.ne.s32 	%p26, %r534, 0;
	@%p26 bra 	$L__BB5_6;
	add.s32 	%r539, %r536, -2048;
$L__BB5_8:
	setp.eq.s32 	%p27, %r13, 0;
	@%p27 bra 	$L__BB5_17;
	and.b32  	%r29, %r12, 7;
	setp.lt.u32 	%p28, %r13, 8;
	@%p28 bra 	$L__BB5_11;
	add.s32 	%r384, %r556, %r539;
	cvt.u64.u32 	%rd100, %r384;
	add.s64 	%rd101, %rd1, %rd100;
	ld.global.s8 	%r385, [%rd101];
	add.s32 	%r386, %r550, %r385;
	add.s32 	%r387, %r384, 256;
	cvt.u64.u32 	%rd102, %r387;
	add.s64 	%rd103, %rd1, %rd102;
	ld.global.s8 	%r388, [%rd103];
	add.s32 	%r389, %r386, %r388;
	add.s32 	%r390, %r384, 512;
	cvt.u64.u32 	%rd104, %r390;
	add.s64 	%rd105, %rd1, %rd104;
	ld.global.s8 	%r391, [%rd105];
	add.s32 	%r392, %r389, %r391;
	add.s32 	%r393, %r384, 768;
	cvt.u64.u32 	%rd106, %r393;
	add.s64 	%rd107, %rd1, %rd106;
	ld.global.s8 	%r394, [%rd107];
	add.s32 	%r395, %r392, %r394;
	add.s32 	%r396, %r384, 1024;
	cvt.u64.u32 	%rd108, %r396;
	add.s64 	%rd109, %rd1, %rd108;
	ld.global.s8 	%r397, [%rd109];
	add.s32 	%r398, %r395, %r397;
	add.s32 	%r399, %r384, 1280;
	cvt.u64.u32 	%rd110, %r399;
	add.s64 	%rd111, %rd1, %rd110;
	ld.global.s8 	%r400, [%rd111];
	add.s32 	%r401, %r398, %r400;
	add.s32 	%r402, %r384, 1536;
	cvt.u64.u32 	%rd112, %r402;
	add.s64 	%rd113, %rd1, %rd112;
	ld.global.s8 	%r403, [%rd113];
	add.s32 	%r404, %r401, %r403;
	add.s32 	%r405, %r384, 1792;
	cvt.u64.u32 	%rd114, %r405;
	add.s64 	%rd115, %rd1, %rd114;
	ld.global.s8 	%r406, [%rd115];
	add.s32 	%r550, %r404, %r406;
	add.s32 	%r539, %r539, 2048;
$L__BB5_11:
	setp.eq.s32 	%p29, %r29, 0;
	@%p29 bra 	$L__BB5_17;
	and.b32  	%r35, %r12, 3;
	setp.lt.u32 	%p30, %r29, 4;
	@%p30 bra 	$L__BB5_14;
	add.s32 	%r408, %r556, %r539;
	cvt.u64.u32 	%rd116, %r408;
	add.s64 	%rd117, %rd1, %rd116;
	ld.global.s8 	%r409, [%rd117];
	add.s32 	%r410, %r550, %r409;
	add.s32 	%r411, %r408, 256;
	cvt.u64.u32 	%rd118, %r411;
	add.s64 	%rd119, %rd1, %rd118;
	ld.global.s8 	%r412, [%rd119];
	add.s32 	%r413, %r410, %r412;
	add.s32 	%r414, %r408, 512;
	cvt.u64.u32 	%rd120, %r414;
	add.s64 	%rd121, %rd1, %rd120;
	ld.global.s8 	%r415, [%rd121];
	add.s32 	%r416, %r413, %r415;
	add.s32 	%r417, %r408, 768;
	cvt.u64.u32 	%rd122, %r417;
	add.s64 	%rd123, %rd1, %rd122;
	ld.global.s8 	%r418, [%rd123];
	add.s32 	%r550, %r416, %r418;
	add.s32 	%r539, %r539, 1024;
$L__BB5_14:
	setp.eq.s32 	%p31, %r35, 0;
	@%p31 bra 	$L__BB5_17;
	add.s32 	%r548, %r539, %r556;
	neg.s32 	%r547, %r35;
$L__BB5_16:
	.pragma "nounroll";
	cvt.u64.u32 	%rd124, %r548;
	add.s64 	%rd125, %rd1, %rd124;
	ld.global.s8 	%r419, [%rd125];
	add.s32 	%r550, %r550, %r419;
	add.s32 	%r548, %r548, 256;
	add.s32 	%r547, %r547, 1;
	setp.ne.s32 	%p32, %r547, 0;
	@%p32 bra 	$L__BB5_16;
$L__BB5_17:
	setp.lt.u32 	%p33, %r6, 256;
	@%p33 bra 	$L__BB5_22;
	// begin inline asm
	mov.u32 %r483, %laneid;
	// end inline asm
	mov.b32 	%r486, 1;
	mov.b32 	%r507, 31;
	mov.b32 	%r508, -1;
	// begin inline asm
	shfl.sync.down.b32 %r484, %r550, %r486, %r507, %r508;
	// end inline asm
	setp.gt.s32 	%p49, %r483, 30;
	selp.b32 	%r509, 0, %r484, %p49;
	add.s32 	%r490, %r509, %r550;
	mov.b32 	%r491, 2;
	// begin inline asm
	shfl.sync.down.b32 %r489, %r490, %r491, %r507, %r508;
	// end inline asm
	setp.gt.s32 	%p50, %r483, 29;
	selp.b32 	%r510, 0, %r489, %p50;
	add.s32 	%r495, %r490, %r510;
	mov.b32 	%r496, 4;
	// begin inline asm
	shfl.sync.down.b32 %r494, %r495, %r496, %r507, %r508;
	// end inline asm
	setp.gt.s32 	%p51, %r483, 27;
	selp.b32 	%r511, 0, %r494, %p51;
	add.s32 	%r500, %r495, %r511;
	mov.b32 	%r501, 8;
	// begin inline asm
	shfl.sync.down.b32 %r499, %r500, %r501, %r507, %r508;
	// end inline asm
	setp.gt.s32 	%p52, %r483, 23;
	selp.b32 	%r512, 0, %r499, %p52;
	add.s32 	%r505, %r500, %r512;
	mov.b32 	%r506, 16;
	// begin inline asm
	shfl.sync.down.b32 %r504, %r505, %r506, %r507, %r508;
	// end inline asm
	setp.gt.s32 	%p53, %r483, 15;
	selp.b32 	%r513, 0, %r504, %p53;
	add.s32 	%r574, %r505, %r513;
	setp.ne.s32 	%p54, %r483, 0;
	@%p54 bra 	$L__BB5_20;
	shr.u32 	%r514, %r7, 3;
	and.b32  	%r515, %r514, 124;
	mov.u32 	%r516, _ZZN3cub18CUB_300001_SM_10006detail6reduce18DeviceReduceKernelINS2_10policy_hubIijN4cuda3std3__44plusIiEEE10Policy1000EN6thrust24THRUST_300001_SM_1000_NS6detail15normal_iteratorINSD_10device_ptrIcEEEEjS9_iNS7_10__identityEEEvT0_PT3_T1_NS0_13GridEvenShareISN_EET2_T4_E12temp_storage;
	add.s32 	%r517, %r516, %r515;
	st.shared.u32 	[%r517+8], %r574;
$L__BB5_20:
	bar.sync 	0;
	setp.ne.s32 	%p55, %r7, 0;
	@%p55 bra 	$L__BB5_48;
	ld.shared.u32 	%r518, [_ZZN3cub18CUB_300001_SM_10006detail6reduce18DeviceReduceKernelINS2_10policy_hubIijN4cuda3std3__44plusIiEEE10Policy1000EN6thrust24THRUST_300001_SM_1000_NS6detail15normal_iteratorINSD_10device_ptrIcEEEEjS9_iNS7_10__identityEEEvT0_PT3_T1_NS0_13GridEvenShareISN_EET2_T4_E12temp_storage+12];
	add.s32 	%r519, %r518, %r574;
	ld.shared.u32 	%r520, [_ZZN3cub18CUB_300001_SM_10006detail6reduce18DeviceReduceKernelINS2_10policy_hubIijN4cuda3std3__44plusIiEEE10Policy1000EN6thrust24THRUST_300001_SM_1000_NS6detail15normal_iteratorINSD_10device_ptrIcEEEEjS9_iNS7_10__identityEEEvT0_PT3_T1_NS0_13GridEvenShareISN_EET2_T4_E12temp_storage+16];
	add.s32 	%r521, %r519, %r520;
	ld.shared.u32 	%r522, [_ZZN3cub18CUB_300001_SM_10006detail6reduce18DeviceReduceKernelINS2_10policy_hubIijN4cuda3std3__44plusIiEEE10Policy1000EN6thrust24THRUST_300001_SM_1000_NS6detail15normal_iteratorINSD_10device_ptrIcEEEEjS9_iNS7_10__identityEEEvT0_PT3_T1_NS0_13GridEvenShareISN_EET2_T4_E12temp_storage+20];
	add.s32 	%r523, %r521, %r522;
	ld.shared.u32 	%r524, [_ZZN3cub18CUB_300001_SM_10006detail6reduce18DeviceReduceKernelINS2_10policy_hubIijN4cuda3std3__44plusIiEEE10Policy1000EN6thrust24THRUST_300001_SM_1000_NS6detail15normal_iteratorINSD_10device_ptrIcEEEEjS9_iNS7_10__identityEEEvT0_PT3_T1_NS0_13GridEvenShareISN_EET2_T4_E12temp_storage+24];
	add.s32 	%r525, %r523, %r524;
	ld.shared.u32 	%r526, [_ZZN3cub18CUB_300001_SM_10006detail6reduce18DeviceReduceKernelINS2_10policy_hubIijN4cuda3std3__44plusIiEEE10Policy1000EN6thrust24THRUST_300001_SM_1000_NS6detail15normal_iteratorINSD_10device_ptrIcEEEEjS9_iNS7_10__identityEEEvT0_PT3_T1_NS0_13GridEvenShareISN_EET2_T4_E12temp_storage+28];
	add.s32 	%r527, %r525, %r526;
	ld.shared.u32 	%r528, [_ZZN3cub18CUB_300001_SM_10006detail6reduce18DeviceReduceKernelINS2_10policy_hubIijN4cuda3std3__44plusIiEEE10Policy1000EN6thrust24THRUST_300001_SM_1000_NS6detail15normal_iteratorINSD_10device_ptrIcEEEEjS9_iNS7_10__identityEEEvT0_PT3_T1_NS0_13GridEvenShareISN_EET2_T4_E12temp_storage+32];
	add.s32 	%r529, %r527, %r528;
	ld.shared.u32 	%r530, [_ZZN3cub18CUB_300001_SM_10006detail6reduce18DeviceReduceKernelINS2_10policy_hubIijN4cuda3std3__44plusIiEEE10Policy1000EN6thrust24THRUST_300001_SM_1000_NS6detail15normal_iteratorINSD_10device_ptrIcEEEEjS9_iNS7_10__identityEEEvT0_PT3_T1_NS0_13GridEvenShareISN_EET2_T4_E12temp_storage+36];
	add.s32 	%r574, %r529, %r530;
	bra.uni 	$L__BB5_48;
$L__BB5_22:
	// begin inline asm
	mov.u32 %r420, %laneid;
	// end inline asm
	and.b32  	%r446, %r7, 992;
	add.s32 	%r447, %r446, 32;
	setp.gt.u32 	%p34, %r447, %r6;
	not.b32 	%r448, %r446;
	add.s32 	%r449, %r6, %r448;
	selp.b32 	%r444, %r449, 31, %p34;
	mov.b32 	%r423, 1;
	mov.b32 	%r445, -1;
	// begin inline asm
	shfl.sync.down.b32 %r421, %r550, %r423, %r444, %r445;
	// end inline asm
	setp.lt.s32 	%p35, %r420, %r444;
	selp.b32 	%r450, %r421, 0, %p35;
	add.s32 	%r427, %r450, %r550;
	mov.b32 	%r428, 2;
	// begin inline asm
	shfl.sync.down.b32 %r426, %r427, %r428, %r444, %r445;
	// end inline asm
	add.s32 	%r451, %r420, 2;
	setp.gt.s32 	%p36, %r451, %r444;
	selp.b32 	%r452, 0, %r426, %p36;
	add.s32 	%r432, %r427, %r452;
	mov.b32 	%r433, 4;
	// begin inline asm
	shfl.sync.down.b32 %r431, %r432, %r433, %r444, %r445;
	// end inline asm
	add.s32 	%r453, %r420, 4;
	setp.gt.s32 	%p37, %r453, %r444;
	selp.b32 	%r454, 0, %r431, %p37;
	add.s32 	%r437, %r432, %r454;
	mov.b32 	%r438, 8;
	// begin inline asm
	shfl.sync.down.b32 %r436, %r437, %r438, %r444, %r445;
	// end inline asm
	add.s32 	%r455, %r420, 8;
	setp.gt.s32 	%p38, %r455, %r444;
	selp.b32 	%r456, 0, %r436, %p38;
	add.s32 	%r442, %r437, %r456;
	mov.b32 	%r443, 16;
	// begin inline asm
	shfl.sync.down.b32 %r441, %r442, %r443, %r444, %r445;
	// end inline asm
	add.s32 	%r457, %r420, 16;
	setp.gt.s32 	%p39, %r457, %r444;
	selp.b32 	%r458, 0, %r441, %p39;
	add.s32 	%r574, %r442, %r458;
	setp.ne.s32 	%p40, %r420, 0;
	@%p40 bra 	$L__BB5_24;
	shr.u32 	%r459, %r7, 3;
	and.b32  	%r460, %r459, 124;
	mov.u32 	%r461, _ZZN3cub18CUB_300001_SM_10006detail6reduce18DeviceReduceKernelINS2_10policy_hubIijN4cuda3std3__44plusIiEEE10Policy1000EN6thrust24THRUST_300001_SM_1000_NS6detail15normal_iteratorINSD_10device_ptrIcEEEEjS9_iNS7_10__identityEEEvT0_PT3_T1_NS0_13GridEvenShareISN_EET2_T4_E12temp_storage;
	add.s32 	%r462, %r461, %r460;
	st.shared.u32 	[%r462+8], %r574;
$L__BB5_24:
	bar.sync 	0;
	setp.ne.s32 	%p41, %r7, 0;
	@%p41 bra 	$L__BB5_48;
	setp.gt.u32 	%p42, %r6, 32;
	ld.shared.u32 	%r463, [_ZZN3cub18CUB_300001_SM_10006detail6reduce18DeviceReduceKernelINS2_10policy_hubIijN4cuda3std3__44plusIiEEE10Policy1000EN6thrust24THRUST_300001_SM_1000_NS6detail15normal_iteratorINSD_10device_ptrIcEEEEjS9_iNS7_10__identityEEEvT0_PT3_T1_NS0_13GridEvenShareISN_EET2_T4_E12temp_storage+12];
	selp.b32 	%r464, %r463, 0, %p42;
	add.s32 	%r465, %r464, %r574;
	setp.gt.u32 	%p43, %r6, 64;
	ld.shared.u32 	%r466, [_ZZN3cub18CUB_300001_SM_10006detail6reduce18DeviceReduceKernelINS2_10policy_hubIijN4cuda3std3__44plusIiEEE10Policy1000EN6thrust24THRUST_300001_SM_1000_NS6detail15normal_iteratorINSD_10device_ptrIcEEEEjS9_iNS7_10__identityEEEvT0_PT3_T1_NS0_13GridEvenShareISN_EET2_T4_E12temp_storage+16];
	selp.b32 	%r467, %r466, 0, %p43;
	add.s32 	%r468, %r465, %r467;
	setp.gt.u32 	%p44, %r6, 96;
	ld.shared.u32 	%r469, [_ZZN3cub18CUB_300001_SM_10006detail6reduce18DeviceReduceKernelINS2_10policy_hubIijN4cuda3std3__44plusIiEEE10Policy1000EN6thrust24THRUST_300001_SM_1000_NS6detail15normal_iteratorINSD_10device_ptrIcEEEEjS9_iNS7_10__identityEEEvT0_PT3_T1_NS0_13GridEvenShareISN_EET2_T4_E12temp_storage+20];
	selp.b32 	%r470, %r469, 0, %p44;
	add.s32 	%r471, %r468, %r470;
	setp.gt.u32 	%p45, %r6, 128;
	ld.shared.u32 	%r472, [_ZZN3cub18CUB_300001_SM_10006detail6reduce18DeviceReduceKernelINS2_10policy_hubIijN4cuda3std3__44plusIiEEE10Policy1000EN6thrust24THRUST_300001_SM_1000_NS6detail15normal_iteratorINSD_10device_ptrIcEEEEjS9_iNS7_10__identityEEEvT0_PT3_T1_NS0_13GridEvenShareISN_EET2_T4_E12temp_storage+24];
	selp.b32 	%r473, %r472, 0, %p45;
	add.s32 	%r474, %r471, %r473;
	setp.gt.u32 	%p46, %r6, 160;
	ld.shared.u32 	%r475, [_ZZN3cub18CUB_300001_SM_10006detail6reduce18DeviceReduceKernelINS2_10policy_hubIijN4cuda3std3__44plusIiEEE10Policy1000EN6thrust24THRUST_300001_SM_1000_NS6detail15normal_iteratorINSD_10device_ptrIcEEEEjS9_iNS7_10__identityEEEvT0_PT3_T1_NS0_13GridEvenShareISN_EET2_T4_E12temp_storage+28];
	selp.b32 	%r476, %r475, 0, %p46;
	add.s32 	%r477, %r474, %r476;
	setp.gt.u32 	%p47, %r6, 192;
	ld.shared.u32 	%r478, [_ZZN3cub18CUB_300001_SM_10006detail6reduce18DeviceReduceKernelINS2_10policy_hubIijN4cuda3std3__44plusIiEEE10Policy1000EN6thrust24THRUST_300001_SM_1000_NS6detail15normal_iteratorINSD_10device_ptrIcEEEEjS9_iNS7_10__identityEEEvT0_PT3_T1_NS0_13GridEvenShareISN_EET2_T4_E12temp_storage+32];
	selp.b32 	%r479, %r478, 0, %p47;
	add.s32 	%r480, %r477, %r479;
	setp.gt.u32 	%p48, %r6, 224;
	ld.shared.u32 	%r481, [_ZZN3cub18CUB_300001_SM_10006detail6reduce18DeviceReduceKernelINS2_10policy_hubIijN4cuda3std3__44plusIiEEE10Policy1000EN6thrust24THRUST_300001_SM_1000_NS6detail15normal_iteratorINSD_10device_ptrIcEEEEjS9_iNS7_10__identityEEEvT0_PT3_T1_NS0_13GridEvenShareISN_EET2_T4_E12temp_storage+36];
	selp.b32 	%r482, %r481, 0, %p48;
	add.s32 	%r574, %r480, %r482;
	bra.uni 	$L__BB5_48;
$L__BB5_26:
	mov.u32 	%r54, %tid.x;
	add.s32 	%r110, %r54, %r556;
	cvt.u64.u32 	%rd4, %r110;
	add.s64 	%rd5, %rd1, %rd4;
	ld.global.s8 	%r111, [%rd5];
	ld.global.s8 	%r112, [%rd5+256];
	ld.global.s8 	%r113, [%rd5+512];
	ld.global.s8 	%r114, [%rd5+768];
	ld.global.s8 	%r115, [%rd5+1024];
	ld.global.s8 	%r116, [%rd5+1280];
	ld.global.s8 	%r117, [%rd5+1536];
	ld.global.s8 	%r118, [%rd5+1792];
	ld.global.s8 	%r119, [%rd5+2048];
	ld.global.s8 	%r120, [%rd5+2304];
	ld.global.s8 	%r121, [%rd5+2560];
	ld.global.s8 	%r122, [%rd5+2816];
	ld.global.s8 	%r123, [%rd5+3072];
	ld.global.s8 	%r124, [%rd5+3328];
	ld.global.s8 	%r125, [%rd5+3584];
	ld.global.s8 	%r126, [%rd5+3840];
	add.s32 	%r127, %r112, %r111;
	add.s32 	%r128, %r127, %r113;
	add.s32 	%r129, %r128, %r114;
	add.s32 	%r130, %r129, %r115;
	add.s32 	%r131, %r130, %r116;
	add.s32 	%r132, %r131, %r117;
	add.s32 	%r133, %r132, %r118;
	add.s32 	%r134, %r133, %r119;
	add.s32 	%r135, %r134, %r120;
	add.s32 	%r136, %r135, %r121;
	add.s32 	%r137, %r136, %r122;
	add.s32 	%r138, %r137, %r123;
	add.s32 	%r139, %r138, %r124;
	add.s32 	%r140, %r139, %r125;
	add.s32 	%r573, %r140, %r126;
	setp.lt.u32 	%p2, %r6, %r4;
	@%p2 bra 	$L__BB5_44;
	add.s32 	%r56, %r4, %r556;
	not.b32 	%r142, %r54;
	add.s32 	%r143, %r142, %r1;
	sub.s32 	%r144, %r143, %r4;
	sub.s32 	%r552, %r144, %r556;
	add.s32 	%r145, %r56, %r54;
	add.s32 	%r551, %r145, 2048;
	mov.b32 	%r554, 0;
	mov.u32 	%r553, %r56;
$L__BB5_28:
	add.s32 	%r556, %r556, %r4;
	add.s32 	%r147, %r1, -4096;
	setp.gt.u32 	%p3, %r556, %r147;
	@%p3 bra 	$L__BB5_30;
	add.s32 	%r148, %r54, %r556;
	cvt.u64.u32 	%rd6, %r148;
	add.s64 	%rd7, %rd1, %rd6;
	ld.global.s8 	%r149, [%rd7];
	ld.global.s8 	%r150, [%rd7+256];
	ld.global.s8 	%r151, [%rd7+512];
	ld.global.s8 	%r152, [%rd7+768];
	ld.global.s8 	%r153, [%rd7+1024];
	ld.global.s8 	%r154, [%rd7+1280];
	ld.global.s8 	%r155, [%rd7+1536];
	ld.global.s8 	%r156, [%rd7+1792];
	ld.global.s8 	%r157, [%rd7+2048];
	ld.global.s8 	%r158, [%rd7+2304];
	ld.global.s8 	%r159, [%rd7+2560];
	ld.global.s8 	%r160, [%rd7+2816];
	ld.global.s8 	%r161, [%rd7+3072];
	ld.global.s8 	%r162, [%rd7+3328];
	ld.global.s8 	%r163, [%rd7+3584];
	ld.global.s8 	%r164, [%rd7+3840];
	add.s32 	%r165, %r573, %r149;
	add.s32 	%r166, %r165, %r150;
	add.s32 	%r167, %r166, %r151;
	add.s32 	%r168, %r167, %r152;
	add.s32 	%r169, %r168, %r153;
	add.s32 	%r170, %r169, %r154;
	add.s32 	%r171, %r170, %r155;
	add.s32 	%r172, %r171, %r156;
	add.s32 	%r173, %r172, %r157;
	add.s32 	%r174, %r173, %r158;
	add.s32 	%r175, %r174, %r159;
	add.s32 	%r176, %r175, %r160;
	add.s32 	%r177, %r176, %r161;
	add.s32 	%r178, %r177, %r162;
	add.s32 	%r179, %r178, %r163;
	add.s32 	%r573, %r179, %r164;
	sub.s32 	%r180, %r1, %r556;
	setp.lt.u32 	%p4, %r180, %r4;
	add.s32 	%r554, %r554, 1;
	add.s32 	%r553, %r553, %r4;
	sub.s32 	%r552, %r552, %r4;
	add.s32 	%r551, %r551, %r4;
	@%p4 bra 	$L__BB5_44;
	bra.uni 	$L__BB5_28;
$L__BB5_30:
	setp.le.u32 	%p5, %r1, %r556;
	sub.s32 	%r182, %r1, %r556;
	setp.ge.s32 	%p6, %r54, %r182;
	or.pred  	%p7, %p5, %p6;
	@%p7 bra 	$L__BB5_44;
	not.b32 	%r185, %r54;
	add.s32 	%r186, %r1, %r185;
	sub.s32 	%r187, %r186, %r56;
	mul.lo.s32 	%r188, %r2, %r554;
	shl.b32 	%r189, %r188, 12;
	sub.s32 	%r190, %r187, %r189;
	shr.u32 	%r191, %r190, 8;
	add.s32 	%r71, %r191, 1;
	and.b32  	%r72, %r71, 15;
	setp.lt.u32 	%p8, %r190, 3840;
	mov.u32 	%r565, %r54;
	@%p8 bra 	$L__BB5_35;
	or.b32  	%r559, %r54, 2048;
	shr.u32 	%r192, %r552, 8;
	add.s32 	%r193, %r192, 1;
	and.b32  	%r194, %r193, 33554416;
	neg.s32 	%r557, %r194;
$L__BB5_33:
	.pragma "nounroll";
	add.s32 	%r195, %r551, -2048;
	cvt.u64.u32 	%rd8, %r195;
	add.s64 	%rd9, %rd1, %rd8;
	ld.global.s8 	%r196, [%rd9];
	add.s32 	%r197, %r573, %r196;
	add.s32 	%r198, %r551, -1792;
	cvt.u64.u32 	%rd10, %r198;
	add.s64 	%rd11, %rd1, %rd10;
	ld.global.s8 	%r199, [%rd11];
	add.s32 	%r200, %r197, %r199;
	add.s32 	%r201, %r551, -1536;
	cvt.u64.u32 	%rd12, %r201;
	add.s64 	%rd13, %rd1, %rd12;
	ld.global.s8 	%r202, [%rd13];
	add.s32 	%r203, %r200, %r202;
	add.s32 	%r204, %r551, -1280;
	cvt.u64.u32 	%rd14, %r204;
	add.s64 	%rd15, %rd1, %rd14;
	ld.global.s8 	%r205, [%rd15];
	add.s32 	%r206, %r203, %r205;
	add.s32 	%r207, %r551, -1024;
	cvt.u64.u32 	%rd16, %r207;
	add.s64 	%rd17, %rd1, %rd16;
	ld.global.s8 	%r208, [%rd17];
	add.s32 	%r209, %r206, %r208;
	add.s32 	%r210, %r551, -768;
	cvt.u64.u32 	%rd18, %r210;
	add.s64 	%rd19, %rd1, %rd18;
	ld.global.s8 	%r211, [%rd19];
	add.s32 	%r212, %r209, %r211;
	add.s32 	%r213, %r551, -512;
	cvt.u64.u32 	%rd20, %r213;
	add.s64 	%rd21, %rd1, %rd20;
	ld.global.s8 	%r214, [%rd21];
	add.s32 	%r215, %r212, %r214;
	add.s32 	%r216, %r551, 1792;
	add.s32 	%r217, %r551, -256;
	cvt.u64.u32 	%rd22, %r217;
	add.s64 	%rd23, %rd1, %rd22;
	ld.global.s8 	%r218, [%rd23];
	add.s32 	%r219, %r215, %r218;
	cvt.u64.u32 	%rd24, %r551;
	add.s64 	%rd25, %rd1, %rd24;
	ld.global.s8 	%r220, [%rd25];
	add.s32 	%r221, %r219, %r220;
	add.s32 	%r222, %r551, 256;
	cvt.u64.u32 	%rd26, %r222;
	add.s64 	%rd27, %rd1, %rd26;
	ld.global.s8 	%r223, [%rd27];
	add.s32 	%r224, %r221, %r223;
	add.s32 	%r225, %r551, 512;
	cvt.u64.u32 	%rd28, %r225;
	add.s64 	%rd29, %rd1, %rd28;
	ld.global.s8 	%r226, [%rd29];
	add.s32 	%r227, %r224, %r226;
	add.s32 	%r228, %r551, 768;
	cvt.u64.u32 	%rd30, %r228;
	add.s64 	%rd31, %rd1, %rd30;
	ld.global.s8 	%r229, [%rd31];
	add.s32 	%r230, %r227, %r229;
	add.s32 	%r231, %r551, 1024;
	cvt.u64.u32 	%rd32, %r231;
	add.s64 	%rd33, %rd1, %rd32;
	ld.global.s8 	%r232, [%rd33];
	add.s32 	%r233, %r230, %r232;
	add.s32 	%r234, %r551, 1280;
	cvt.u64.u32 	%rd34, %r234;
	add.s64 	%rd35, %rd1, %rd34;
	ld.global.s8 	%r235, [%rd35];
	add.s32 	%r236, %r233, %r235;
	add.s32 	%r237, %r551, 1536;
	cvt.u64.u32 	%rd36, %r237;
	add.s64 	%rd37, %rd1, %rd36;
	ld.global.s8 	%r238, [%rd37];
	add.s32 	%r239, %r236, %r238;
	cvt.u64.u32 	%rd38, %r216;
	add.s64 	%rd39, %rd1, %rd38;
	ld.global.s8 	%r240, [%rd39];
	add.s32 	%r573, %r239, %r240;
	add.s32 	%r559, %r559, 4096;
	add.s32 	%r551, %r551, 4096;
	add.s32 	%r557, %r557, 16;
	setp.ne.s32 	%p9, %r557, 0;
	@%p9 bra 	$L__BB5_33;
	add.s32 	%r565, %r559, -2048;
$L__BB5_35:
	setp.eq.s32 	%p10, %r72, 0;
	@%p10 bra 	$L__BB5_44;
	and.b32  	%r87, %r71, 7;
	setp.lt.u32 	%p11, %r72, 8;
	@%p11 bra 	$L__BB5_38;
	add.s32 	%r242, %r565, %r556;
	cvt.u64.u32 	%rd40, %r242;
	add.s64 	%rd41, %rd1, %rd40;
	ld.global.s8 	%r243, [%rd41];
	add.s32 	%r244, %r573, %r243;
	add.s32 	%r245, %r242, 256;
	cvt.u64.u32 	%rd42, %r245;
	add.s64 	%rd43, %rd1, %rd42;
	ld.global.s8 	%r246, [%rd43];
	add.s32 	%r247, %r244, %r246;
	add.s32 	%r248, %r242, 512;
	cvt.u64.u32 	%rd44, %r248;
	add.s64 	%rd45, %rd1, %rd44;
	ld.global.s8 	%r249, [%rd45];
	add.s32 	%r250, %r247, %r249;
	add.s32 	%r251, %r242, 768;
	cvt.u64.u32 	%rd46, %r251;
	add.s64 	%rd47, %rd1, %rd46;
	ld.global.s8 	%r252, [%rd47];
	add.s32 	%r253, %r250, %r252;
	add.s32 	%r254, %r242, 1024;
	cvt.u64.u32 	%rd48, %r254;
	add.s64 	%rd49, %rd1, %rd48;
	ld.global.s8 	%r255, [%rd49];
	add.s32 	%r256, %r253, %r255;
	add.s32 	%r257, %r242, 1280;
	cvt.u64.u32 	%rd50, %r257;
	add.s64 	%rd51, %rd1, %rd50;
	ld.global.s8 	%r258, [%rd51];
	add.s32 	%r259, %r256, %r258;
	add.s32 	%r260, %r242, 1536;
	cvt.u64.u32 	%rd52, %r260;
	add.s64 	%rd53, %rd1, %rd52;
	ld.global.s8 	%r261, [%rd53];
	add.s32 	%r262, %r259, %r261;
	add.s32 	%r263, %r242, 1792;
	cvt.u64.u32 	%rd54, %r263;
	add.s64 	%rd55, %rd1, %rd54;
	ld.global.s8 	%r264, [%rd55];
	add.s32 	%r573, %r262, %r264;
	add.s32 	%r565, %r565, 2048;
$L__BB5_38:
	setp.eq.s32 	%p12, %r87, 0;
	@%p12 bra 	$L__BB5_44;
	setp.lt.u32 	%p13, %r87, 4;
	@%p13 bra 	$L__BB5_41;
	add.s32 	%r266, %r565, %r556;
	cvt.u64.u32 	%rd56, %r266;
	add.s64 	%rd57, %rd1, %rd56;
	ld.global.s8 	%r267, [%rd57];
	add.s32 	%r268, %r573, %r267;
	add.s32 	%r269, %r266, 256;
	cvt.u64.u32 	%rd58, %r269;
	add.s64 	%rd59, %rd1, %rd58;
	ld.global.s8 	%r270, [%rd59];
	add.s32 	%r271, %r268, %r270;
	add.s32 	%r272, %r266, 512;
	cvt.u64.u32 	%rd60, %r272;
	add.s64 	%rd61, %rd1, %rd60;
	ld.global.s8 	%r273, [%rd61];
	add.s32 	%r274, %r271, %r273;
	add.s32 	%r275, %r266, 768;
	cvt.u64.u32 	%rd62, %r275;
	add.s64 	%rd63, %rd1, %rd62;
	ld.global.s8 	%r276, [%rd63];
	add.s32 	%r573, %r274, %r276;
	add.s32 	%r565, %r565, 1024;
$L__BB5_41:
	and.b32  	%r277, %r71, 3;
	setp.eq.s32 	%p14, %r277, 0;
	@%p14 bra 	$L__BB5_44;
	add.s32 	%r571, %r565, %r553;
	cvt.u16.u32 	%rs1, %r552;
	shr.u16 	%rs2, %rs1, 8;
	add.s16 	%rs3, %rs2, 1;
	cvt.u32.u16 	%r278, %rs3;
	and.b32  	%r279, %r278, 3;
	neg.s32 	%r570, %r279;
$L__BB5_43:
	.pragma "nounroll";
	cvt.u64.u32 	%rd64, %r571;
	add.s64 	%rd65, %rd1, %rd64;
	ld.global.s8 	%r280, [%rd65];
	add.s32 	%r573, %r573, %r280;
	add.s32 	%r571, %r571, 256;
	add.s32 	%r570, %r570, 1;
	setp.ne.s32 	%p15, %r570, 0;
	@%p15 bra 	$L__BB5_43;
$L__BB5_44:
	// begin inline asm
	mov.u32 %r281, %laneid;
	// end inline asm
	mov.b32 	%r284, 1;
	mov.b32 	%r305, 31;
	mov.b32 	%r306, -1;
	// begin inline asm
	shfl.sync.down.b32 %r282, %r573, %r284, %r305, %r306;
	// end inline asm
	setp.gt.s32 	%p16, %r281, 30;
	selp.b32 	%r307, 0, %r282, %p16;
	add.s32 	%r288, %r307, %r573;
	mov.b32 	%r289, 2;
	// begin inline asm
	shfl.sync.down.b32 %r287, %r288, %r289, %r305, %r306;
	// end inline asm
	setp.gt.s32 	%p17, %r281, 29;
	selp.b32 	%r308, 0, %r287, %p17;
	add.s32 	%r293, %r288, %r308;
	mov.b32 	%r294, 4;
	// begin inline asm
	shfl.sync.down.b32 %r292, %r293, %r294, %r305, %r306;
	// end inline asm
	setp.gt.s32 	%p18, %r281, 27;
	selp.b32 	%r309, 0, %r292, %p18;
	add.s32 	%r298, %r293, %r309;
	mov.b32 	%r299, 8;
	// begin inline asm
	shfl.sync.down.b32 %r297, %r298, %r299, %r305, %r306;
	// end inline asm
	setp.gt.s32 	%p19, %r281, 23;
	selp.b32 	%r310, 0, %r297, %p19;
	add.s32 	%r303, %r298, %r310;
	mov.b32 	%r304, 16;
	// begin inline asm
	shfl.sync.down.b32 %r302, %r303, %r304, %r305, %r306;
	// end inline asm
	setp.gt.s32 	%p20, %r281, 15;
	selp.b32 	%r311, 0, %r302, %p20;
	add.s32 	%r574, %r303, %r311;
	setp.ne.s32 	%p21, %r281, 0;
	@%p21 bra 	$L__BB5_46;
	shr.u32 	%r312, %r54, 3;
	and.b32  	%r313, %r312, 124;
	mov.u32 	%r314, _ZZN3cub18CUB_300001_SM_10006detail6reduce18DeviceReduceKernelINS2_10policy_hubIijN4cuda3std3__44plusIiEEE10Policy1000EN6thrust24THRUST_300001_SM_1000_NS6detail15normal_iteratorINSD_10device_ptrIcEEEEjS9_iNS7_10__identityEEEvT0_PT3_T1_NS0_13GridEvenShareISN_EET2_T4_E12temp_storage;
	add.s32 	%r315, %r314, %r313;
	st.shared.u32 	[%r315+8], %r574;
$L__BB5_46:
	bar.sync 	0;
	setp.ne.s32 	%p22, %r54, 0;
	@%p22 bra 	$L__BB5_48;
	ld.shared.u32 	%r316, [_ZZN3cub18CUB_300001_SM_10006detail6reduce18DeviceReduceKernelINS2_10policy_hubIijN4cuda3std3__44plusIiEEE10Policy1000EN6thrust24THRUST_300001_SM_1000_NS6detail15normal_iteratorINSD_10device_ptrIcEEEEjS9_iNS7_10__identityEEEvT0_PT3_T1_NS0_13GridEvenShareISN_EET2_T4_E12temp_storage+12];
	add.s32 	%r317, %r316, %r574;
	ld.shared.u32 	%r318, [_ZZN3cub18CUB_300001_SM_10006detail6reduce18DeviceReduceKernelINS2_10policy_hubIijN4cuda3std3__44plusIiEEE10Policy1000EN6thrust24THRUST_300001_SM_1000_NS6detail15normal_iteratorINSD_10device_ptrIcEEEEjS9_iNS7_10__identityEEEvT0_PT3_T1_NS0_13GridEvenShareISN_EET2_T4_E12temp_storage+16];
	add.s32 	%r319, %r317, %r318;
	ld.shared.u32 	%r320, [_ZZN3cub18CUB_300001_SM_10006detail6reduce18DeviceReduceKernelINS2_10policy_hubIijN4cuda3std3__44plusIiEEE10Policy1000EN6thrust24THRUST_300001_SM_1000_NS6detail15normal_iteratorINSD_10device_ptrIcEEEEjS9_iNS7_10__identityEEEvT0_PT3_T1_NS0_13GridEvenShareISN_EET2_T4_E12temp_storage+20];
	add.s32 	%r321, %r319, %r320;
	ld.shared.u32 	%r322, [_ZZN3cub18CUB_300001_SM_10006detail6reduce18DeviceReduceKernelINS2_10policy_hubIijN4cuda3std3__44plusIiEEE10Policy1000EN6thrust24THRUST_300001_SM_1000_NS6detail15normal_iteratorINSD_10device_ptrIcEEEEjS9_iNS7_10__identityEEEvT0_PT3_T1_NS0_13GridEvenShareISN_EET2_T4_E12temp_storage+24];
	add.s32 	%r323, %r321, %r322;
	ld.shared.u32 	%r324, [_ZZN3cub18CUB_300001_SM_10006detail6reduce18DeviceReduceKernelINS2_10policy_hubIijN4cuda3std3__44plusIiEEE10Policy1000EN6thrust24THRUST_300001_SM_1000_NS6detail15normal_iteratorINSD_10device_ptrIcEEEEjS9_iNS7_10__identityEEEvT0_PT3_T1_NS0_13GridEvenShareISN_EET2_T4_E12temp_storage+28];
	add.s32 	%r325, %r323, %r324;
	ld.shared.u32 	%r326, [_ZZN3cub18CUB_300001_SM_10006detail6reduce18DeviceReduceKernelINS2_10policy_hubIijN4cuda3std3__44plusIiEEE10Policy1000EN6thrust24THRUST_300001_SM_1000_NS6detail15normal_iteratorINSD_10device_ptrIcEEEEjS9_iNS7_10__identityEEEvT0_PT3_T1_NS0_13GridEvenShareISN_EET2_T4_E12temp_storage+32];
	add.s32 	%r327, %r325, %r326;
	ld.shared.u32 	%r328, [_ZZN3cub18CUB_300001_SM_10006detail6reduce18DeviceReduceKernelINS2_10policy_hubIijN4cuda3std3__44plusIiEEE10Policy1000EN6thrust24THRUST_300001_SM_1000_NS6detail15normal_iteratorINSD_10device_ptrIcEEEEjS9_iNS7_10__identityEEEvT0_PT3_T1_NS0_13GridEvenShareISN_EET2_T4_E12temp_storage+36];
	add.s32 	%r574, %r327, %r328;
$L__BB5_48:
	mov.u32 	%r531, %tid.x;
	setp.ne.s32 	%p56, %r531, 0;
	@%p56 bra 	$L__BB5_50;
	ld.param.u64 	%rd129, [_ZN3cub18CUB_300001_SM_10006detail6reduce18DeviceReduceKernelINS2_10policy_hubIijN4cuda3std3__44plusIiEEE10Policy1000EN6thrust24THRUST_300001_SM_1000_NS6detail15normal_iteratorINSD_10device_ptrIcEEEEjS9_iNS7_10__identityEEEvT0_PT3_T1_NS0_13GridEvenShareISN_EET2_T4__param_1];
	cvta.to.global.u64 	%rd126, %rd129;
	mul.wide.u32 	%rd127, %r3, 4;
	add.s64 	%rd128, %rd126, %rd127;
	st.global.u32 	[%rd128], %r574;
$L__BB5_50:
	ret;

}
	// .globl	_ZN3cub18CUB_300001_SM_10006detail6reduce28DeviceReduceSingleTileKernelINS2_10policy_hubIijN4cuda3std3__44plusIiEEE10Policy1000EPiSC_iS9_iiNS7_10__identityEEEvT0_T1_T2_T3_T4_T6_
.visible .entry _ZN3cub18CUB_300001_SM_10006detail6reduce28DeviceReduceSingleTileKernelINS2_10policy_hubIijN4cuda3std3__44plusIiEEE10Policy1000EPiSC_iS9_iiNS7_10__identityEEEvT0_T1_T2_T3_T4_T6_(
	.param .u64 .ptr .align 1 _ZN3cub18CUB_300001_SM_10006detail6reduce28DeviceReduceSingleTileKernelINS2_10policy_hubIijN4cuda3std3__44plusIiEEE10Policy1000EPiSC_iS9_iiNS7_10__identityEEEvT0_T1_T2_T3_T4_T6__param_0,
	.param .u64 .ptr .align 1 _ZN3cub18CUB_300001_SM_10006detail6reduce28DeviceReduceSingleTileKernelINS2_10policy_hubIijN4cuda3std3__44plusIiEEE10Policy1000EPiSC_iS9_iiNS7_10__identityEEEvT0_T1_T2_T3_T4_T6__param_1,
	.param .u32 _ZN3cub18CUB_300001_SM_10006detail6reduce28DeviceReduceSingleTileKernelINS2_10policy_hubIijN4cuda3std3__44plusIiEEE10Policy1000EPiSC_iS9_iiNS7_10__identityEEEvT0_T1_T2_T3_T4_T6__param_2,
	.param .align 1 .b8 _ZN3cub18CUB_300001_SM_10006detail6reduce28DeviceReduceSingleTileKernelINS2_10policy_hubIijN4cuda3std3__44plusIiEEE10Policy1000EPiSC_iS9_iiNS7_10__identityEEEvT0_T1_T2_T3_T4_T6__param_3[1],
	.param .u32 _ZN3cub18CUB_300001_SM_10006detail6reduce28DeviceReduceSingleTileKernelINS2_10policy_hubIijN4cuda3std3__44plusIiEEE10Policy1000EPiSC_iS9_iiNS7_10__identityEEEvT0_T1_T2_T3_T4_T6__param_4,
	.param .align 1 .b8 _ZN3cub18CUB_300001_SM_10006detail6reduce28DeviceReduceSingleTileKernelINS2_10policy_hubIijN4cuda3std3__44plusIiEEE10Policy1000EPiSC_iS9_iiNS7_10__identityEEEvT0_T1_T2_T3_T4_T6__param_5[1]
)
.maxntid 256
.minnctapersm 1
{
	.reg .pred 	%p<97>;
	.reg .b32 	%r<687>;
	.reg .b64 	%rd<125>;
	// demoted variable
	.shared .align 4 .b8 _ZZN3cub18CUB_300001_SM_10006detail6reduce28DeviceReduceSingleTileKernelINS2_10policy_hubIijN4cuda3std3__44plusIiEEE10Policy1000EPiSC_iS9_iiNS7_10__identityEEEvT0_T1_T2_T3_T4_T6_E12temp_storage[44];
	ld.param.u64 	%rd16, [_ZN3cub18CUB_300001_SM_10006detail6reduce28DeviceReduceSingleTileKernelINS2_10policy_hubIijN4cuda3std3__44plusIiEEE10Policy1000EPiSC_iS9_iiNS7_10__identityEEEvT0_T1_T2_T3_T4_T6__param_0];
	ld.param.u64 	%rd17, [_ZN3cub18CUB_300001_SM_10006detail6reduce28DeviceReduceSingleTileKernelINS2_10policy_hubIijN4cuda3std3__44plusIiEEE10Policy1000EPiSC_iS9_iiNS7_10__identityEEEvT0_T1_T2_T3_T4_T6__param_1];
	ld.param.u32 	%r120, [_ZN3cub18CUB_300001_SM_10006detail6reduce28DeviceReduceSingleTileKernelINS2_10policy_hubIijN4cuda3std3__44plusIiEEE10Policy1000EPiSC_iS9_iiNS7_10__identityEEEvT0_T1_T2_T3_T4_T6__param_2];
	ld.param.u32 	%r121, [_ZN3cub18CUB_300001_SM_10006detail6reduce28DeviceReduceSingleTileKernelINS2_10policy_hubIijN4cuda3std3__44plusIiEEE10Policy1000EPiSC_iS9_iiNS7_10__identityEEEvT0_T1_T2_T3_T4_T6__param_4];
	cvta.to.global.u64 	%rd1, %rd17;
	setp.ne.s32 	%p1, %r120, 0;
	@%p1 bra 	$L__BB6_3;
	mov.u32 	%r633, %tid.x;
	setp.ne.s32 	%p96, %r633, 0;
	@%p96 bra 	$L__BB6_74;
	st.global.u32 	[%rd1], %r121;
	bra.uni 	$L__BB6_74;
$L__BB6_3:
	and.b64  	%rd18, %rd16, 15;
	setp.ne.s64 	%p2, %rd18, 0;
	@%p2 bra 	$L__BB6_38;
	setp.gt.s32 	%p49, %r120, 4095;
	@%p49 bra 	$L__BB6_22;
	mov.u32 	%r1, %tid.x;
	setp.ge.s32 	%p66, %r1, %r120;
	mov.b32 	%r644, 0;
	mov.u32 	%r639, %r1;
	@%p66 bra 	$L__BB6_7;
	mul.wide.u32 	%rd113, %r1, 4;
	add.s64 	%rd112, %rd16, %rd113;
	// begin inline asm
	ld.global.nc.u32 %r644, [%rd112];
	// end inline asm
	add.s32 	%r639, %r1, 256;
$L__BB6_7:
	setp.ge.s32 	%p67, %r639, %r120;
	@%p67 bra 	$L__BB6_13;
	not.b32 	%r507, %r639;
	add.s32 	%r6, %r120, %r507;
	and.b32  	%r508, %r6, 768;
	setp.eq.s32 	%p68, %r508, 768;
	@%p68 bra 	$L__BB6_11;
	mul.wide.u32 	%rd114, %r639, 4;
	add.s64 	%rd121, %rd16, %rd114;
	shr.u32 	%r509, %r6, 8;
	add.s32 	%r510, %r509, 1;
	and.b32  	%r511, %r510, 3;
	neg.s32 	%r636, %r511;
$L__BB6_10:
	.pragma "nounroll";
	// begin inline asm
	ld.global.nc.u32 %r512, [%rd121];
	// end inline asm
	add.s32 	%r644, %r512, %r644;
	add.s32 	%r639, %r639, 256;
	add.s64 	%rd121, %rd121, 1024;
	add.s32 	%r636, %r636, 1;
	setp.ne.s32 	%p69, %r636, 0;
	@%p69 bra 	$L__BB6_10;
$L__BB6_11:
	setp.lt.u32 	%p70, %r6, 768;
	@%p70 bra 	$L__BB6_13;
$L__BB6_12:
	mul.wide.s32 	%rd120, %r639, 4;
	add.s64 	%rd116, %rd16, %rd120;
	// begin inline asm
	ld.global.nc.u32 %r513, [%rd116];
	// end inline asm
	add.s32 	%r517, %r513, %r644;
	add.s64 	%rd117, %rd116, 1024;
	// begin inline asm
	ld.global.nc.u32 %r514, [%rd117];
	// end inline asm
	add.s32 	%r518, %r514, %r517;
	add.s64 	%rd118, %rd116, 2048;
	// begin inline asm
	ld.global.nc.u32 %r515, [%rd118];
	// end inline asm
	add.s32 	%r519, %r515, %r518;
	add.s64 	%rd119, %rd116, 3072;
	// begin inline asm
	ld.global.nc.u32 %r516, [%rd119];
	// end inline asm
	add.s32 	%r644, %r516, %r519;
	add.s32 	%r639, %r639, 1024;
	setp.lt.s32 	%p71, %r639, %r120;
	@%p71 bra 	$L__BB6_12;
$L__BB6_13:
	setp.lt.s32 	%p72, %r120, 256;
	@%p72 bra 	$L__BB6_18;
	// begin inline asm
	mov.u32 %r583, %laneid;
	// end inline asm
	mov.b32 	%r586, 1;
	mov.b32 	%r607, 31;
	mov.b32 	%r608, -1;
	// begin inline asm
	shfl.sync.down.b32 %r584, %r644, %r586, %r607, %r608;
	// end inline asm
	setp.gt.s32 	%p88, %r583, 30;
	selp.b32 	%r609, 0, %r584, %p88;
	add.s32 	%r590, %r609, %r644;
	mov.b32 	%r591, 2;
	// begin inline asm
	shfl.sync.down.b32 %r589, %r590, %r591, %r607, %r608;
	// end inline asm
	setp.gt.s32 	%p89, %r583, 29;
	selp.b32 	%r610, 0, %r589, %p89;
	add.s32 	%r595, %r590, %r610;
	mov.b32 	%r596, 4;
	// begin inline asm
	shfl.sync.down.b32 %r594, %r595, %r596, %r607, %r608;
	// end inline asm
	setp.gt.s32 	%p90, %r583, 27;
	selp.b32 	%r611, 0, %r594, %p90;
	add.s32 	%r600, %r595, %r611;
	mov.b32 	%r601, 8;
	// begin inline asm
	shfl.sync.down.b32 %r599, %r600, %r601, %r607, %r608;
	// end inline asm
	setp.gt.s32 	%p91, %r583, 23;
	selp.b32 	%r612, 0, %r599, %p91;
	add.s32 	%r605, %r600, %r612;
	mov.b32 	%r606, 16;
	// begin inline asm
	shfl.sync.down.b32 %r604, %r605, %r606, %r607, %r608;
	// end inline asm
	setp.gt.s32 	%p92, %r583, 15;
	selp.b32 	%r613, 0, %r604, %p92;
	add.s32 	%r686, %r605, %r613;
	setp.ne.s32 	%p93, %r583, 0;
	@%p93 bra 	$L__BB6_16;
	shr.u32 	%r614, %r1, 3;
	and.b32  	%r615, %r614, 124;
	mov.u32 	%r616, _ZZN3cub18CUB_300001_SM_10006detail6reduce28DeviceReduceSingleTileKernelINS2_10policy_hubIijN4cuda3std3__44plusIiEEE10Policy1000EPiSC_iS9_iiNS7_10__identityEEEvT0_T1_T2_T3_T4_T6_E12temp_storage;
	add.s32 	%r617, %r616, %r615;
	st.shared.u32 	[%r617+8], %r686;
$L__BB6_16:
	bar.sync 	0;
	setp.ne.s32 	%p94, %r1, 0;
	@%p94 bra 	$L__BB6_72;
	ld.shared.u32 	%r618, [_ZZN3cub18CUB_300001_SM_10006detail6reduce28DeviceReduceSingleTileKernelINS2_10policy_hubIijN4cuda3std3__44plusIiEEE10Policy1000EPiSC_iS9_iiNS7_10__identityEEEvT0_T1_T2_T3_T4_T6_E12temp_storage+12];
	add.s32 	%r619, %r618, %r686;
	ld.shared.u32 	%r620, [_ZZN3cub18CUB_300001_SM_10006detail6reduce28DeviceReduceSingleTileKernelINS2_10policy_hubIijN4cuda3std3__44plusIiEEE10Policy1000EPiSC_iS9_iiNS7_10__identityEEEvT0_T1_T2_T3_T4_T6_E12temp_storage+16];
	add.s32 	%r621, %r619, %r620;
	ld.shared.u32 	%r622, [_ZZN3cub18CUB_300001_SM_10006detail6reduce28DeviceReduceSingleTileKernelINS2_10policy_hubIijN4cuda3std3__44plusIiEEE10Policy1000EPiSC_iS9_iiNS7_10__identityEEEvT0_T1_T2_T3_T4_T6_E12temp_storage+20];
	add.s32 	%r623, %r621, %r622;
	ld.shared.u32 	%r624, [_ZZN3cub18CUB_300001_SM_10006detail6reduce28DeviceReduceSingleTileKernelINS2_10policy_hubIijN4cuda3std3__44plusIiEEE10Policy1000EPiSC_iS9_iiNS7_10__identityEEEvT0_T1_T2_T3_T4_T6_E12temp_storage+24];
	add.s32 	%r625, %r623, %r624;
	ld.shared.u32 	%r626, [_ZZN3cub18CUB_300001_SM_10006detail6reduce28DeviceReduceSingleTileKernelINS2_10policy_hubIijN4cuda3std3__44plusIiEEE10Policy1000EPiSC_iS9_iiNS7_10__identityEEEvT0_T1_T2_T3_T4_T6_E12temp_storage+28];
	add.s32 	%r627, %r625, %r626;
	ld.shared.u32 	%r628, [_ZZN3cub18CUB_300001_SM_10006detail6reduce28DeviceReduceSingleTileKernelINS2_10policy_hubIijN4cuda3std3__44plusIiEEE10Policy1000EPiSC_iS9_iiNS7_10__identityEEEvT0_T1_T2_T3_T4_T6_E12temp_storage+32];
	add.s32 	%r629, %r627, %r628;
	ld.shared.u32 	%r630, [_ZZN3cub18CUB_300001_SM_10006detail6reduce28DeviceReduceSingleTileKernelINS2_10policy_hubIijN4cuda3std3__44plusIiEEE10Policy1000EPiSC_iS9_iiNS7_10__identityEEEvT0_T1_T2_T3_T4_T6_E12temp_storage+36];
	add.s32 	%r686, %r629, %r630;
	bra.uni 	$L__BB6_72;
$L__BB6_18:
	// begin inline asm
	mov.u32 %r520, %laneid;
	// end inline asm
	and.b32  	%r546, %r1, 992;
	add.s32 	%r547, %r546, 32;
	setp.gt.s32 	%p73, %r547, %r120;
	not.b32 	%r548, %r546;
	add.s32 	%r549, %r120, %r548;
	selp.b32 	%r544, %r549, 31, %p73;
	mov.b32 	%r523, 1;
	mov.b32 	%r545, -1;
	// begin inline asm
	shfl.sync.down.b32 %r521, %r644, %r523, %r544, %r545;
	// end inline asm
	setp.lt.s32 	%p74, %r520, %r544;
	selp.b32 	%r550, %r521, 0, %p74;
	add.s32 	%r527, %r550, %r644;
	mov.b32 	%r528, 2;
	// begin inline asm
	shfl.sync.down.b32 %r526, %r527, %r528, %r544, %r545;
	// end inline asm
	add.s32 	%r551, %r520, 2;
	setp.gt.s32 	%p75, %r551, %r544;
	selp.b32 	%r552, 0, %r526, %p75;
	add.s32 	%r532, %r527, %r552;
	mov.b32 	%r533, 4;
	// begin inline asm
	shfl.sync.down.b32 %r531, %r532, %r533, %r544, %r545;
	// end inline asm
	add.s32 	%r553, %r520, 4;
	setp.gt.s32 	%p76, %r553, %r544;
	selp.b32 	%r554, 0, %r531, %p76;
	add.s32 	%r537, %r532, %r554;
	mov.b32 	%r538, 8;
	// begin inline asm
	shfl.sync.down.b32 %r536, %r537, %r538, %r544, %r545;
	// end inline asm
	add.s32 	%r555, %r520, 8;
	setp.gt.s32 	%p77, %r555, %r544;
	selp.b32 	%r556, 0, %r536, %p77;
	add.s32 	%r542, %r537, %r556;
	mov.b32 	%r543, 16;
	// begin inline asm
	shfl.sync.down.b32 %r541, %r542, %r543, %r544, %r545;
	// end inline asm
	add.s32 	%r557, %r520, 16;
	setp.gt.s32 	%p78, %r557, %r544;
	selp.b32 	%r558, 0, %r541, %p78;
	add.s32 	%r686, %r542, %r558;
	setp.ne.s32 	%p79, %r520, 0;
	@%p79 bra 	$L__BB6_20;
	shr.u32 	%r559, %r1, 3;
	and.b32  	%r560, %r559, 124;
	mov.u32 	%r561, _ZZN3cub18CUB_300001_SM_10006detail6reduce28DeviceReduceSingleTileKernelINS2_10policy_hubIijN4cuda3std3__44plusIiEEE10Policy1000EPiSC_iS9_iiNS7_10__identityEEEvT0_T1_T2_T3_T4_T6_E12temp_storage;
	add.s32 	%r562, %r561, %r560;
	st.shared.u32 	[%r562+8], %r686;
$L__BB6_20:
	bar.sync 	0;
	setp.ne.s32 	%p80, %r1, 0;
	@%p80 bra 	$L__BB6_72;
	setp.gt.s32 	%p81, %r120, 32;
	ld.shared.u32 	%r563, [_ZZN3cub18CUB_300001_SM_10006detail6reduce28DeviceReduceSingleTileKernelINS2_10policy_hubIijN4cuda3std3__44plusIiEEE10Policy1000EPiSC_iS9_iiNS7_10__identityEEEvT0_T1_T2_T3_T4_T6_E12temp_storage+12];
	selp.b32 	%r564, %r563, 0, %p81;
	add.s32 	%r565, %r564, %r686;
	setp.gt.s32 	%p82, %r120, 64;
	ld.shared.u32 	%r566, [_ZZN3cub18CUB_300001_SM_10006detail6reduce28DeviceReduceSingleTileKernelINS2_10policy_hubIijN4cuda3std3__44plusIiEEE10Policy1000EPiSC_iS9_iiNS7_10__identityEEEvT0_T1_T2_T3_T4_T6_E12temp_storage+16];
	selp.b32 	%r567, %r566, 0, %p82;
	add.s32 	%r568, %r565, %r567;
	setp.gt.s32 	%p83, %r120, 96;
	ld.shared.u32 	%r569, [_ZZN3cub18CUB_300001_SM_10006detail6reduce28DeviceReduceSingleTileKernelINS2_10policy_hubIijN4cuda3std3__44plusIiEEE10Policy1000EPiSC_iS9_iiNS7_10__identityEEEvT0_T1_T2_T3_T4_T6_E12temp_storage+20];
	selp.b32 	%r570, %r569, 0, %p83;
	add.s32 	%r571, %r568, %r570;
	setp.gt.s32 	%p84, %r120, 128;
	ld.shared.u32 	%r572, [_ZZN3cub18CUB_300001_SM_10006detail6reduce28DeviceReduceSingleTileKernelINS2_10policy_hubIijN4cuda3std3__44plusIiEEE10Policy1000EPiSC_iS9_iiNS7_10__identityEEEvT0_T1_T2_T3_T4_T6_E12temp_storage+24];
	selp.b32 	%r573, %r572, 0, %p84;
	add.s32 	%r574, %r571, %r573;
	setp.gt.s32 	%p85, %r120, 160;
	ld.shared.u32 	%r575, [_ZZN3cub18CUB_300001_SM_10006detail6reduce28DeviceReduceSingleTileKernelINS2_10policy_hubIijN4cuda3std3__44plusIiEEE10Policy1000EPiSC_iS9_iiNS7_10__identityEEEvT0_T1_T2_T3_T4_T6_E12temp_storage+28];
	selp.b32 	%r576, %r575, 0, %p85;
	add.s32 	%r577, %r574, %r576;
	setp.gt.s32 	%p86, %r120, 192;
	ld.shared.u32 	%r578, [_ZZN3cub18CUB_300001_SM_10006detail6reduce28DeviceReduceSingleTileKernelINS2_10policy_hubIijN4cuda3std3__44plusIiEEE10Policy1000EPiSC_iS9_iiNS7_10__identityEEEvT0_T1_T2_T3_T4_T6_E12temp_storage+32];
	selp.b32 	%r579, %r578, 0, %p86;
	add.s32 	%r580, %r577, %r579;
	setp.gt.s32 	%p87, %r120, 224;
	ld.shared.u32 	%r581, [_ZZN3cub18CUB_300001_SM_10006detail6reduce28DeviceReduceSingleTileKernelINS2_10policy_hubIijN4cuda3std3__44plusIiEEE10Policy1000EPiSC_iS9_iiNS7_10__identityEEEvT0_T1_T2_T3_T4_T6_E12temp_storage+36];
	selp.b32 	%r582, %r581, 0, %p87;
	add.s32 	%r686, %r580, %r582;
	bra.uni 	$L__BB6_72;
$L__BB6_22:
	mov.u32 	%r26, %tid.x;
	shl.b32 	%r377, %r26, 2;
	mul.wide.u32 	%rd86, %r377, 4;
	add.s64 	%rd76, %rd16, %rd86;
	// begin inline asm
	ld.global.nc.v2.u64 {%rd74, %rd75}, [%rd76];
	// end inline asm
	mov.b64 	{%r378, %r379}, %rd75;
	mov.b64 	{%r380, %r381}, %rd74;
	add.s64 	%rd79, %rd76, 4096;
	// begin inline asm
	ld.global.nc.v2.u64 {%rd77, %rd78}, [%rd79];
	// end inline asm
	mov.b64 	{%r382, %r383}, %rd78;
	mov.b64 	{%r384, %r385}, %rd77;
	add.s64 	%rd82, %rd76, 8192;
	// begin inline asm
	ld.global.nc.v2.u64 {%rd80, %rd81}, [%rd82];
	// end inline asm
	mov.b64 	{%r386, %r387}, %rd81;
	mov.b64 	{%r388, %r389}, %rd80;
	add.s64 	%rd85, %rd76, 12288;
	// begin inline asm
	ld.global.nc.v2.u64 {%rd83, %rd84}, [%rd85];
	// end inline asm
	mov.b64 	{%r390, %r391}, %rd84;
	mov.b64 	{%r392, %r393}, %rd83;
	add.s32 	%r394, %r381, %r380;
	add.s32 	%r395, %r378, %r394;
	add.s32 	%r396, %r379, %r395;
	add.s32 	%r397, %r384, %r396;
	add.s32 	%r398, %r385, %r397;
	add.s32 	%r399, %r382, %r398;
	add.s32 	%r400, %r383, %r399;
	add.s32 	%r401, %r388, %r400;
	add.s32 	%r402, %r389, %r401;
	add.s32 	%r403, %r386, %r402;
	add.s32 	%r404, %r387, %r403;
	add.s32 	%r405, %r392, %r404;
	add.s32 	%r406, %r393, %r405;
	add.s32 	%r407, %r390, %r406;
	add.s32 	%r659, %r391, %r407;
	setp.lt.u32 	%p50, %r120, 8192;
	mov.b32 	%r648, 4096;
	@%p50 bra 	$L__BB6_26;
	add.s32 	%r28, %r120, -4096;
	mov.b32 	%r648, 4096;
$L__BB6_24:
	mul.wide.s32 	%rd99, %r648, 4;
	add.s64 	%rd89, %rd76, %rd99;
	// begin inline asm
	ld.global.nc.v2.u64 {%rd87, %rd88}, [%rd89];
	// end inline asm
	mov.b64 	{%r409, %r410}, %rd88;
	mov.b64 	{%r411, %r412}, %rd87;
	add.s64 	%rd92, %rd89, 4096;
	// begin inline asm
	ld.global.nc.v2.u64 {%rd90, %rd91}, [%rd92];
	// end inline asm
	mov.b64 	{%r413, %r414}, %rd91;
	mov.b64 	{%r415, %r416}, %rd90;
	add.s64 	%rd95, %rd89, 8192;
	// begin inline asm
	ld.global.nc.v2.u64 {%rd93, %rd94}, [%rd95];
	// end inline asm
	mov.b64 	{%r417, %r418}, %rd94;
	mov.b64 	{%r419, %r420}, %rd93;
	add.s64 	%rd98, %rd89, 12288;
	// begin inline asm
	ld.global.nc.v2.u64 {%rd96, %rd97}, [%rd98];
	// end inline asm
	mov.b64 	{%r421, %r422}, %rd97;
	mov.b64 	{%r423, %r424}, %rd96;
	add.s32 	%r425, %r411, %r659;
	add.s32 	%r426, %r412, %r425;
	add.s32 	%r427, %r409, %r426;
	add.s32 	%r428, %r410, %r427;
	add.s32 	%r429, %r415, %r428;
	add.s32 	%r430, %r416, %r429;
	add.s32 	%r431, %r413, %r430;
	add.s32 	%r432, %r414, %r431;
	add.s32 	%r433, %r419, %r432;
	add.s32 	%r434, %r420, %r433;
	add.s32 	%r435, %r417, %r434;
	add.s32 	%r436, %r418, %r435;
	add.s32 	%r437, %r423, %r436;
	add.s32 	%r438, %r424, %r437;
	add.s32 	%r439, %r421, %r438;
	add.s32 	%r659, %r422, %r439;
	sub.s32 	%r440, %r120, %r648;
	setp.lt.s32 	%p51, %r440, 4096;
	@%p51 bra 	$L__BB6_34;
	add.s32 	%r648, %r648, 4096;
	setp.le.s32 	%p52, %r648, %r28;
	@%p52 bra 	$L__BB6_24;
$L__BB6_26:
	setp.le.s32 	%p53, %r120, %r648;
	@%p53 bra 	$L__BB6_34;
	sub.s32 	%r35, %r120, %r648;
	setp.ge.s32 	%p54, %r26, %r35;
	@%p54 bra 	$L__BB6_34;
	not.b32 	%r442, %r26;
	add.s32 	%r443, %r120, %r442;
	sub.s32 	%r36, %r443, %r648;
	and.b32  	%r444, %r36, 768;
	setp.eq.s32 	%p55, %r444, 768;
	mov.u32 	%r653, %r26;
	@%p55 bra 	$L__BB6_31;
	add.s32 	%r650, %r26, %r648;
	shr.u32 	%r445, %r36, 8;
	add.s32 	%r446, %r445, 1;
	and.b32  	%r447, %r446, 3;
	neg.s32 	%r649, %r447;
	mov.u32 	%r653, %r26;
$L__BB6_30:
	.pragma "nounroll";
	mul.wide.u32 	%rd101, %r650, 4;
	add.s64 	%rd100, %rd16, %rd101;
	// begin inline asm
	ld.global.nc.u32 %r448, [%rd100];
	// end inline asm
	add.s32 	%r659, %r448, %r659;
	add.s32 	%r653, %r653, 256;
	add.s32 	%r650, %r650, 256;
	add.s32 	%r649, %r649, 1;
	setp.ne.s32 	%p56, %r649, 0;
	@%p56 bra 	$L__BB6_30;
$L__BB6_31:
	setp.lt.u32 	%p57, %r36, 768;
	@%p57 bra 	$L__BB6_34;
	cvt.u64.u32 	%rd102, %r653;
	cvt.u64.u32 	%rd103, %r648;
	add.s64 	%rd104, %rd102, %rd103;
	shl.b64 	%rd105, %rd104, 2;
	add.s64 	%rd106, %rd105, %rd16;
	add.s64 	%rd122, %rd106, 2048;
	add.s32 	%r656, %r653, %r648;
$L__BB6_33:
	mul.wide.u32 	%rd111, %r656, 4;
	add.s64 	%rd107, %rd16, %rd111;
	// begin inline asm
	ld.global.nc.u32 %r449, [%rd107];
	// end inline asm
	add.s32 	%r453, %r449, %r659;
	add.s64 	%rd108, %rd122, -1024;
	// begin inline asm
	ld.global.nc.u32 %r450, [%rd108];
	// end inline asm
	add.s32 	%r454, %r450, %r453;
	// begin inline asm
	ld.global.nc.u32 %r451, [%rd122];
	// end inline asm
	add.s32 	%r455, %r451, %r454;
	add.s64 	%rd110, %rd122, 1024;
	// begin inline asm
	ld.global.nc.u32 %r452, [%rd110];
	// end inline asm
	add.s32 	%r659, %r452, %r455;
	add.s32 	%r653, %r653, 1024;
	add.s64 	%rd122, %rd122, 4096;
	add.s32 	%r656, %r656, 1024;
	setp.lt.s32 	%p58, %r653, %r35;
	@%p58 bra 	$L__BB6_33;
$L__BB6_34:
	// begin inline asm
	mov.u32 %r456, %laneid;
	// end inline asm
	mov.b32 	%r459, 1;
	mov.b32 	%r480, 31;
	mov.b32 	%r481, -1;
	// begin inline asm
	shfl.sync.down.b32 %r457, %r659, %r459, %r480, %r481;
	// end inline asm
	setp.gt.s32 	%p59, %r456, 30;
	selp.b32 	%r482, 0, %r457, %p59;
	add.s32 	%r463, %r482, %r659;
	mov.b32 	%r464, 2;
	// begin inline asm
	shfl.sync.down.b32 %r462, %r463, %r464, %r480, %r481;
	// end inline asm
	setp.gt.s32 	%p60, %r456, 29;
	selp.b32 	%r483, 0, %r462, %p60;
	add.s32 	%r468, %r463, %r483;
	mov.b32 	%r469, 4;
	// begin inline asm
	shfl.sync.down.b32 %r467, %r468, %r469, %r480, %r481;
	// end inline asm
	setp.gt.s32 	%p61, %r456, 27;
	selp.b32 	%r484, 0, %r467, %p61;
	add.s32 	%r473, %r468, %r484;
	mov.b32 	%r474, 8;
	// begin inline asm
	shfl.sync.down.b32 %r472, %r473, %r474, %r480, %r481;
	// end inline asm
	setp.gt.s32 	%p62, %r456, 23;
	selp.b32 	%r485, 0, %r472, %p62;
	add.s32 	%r478, %r473, %r485;
	mov.b32 	%r479, 16;
	// begin inline asm
	shfl.sync.down.b32 %r477, %r478, %r479, %r480, %r481;
	// end inline asm
	setp.gt.s32 	%p63, %r456, 15;
	selp.b32 	%r486, 0, %r477, %p63;
	add.s32 	%r686, %r478, %r486;
	setp.ne.s32 	%p64, %r456, 0;
	@%p64 bra 	$L__BB6_36;
	shr.u32 	%r487, %r26, 3;
	and.b32  	%r488, %r487, 124;
	mov.u32 	%r489, _ZZN3cub18CUB_300001_SM_10006detail6reduce28DeviceReduceSingleTileKernelINS2_10policy_hubIijN4cuda3std3__44plusIiEEE10Policy1000EPiSC_iS9_iiNS7_10__identityEEEvT0_T1_T2_T3_T4_T6_E12temp_storage;
	add.s32 	%r490, %r489, %r488;
	st.shared.u32 	[%r490+8], %r686;
$L__BB6_36:
	bar.sync 	0;
	setp.ne.s32 	%p65, %r26, 0;
	@%p65 bra 	$L__BB6_72;
	ld.shared.u32 	%r491, [_ZZN3cub18CUB_300001_SM_10006detail6reduce28DeviceReduceSingleTileKernelINS2_10policy_hubIijN4cuda3std3__44plusIiEEE10Policy1000EPiSC_iS9_iiNS7_10__identityEEEvT0_T1_T2_T3_T4_T6_E12temp_storage+12];
	add.s32 	%r492, %r491, %r686;
	ld.shared.u32 	%r493, [_ZZN3cub18CUB_300001_SM_10006detail6reduce28DeviceReduceSingleTileKernelINS2_10policy_hubIijN4cuda3std3__44plusIiEEE10Policy1000EPiSC_iS9_iiNS7_10__identityEEEvT0_T1_T2_T3_T4_T6_E12temp_storage+16];
	add.s32 	%r494, %r492, %r493;
	ld.shared.u32 	%r495, [_ZZN3cub18CUB_300001_SM_10006detail6reduce28DeviceReduceSingleTileKernelINS2_10policy_hubIijN4cuda3std3__44plusIiEEE10Policy1000EPiSC_iS9_iiNS7_10__identityEEEvT0_T1_T2_T3_T4_T6_E12temp_storage+20];
	add.s32 	%r496, %r494, %r495;
	ld.shared.u32 	%r497, [_ZZN3cub18CUB_300001_SM_10006detail6reduce28DeviceReduceSingleTileKernelINS2_10policy_hubIijN4cuda3std3__44plusIiEEE10Policy1000EPiSC_iS9_iiNS7_10__identityEEEvT0_T1_T2_T3_T4_T6_E12temp_storage+24];
	add.s32 	%r498, %r496, %r497;
	ld.shared.u32 	%r499, [_ZZN3cub18CUB_300001_SM_10006detail6reduce28DeviceReduceSingleTileKernelINS2_10policy_hubIijN4cuda3std3__44plusIiEEE10Policy1000EPiSC_iS9_iiNS7_10__identityEEEvT0_T1_T2_T3_T4_T6_E12temp_storage+28];
	add.s32 	%r500, %r498, %r499;
	ld.shared.u32 	%r501, [_ZZN3cub18CUB_300001_SM_10006detail6reduce28DeviceReduceSingleTileKernelINS2_10policy_hubIijN4cuda3std3__44plusIiEEE10Policy1000EPiSC_iS9_iiNS7_10__identityEEEvT0_T1_T2_T3_T4_T6_E12temp_storage+32];
	add.s32 	%r502, %r500, %r501;
	ld.shared.u32 	%r503, [_ZZN3cub18CUB_300001_SM_10006detail6reduce28DeviceReduceSingleTileKernelINS2_10policy_hubIijN4cuda3std3__44plusIiEEE10Policy1000EPiSC_iS9_iiNS7_10__identityEEEvT0_T1_T2_T3_T4_T6_E12temp_storage+36];
	add.s32 	%r686, %r502, %r503;
	bra.uni 	$L__BB6_72;
$L__BB6_38:
	setp.gt.s32 	%p3, %r120, 4095;
	@%p3 bra 	$L__BB6_56;
	mov.u32 	%r60, %tid.x;
	setp.ge.s32 	%p20, %r60, %r120;
	mov.b32 	%r670, 0;
	mov.u32 	%r665, %r60;
	@%p20 bra 	$L__BB6_41;
	mul.wide.u32 	%rd66, %r60, 4;
	add.s64 	%rd65, %rd16, %rd66;
	// begin inline asm
	ld.global.nc.u32 %r670, [%rd65];
	// end inline asm
	add.s32 	%r665, %r60, 256;
$L__BB6_41:
	setp.ge.s32 	%p21, %r665, %r120;
	@%p21 bra 	$L__BB6_47;
	not.b32 	%r252, %r665;
	add.s32 	%r65, %r120, %r252;
	and.b32  	%r253, %r65, 768;
	setp.eq.s32 	%p22, %r253, 768;
	@%p22 bra 	$L__BB6_45;
	mul.wide.u32 	%rd67, %r665, 4;
	add.s64 	%rd123, %rd16, %rd67;
	shr.u32 	%r254, %r65, 8;
	add.s32 	%r255, %r254, 1;
	and.b32  	%r256, %r255, 3;
	neg.s32 	%r662, %r256;
$L__BB6_44:
	.pragma "nounroll";
	// begin inline asm
	ld.global.nc.u32 %r257, [%rd123];
	// end inline asm
	add.s32 	%r670, %r257, %r670;
	add.s32 	%r665, %r665, 256;
	add.s64 	%rd123, %rd123, 1024;
	add.s32 	%r662, %r662, 1;
	setp.ne.s32 	%p23, %r662, 0;
	@%p23 bra 	$L__BB6_44;
$L__BB6_45:
	setp.lt.u32 	%p24, %r65, 768;
	@%p24 bra 	$L__BB6_47;
$L__BB6_46:
	mul.wide.s32 	%rd73, %r665, 4;
	add.s64 	%rd69, %rd16, %rd73;
	// begin inline asm
	ld.global.nc.u32 %r258, [%rd69];
	// end inline asm
	add.s32 	%r262, %r258, %r670;
	add.s64 	%rd70, %rd69, 1024;
	// begin inline asm
	ld.global.nc.u32 %r259, [%rd70];
	// end inline asm
	add.s32 	%r263, %r259, %r262;
	add.s64 	%rd71, %rd69, 2048;
	// begin inline asm
	ld.global.nc.u32 %r260, [%rd71];
	// end inline asm
	add.s32 	%r264, %r260, %r263;
	add.s64 	%rd72, %rd69, 3072;
	// begin inline asm
	ld.global.nc.u32 %r261, [%rd72];
	// end inline asm
	add.s32 	%r670, %r261, %r264;
	add.s32 	%r665, %r665, 1024;
	setp.lt.s32 	%p25, %r665, %r120;
	@%p25 bra 	$L__BB6_46;
$L__BB6_47:
	setp.lt.s32 	%p26, %r120, 256;
	@%p26 bra 	$L__BB6_52;
	// begin inline asm
	mov.u32 %r328, %laneid;
	// end inline asm
	mov.b32 	%r331, 1;
	mov.b32 	%r352, 31;
	mov.b32 	%r353, -1;
	// begin inline asm
	shfl.sync.down.b32 %r329, %r670, %r331, %r352, %r353;
	// end inline asm
	setp.gt.s32 	%p42, %r328, 30;
	selp.b32 	%r354, 0, %r329, %p42;
	add.s32 	%r335, %r354, %r670;
	mov.b32 	%r336, 2;
	// begin inline asm
	shfl.sync.down.b32 %r334, %r335, %r336, %r352, %r353;
	// end inline asm
	setp.gt.s32 	%p43, %r328, 29;
	selp.b32 	%r355, 0, %r334, %p43;
	add.s32 	%r340, %r335, %r355;
	mov.b32 	%r341, 4;
	// begin inline asm
	shfl.sync.down.b32 %r339, %r340, %r341, %r352, %r353;
	// end inline asm
	setp.gt.s32 	%p44, %r328, 27;
	selp.b32 	%r356, 0, %r339, %p44;
	add.s32 	%r345, %r340, %r356;
	mov.b32 	%r346, 8;
	// begin inline asm
	shfl.sync.down.b32 %r344, %r345, %r346, %r352, %r353;
	// end inline asm
	setp.gt.s32 	%p45, %r328, 23;
	selp.b32 	%r357, 0, %r344, %p45;
	add.s32 	%r350, %r345, %r357;
	mov.b32 	%r351, 16;
	// begin inline asm
	shfl.sync.down.b32 %r349, %r350, %r351, %r352, %r353;
	// end inline asm
	setp.gt.s32 	%p46, %r328, 15;
	selp.b32 	%r358, 0, %r349, %p46;
	add.s32 	%r686, %r350, %r358;
	setp.ne.s32 	%p47, %r328, 0;
	@%p47 bra 	$L__BB6_50;
	shr.u32 	%r359, %r60, 3;
	and.b32  	%r360, %r359, 124;
	mov.u32 	%r361, _ZZN3cub18CUB_300001_SM_10006detail6reduce28DeviceReduceSingleTileKernelINS2_10policy_hubIijN4cuda3std3__44plusIiEEE10Policy1000EPiSC_iS9_iiNS7_10__identityEEEvT0_T1_T2_T3_T4_T6_E12temp_storage;
	add.s32 	%r362, %r361, %r360;
	st.shared.u32 	[%r362+8], %r686;
$L__BB6_50:
	bar.sync 	0;
	setp.ne.s32 	%p48, %r60, 0;
	@%p48 bra 	$L__BB6_72;
	ld.shared.u32 	%r363, [_ZZN3cub18CUB_300001_SM_10006detail6reduce28DeviceReduceSingleTileKernelINS2_10policy_hubIijN4cuda3std3__44plusIiEEE10Policy1000EPiSC_iS9_iiNS7_10__identityEEEvT0_T1_T2_T3_T4_T6_E12temp_storage+12];
	add.s32 	%r364, %r363, %r686;
	ld.shared.u32 	%r365, [_ZZN3cub18CUB_300001_SM_10006detail6reduce28DeviceReduceSingleTileKernelINS2_10policy_hubIijN4cuda3std3__44plusIiEEE10Policy1000EPiSC_iS9_iiNS7_10__identityEEEvT0_T1_T2_T3_T4_T6_E12temp_storage+16];
	add.s32 	%r366, %r364, %r365;
	ld.shared.u32 	%r367, [_ZZN3cub18CUB_300001_SM_10006detail6reduce28DeviceReduceSingleTileKernelINS2_10policy_hubIijN4cuda3std3__44plusIiEEE10Policy1000EPiSC_iS9_iiNS7_10__identityEEEvT0_T1_T2_T3_T4_T6_E12temp_storage+20];
	add.s32 	%r368, %r366, %r367;
	ld.shared.u32 	%r369, [_ZZN3cub18CUB_300001_SM_10006detail6reduce28DeviceReduceSingleTileKernelINS2_10policy_hubIijN4cuda3std3__44plusIiEEE10Policy1000EPiSC_iS9_iiNS7_10__identityEEEvT0_T1_T2_T3_T4_T6_E12temp_storage+24];
	add.s32 	%r370, %r368, %r369;
	ld.shared.u32 	%r371, [_ZZN3cub18CUB_300001_SM_10006detail6reduce28DeviceReduceSingleTileKernelINS2_10policy_hubIijN4cuda3std3__44plusIiEEE10Policy1000EPiSC_iS9_iiNS7_10__identityEEEvT0_T1_T2_T3_T4_T6_E12temp_storage+28];
	add.s32 	%r372, %r370, %r371;
	ld.shared.u32 	%r373, [_ZZN3cub18CUB_300001_SM_10006detail6reduce28DeviceReduceSingleTileKernelINS2_10policy_hubIijN4cuda3std3__44plusIiEEE10Policy1000EPiSC_iS9_iiNS7_10__identityEEEvT0_T1_T2_T3_T4_T6_E12temp_storage+32];
	add.s32 	%r374, %r372, %r373;
	ld.shared.u32 	%r375, [_ZZN3cub18CUB_300001_SM_10006detail6reduce28DeviceReduceSingleTileKernelINS2_10policy_hubIijN4cuda3std3__44plusIiEEE10Policy1000EPiSC_iS9_iiNS7_10__identityEEEvT0_T1_T2_T3_T4_T6_E12temp_storage+36];
	add.s32 	%r686, %r374, %r375;
	bra.uni 	$L__BB6_72;
$L__BB6_52:
	// begin inline asm
	mov.u32 %r265, %laneid;
	// end inline asm
	and.b32  	%r291, %r60, 992;
	add.s32 	%r292, %r291, 32;
	setp.gt.s32 	%p27, %r292, %r120;
	not.b32 	%r293, %r291;
	add.s32 	%r294, %r120, %r293;
	selp.b32 	%r289, %r294, 31, %p27;
	mov.b32 	%r268, 1;
	mov.b32 	%r290, -1;
	// begin inline asm
	shfl.sync.down.b32 %r266, %r670, %r268, %r289, %r290;
	// end inline asm
	setp.lt.s32 	%p28, %r265, %r289;
	selp.b32 	%r295, %r266, 0, %p28;
	add.s32 	%r272, %r295, %r670;
	mov.b32 	%r273, 2;
	// begin inline asm
	shfl.sync.down.b32 %r271, %r272, %r273, %r289, %r290;
	// end inline asm
	add.s32 	%r296, %r265, 2;
	setp.gt.s32 	%p29, %r296, %r289;
	selp.b32 	%r297, 0, %r271, %p29;
	add.s32 	%r277, %r272, %r297;
	mov.b32 	%r278, 4;
	// begin inline asm
	shfl.sync.down.b32 %r276, %r277, %r278, %r289, %r290;
	// end inline asm
	add.s32 	%r298, %r265, 4;
	setp.gt.s32 	%p30, %r298, %r289;
	selp.b32 	%r299, 0, %r276, %p30;
	add.s32 	%r282, %r277, %r299;
	mov.b32 	%r283, 8;
	// begin inline asm
	shfl.sync.down.b32 %r281, %r282, %r283, %r289, %r290;
	// end inline asm
	add.s32 	%r300, %r265, 8;
	setp.gt.s32 	%p31, %r300, %r289;
	selp.b32 	%r301, 0, %r281, %p31;
	add.s32 	%r287, %r282, %r301;
	mov.b32 	%r288, 16;
	// begin inline asm
	shfl.sync.down.b32 %r286, %r287, %r288, %r289, %r290;
	// end inline asm
	add.s32 	%r302, %r265, 16;
	setp.gt.s32 	%p32, %r302, %r289;
	selp.b32 	%r303, 0, %r286, %p32;
	add.s32 	%r686, %r287, %r303;
	setp.ne.s32 	%p33, %r265, 0;
	@%p33 bra 	$L__BB6_54;
	shr.u32 	%r304, %r60, 3;
	and.b32  	%r305, %r304, 124;
	mov.u32 	%r306, _ZZN3cub18CUB_300001_SM_10006detail6reduce28DeviceReduceSingleTileKernelINS2_10policy_hubIijN4cuda3std3__44plusIiEEE10Policy1000EPiSC_iS9_iiNS7_10__identityEEEvT0_T1_T2_T3_T4_T6_E12temp_storage;
	add.s32 	%r307, %r306, %r305;
	st.shared.u32 	[%r307+8], %r686;
$L__BB6_54:
	bar.sync 	0;
	setp.ne.s32 	%p34, %r60, 0;
	@%p34 bra 	$L__BB6_72;
	setp.gt.s32 	%p35, %r120, 32;
	ld.shared.u32 	%r308, [_ZZN3cub18CUB_300001_SM_10006detail6reduce28DeviceReduceSingleTileKernelINS2_10policy_hubIijN4cuda3std3__44plusIiEEE10Policy1000EPiSC_iS9_iiNS7_10__identityEEEvT0_T1_T2_T3_T4_T6_E12temp_storage+12];
	selp.b32 	%r309, %r308, 0, %p35;
	add.s32 	%r310, %r309, %r686;
	setp.gt.s32 	%p36, %r120, 64;
	ld.shared.u32 	%r311, [_ZZN3cub18CUB_300001_SM_10006detail6reduce28DeviceReduceSingleTileKernelINS2_10policy_hubIijN4cuda3std3__44plusIiEEE10Policy1000EPiSC_iS9_iiNS7_10__identityEEEvT0_T1_T2_T3_T4_T6_E12temp_storage+16];
	selp.b32 	%r312, %r311, 0, %p36;
	add.s32 	%r313, %r310, %r312;
	setp.gt.s32 	%p37, %r120, 96;
	ld.shared.u32 	%r314, [_ZZN3cub18CUB_300001_SM_10006detail6reduce28DeviceReduceSingleTileKernelINS2_10policy_hubIijN4cuda3std3__44plusIiEEE10Policy1000EPiSC_iS9_iiNS7_10__identityEEEvT0_T1_T2_T3_T4_T6_E12temp_storage+20];
	selp.b32 	%r315, %r314, 0, %p37;
	add.s32 	%r316, %r313, %r315;
	setp.gt.s32 	%p38, %r120, 128;
	ld.shared.u32 	%r317, [_ZZN3cub18CUB_300001_SM_10006detail6reduce28DeviceReduceSingleTileKernelINS2_10policy_hubIijN4cuda3std3__44plusIiEEE10Policy1000EPiSC_iS9_iiNS7_10__identityEEEvT0_T1_T2_T3_T4_T6_E12temp_storage+24];
	selp.b32 	%r318, %r317, 0, %p38;
	add.s32 	%r319, %r316, %r318;
	setp.gt.s32 	%p39, %r120, 160;
	ld.shared.u32 	%r320, [_ZZN3cub18CUB_300001_SM_10006detail6reduce28DeviceReduceSingleTileKernelINS2_10policy_hubIijN4cuda3std3__44plusIiEEE10Policy1000EPiSC_iS9_iiNS7_10__identityEEEvT0_T1_T2_T3_T4_T6_E12temp_storage+28];
	selp.b32 	%r321, %r320, 0, %p39;
	add.s32 	%r322, %r319, %r321;
	setp.gt.s32 	%p40, %r120, 192;
	ld.shared.u32 	%r323, [_ZZN3cub18CUB_300001_SM_10006detail6reduce28DeviceReduceSingleTileKernelINS2_10policy_hubIijN4cuda3std3__44plusIiEEE10Policy1000EPiSC_iS9_iiNS7_10__identityEEEvT0_T1_T2_T3_T4_T6_E12temp_storage+32];
	selp.b32 	%r324, %r323, 0, %p40;
	add.s32 	%r325, %r322, %r324;
	setp.gt.s32 	%p41, %r120, 224;
	ld.shared.u32 	%r326, [_ZZN3cub18CUB_300001_SM_10006detail6reduce28DeviceReduceSingleTileKernelINS2_10policy_hubIijN4cuda3std3__44plusIiEEE10Policy1000EPiSC_iS9_iiNS7_10__identityEEEvT0_T1_T2_T3_T4_T6_E12temp_storage+36];
	selp.b32 	%r327, %r326, 0, %p41;
	add.s32 	%r686, %r325, %r327;
	bra.uni 	$L__BB6_72;
$L__BB6_56:
	mov.u32 	%r85, %tid.x;
	mul.wide.u32 	%rd35, %r85, 4;
	add.s64 	%rd19, %rd16, %rd35;
	// begin inline asm
	ld.global.nc.u32 %r122, [%rd19];
	// end inline asm
	add.s64 	%rd20, %rd19, 1024;
	// begin inline asm
	ld.global.nc.u32 %r123, [%rd20];
	// end inline asm
	add.s64 	%rd21, %rd19, 2048;
	// begin inline asm
	ld.global.nc.u32 %r124, [%rd21];
	// end inline asm
	add.s64 	%rd22, %rd19, 3072;
	// begin inline asm
	ld.global.nc.u32 %r125, [%rd22];
	// end inline asm
	add.s64 	%rd23, %rd19, 4096;
	// begin inline asm
	ld.global.nc.u32 %r126, [%rd23];
	// end inline asm
	add.s64 	%rd24, %rd19, 5120;
	// begin inline asm
	ld.global.nc.u32 %r127, [%rd24];
	// end inline asm
	add.s64 	%rd25, %rd19, 6144;
	// begin inline asm
	ld.global.nc.u32 %r128, [%rd25];
	// end inline asm
	add.s64 	%rd26, %rd19, 7168;
	// begin inline asm
	ld.global.nc.u32 %r129, [%rd26];
	// end inline asm
	add.s64 	%rd27, %rd19, 8192;
	// begin inline asm
	ld.global.nc.u32 %r130, [%rd27];
	// end inline asm
	add.s64 	%rd28, %rd19, 9216;
	// begin inline asm
	ld.global.nc.u32 %r131, [%rd28];
	// end inline asm
	add.s64 	%rd29, %rd19, 10240;
	// begin inline asm
	ld.global.nc.u32 %r132, [%rd29];
	// end inline asm
	add.s64 	%rd30, %rd19, 11264;
	// begin inline asm
	ld.global.nc.u32 %r133, [%rd30];
	// end inline asm
	add.s64 	%rd31, %rd19, 12288;
	// begin inline asm
	ld.global.nc.u32 %r134, [%rd31];
	// end inline asm
	add.s64 	%rd32, %rd19, 13312;
	// begin inline asm
	ld.global.nc.u32 %r135, [%rd32];
	// end inline asm
	add.s64 	%rd33, %rd19, 14336;
	// begin inline asm
	ld.global.nc.u32 %r136, [%rd33];
	// end inline asm
	add.s64 	%rd34, %rd19, 15360;
	// begin inline asm
	ld.global.nc.u32 %r137, [%rd34];
	// end inline asm
	add.s32 	%r139, %r123, %r122;
	add.s32 	%r140, %r124, %r139;
	add.s32 	%r141, %r125, %r140;
	add.s32 	%r142, %r126, %r141;
	add.s32 	%r143, %r127, %r142;
	add.s32 	%r144, %r128, %r143;
	add.s32 	%r145, %r129, %r144;
	add.s32 	%r146, %r130, %r145;
	add.s32 	%r147, %r131, %r146;
	add.s32 	%r148, %r132, %r147;
	add.s32 	%r149, %r133, %r148;
	add.s32 	%r150, %r134, %r149;
	add.s32 	%r151, %r135, %r150;
	add.s32 	%r152, %r136, %r151;
	add.s32 	%r685, %r137, %r152;
	setp.lt.u32 	%p4, %r120, 8192;
	mov.b32 	%r674, 4096;
	@%p4 bra 	$L__BB6_60;
	add.s32 	%r87, %r120, -4096;
	mov.b32 	%r674, 4096;
$L__BB6_58:
	mul.wide.s32 	%rd52, %r674, 4;
	add.s64 	%rd36, %rd19, %rd52;
	// begin inline asm
	ld.global.nc.u32 %r154, [%rd36];
	// end inline asm
	add.s64 	%rd37, %rd36, 1024;
	// begin inline asm
	ld.global.nc.u32 %r155, [%rd37];
	// end inline asm
	add.s64 	%rd38, %rd36, 2048;
	// begin inline asm
	ld.global.nc.u32 %r156, [%rd38];
	// end inline asm
	add.s64 	%rd39, %rd36, 3072;
	// begin inline asm
	ld.global.nc.u32 %r157, [%rd39];
	// end inline asm
	add.s64 	%rd40, %rd36, 4096;
	// begin inline asm
	ld.global.nc.u32 %r158, [%rd40];
	// end inline asm
	add.s64 	%rd41, %rd36, 5120;
	// begin inline asm
	ld.global.nc.u32 %r159, [%rd41];
	// end inline asm
	add.s64 	%rd42, %rd36, 6144;
	// begin inline asm
	ld.global.nc.u32 %r160, [%rd42];
	// end inline asm
	add.s64 	%rd43, %rd36, 7168;
	// begin inline asm
	ld.global.nc.u32 %r161, [%rd43];
	// end inline asm
	add.s64 	%rd44, %rd36, 8192;
	// begin inline asm
	ld.global.nc.u32 %r162, [%rd44];
	// end inline asm
	add.s64 	%rd45, %rd36, 9216;
	// begin inline asm
	ld.global.nc.u32 %r163, [%rd45];
	// end inline asm
	add.s64 	%rd46, %rd36, 10240;
	// begin inline asm
	ld.global.nc.u32 %r164, [%rd46];
	// end inline asm
	add.s64 	%rd47, %rd36, 11264;
	// begin inline asm
	ld.global.nc.u32 %r165, [%rd47];
	// end inline asm
	add.s64 	%rd48, %rd36, 12288;
	// begin inline asm
	ld.global.nc.u32 %r166, [%rd48];
	// end inline asm
	add.s64 	%rd49, %rd36, 13312;
	// begin inline asm
	ld.global.nc.u32 %r167, [%rd49];
	// end inline asm
	add.s64 	%rd50, %rd36, 14336;
	// begin inline asm
	ld.global.nc.u32 %r168, [%rd50];
	// end inline asm
	add.s64 	%rd51, %rd36, 15360;
	// begin inline asm
	ld.global.nc.u32 %r169, [%rd51];
	// end inline asm
	add.s32 	%r170, %r154, %r685;
	add.s32 	%r171, %r155, %r170;
	add.s32 	%r172, %r156, %r171;
	add.s32 	%r173, %r157, %r172;
	add.s32 	%r174, %r158, %r173;
	add.s32 	%r175, %r159, %r174;
	add.s32 	%r176, %r160, %r175;
	add.s32 	%r177, %r161, %r176;
	add.s32 	%r178, %r162, %r177;
	add.s32 	%r179, %r163, %r178;
	add.s32 	%r180, %r164, %r179;
	add.s32 	%r181, %r165, %r180;
	add.s32 	%r182, %r166, %r181;
	add.s32 	%r183, %r167, %r182;
	add.s32 	%r184, %r168, %r183;
	add.s32 	%r685, %r169, %r184;
	sub.s32 	%r185, %r120, %r674;
	setp.lt.s32 	%p5, %r185, 4096;
	@%p5 bra 	$L__BB6_68;
	add.s32 	%r674, %r674, 4096;
	setp.le.s32 	%p6, %r674, %r87;
	@%p6 bra 	$L__BB6_58;
$L__BB6_60:
	setp.le.s32 	%p7, %r120, %r674;
	@%p7 bra 	$L__BB6_68;
	sub.s32 	%r94, %r120, %r674;
	setp.ge.s32 	%p8, %r85, %r94;
	@%p8 bra 	$L__BB6_68;
	not.b32 	%r187, %r85;
	add.s32 	%r188, %r120, %r187;
	sub.s32 	%r95, %r188, %r674;
	and.b32  	%r189, %r95, 768;
	setp.eq.s32 	%p9, %r189, 768;
	mov.u32 	%r679, %r85;
	@%p9 bra 	$L__BB6_65;
	add.s32 	%r676, %r85, %r674;
	shr.u32 	%r190, %r95, 8;
	add.s32 	%r191, %r190, 1;
	and.b32  	%r192, %r191, 3;
	neg.s32 	%r675, %r192;
	mov.u32 	%r679, %r85;
$L__BB6_64:
	.pragma "nounroll";
	mul.wide.u32 	%rd54, %r676, 4;
	add.s64 	%rd53, %rd16, %rd54;
	// begin inline asm
	ld.global.nc.u32 %r193, [%rd53];
	// end inline asm
	add.s32 	%r685, %r193, %r685;
	add.s32 	%r679, %r679, 256;
	add.s32 	%r676, %r676, 256;
	add.s32 	%r675, %r675, 1;
	setp.ne.s32 	%p10, %r675, 0;
	@%p10 bra 	$L__BB6_64;
$L__BB6_65:
	setp.lt.u32 	%p11, %r95, 768;
	@%p11 bra 	$L__BB6_68;
	cvt.u64.u32 	%rd55, %r679;
	cvt.u64.u32 	%rd56, %r674;
	add.s64 	%rd57, %rd55, %rd56;
	shl.b64 	%rd58, %rd57, 2;
	add.s64 	%rd59, %rd58, %rd16;
	add.s64 	%rd124, %rd59, 2048;
	add.s32 	%r682, %r679, %r674;
$L__BB6_67:
	mul.wide.u32 	%rd64, %r682, 4;
	add.s64 	%rd60, %rd16, %rd64;
	// begin inline asm
	ld.global.nc.u32 %r194, [%rd60];
	// end inline asm
	add.s32 	%r198, %r194, %r685;
	add.s64 	%rd61, %rd124, -1024;
	// begin inline asm
	ld.global.nc.u32 %r195, [%rd61];
	// end inline asm
	add.s32 	%r199, %r195, %r198;
	// begin inline asm
	ld.global.nc.u32 %r196, [%rd124];
	// end inline asm
	add.s32 	%r200, %r196, %r199;
	add.s64 	%rd63, %rd124, 1024;
	// begin inline asm
	ld.global.nc.u32 %r197, [%rd63];
	// end inline asm
	add.s32 	%r685, %r197, %r200;
	add.s32 	%r679, %r679, 1024;
	add.s64 	%rd124, %rd124, 4096;
	add.s32 	%r682, %r682, 1024;
	setp.lt.s32 	%p12, %r679, %r94;
	@%p12 bra 	$L__BB6_67;
$L__BB6_68:
	// begin inline asm
	mov.u32 %r201, %laneid;
	// end inline asm
	mov.b32 	%r204, 1;
	mov.b32 	%r225, 31;
	mov.b32 	%r226, -1;
	// begin inline asm
	shfl.sync.down.b32 %r202, %r685, %r204, %r225, %r226;
	// end inline asm
	setp.gt.s32 	%p13, %r201, 30;
	selp.b32 	%r227, 0, %r202, %p13;
	add.s32 	%r208, %r227, %r685;
	mov.b32 	%r209, 2;
	// begin inline asm
	shfl.sync.down.b32 %r207, %r208, %r209, %r225, %r226;
	// end inline asm
	setp.gt.s32 	%p14, %r201, 29;
	selp.b32 	%r228, 0, %r207, %p14;
	add.s32 	%r213, %r208, %r228;
	mov.b32 	%r214, 4;
	// begin inline asm
	shfl.sync.down.b32 %r212, %r213, %r214, %r225, %r226;
	// end inline asm
	setp.gt.s32 	%p15, %r201, 27;
	selp.b32 	%r229, 0, %r212, %p15;
	add.s32 	%r218, %r213, %r229;
	mov.b32 	%r219, 8;
	// begin inline asm
	shfl.sync.down.b32 %r217, %r218, %r219, %r225, %r226;
	// end inline asm
	setp.gt.s32 	%p16, %r201, 23;
	selp.b32 	%r230, 0, %r217, %p16;
	add.s32 	%r223, %r218, %r230;
	mov.b32 	%r224, 16;
	// begin inline asm
	shfl.sync.down.b32 %r222, %r223, %r224, %r225, %r226;
	// end inline asm
	setp.gt.s32 	%p17, %r201, 15;
	selp.b32 	%r231, 0, %r222, %p17;
	add.s32 	%r686, %r223, %r231;
	setp.ne.s32 	%p18, %r201, 0;
	@%p18 bra 	$L__BB6_70;
	shr.u32 	%r232, %r85, 3;
	and.b32  	%r233, %r232, 124;
	mov.u32 	%r234, _ZZN3cub18CUB_300001_SM_10006detail6reduce28DeviceReduceSingleTileKernelINS2_10policy_hubIijN4cuda3std3__44plusIiEEE10Policy1000EPiSC_iS9_iiNS7_10__identityEEEvT0_T1_T2_T3_T4_T6_E12temp_storage;
	add.s32 	%r235, %r234, %r233;
	st.shared.u32 	[%r235+8], %r686;
$L__BB6_70:
	bar.sync 	0;
	setp.ne.s32 	%p19, %r85, 0;
	@%p19 bra 	$L__BB6_72;
	ld.shared.u32 	%r236, [_ZZN3cub18CUB_300001_SM_10006detail6reduce28DeviceReduceSingleTileKernelINS2_10policy_hubIijN4cuda3std3__44plusIiEEE10Policy1000EPiSC_iS9_iiNS7_10__identityEEEvT0_T1_T2_T3_T4_T6_E12temp_storage+12];
	add.s32 	%r237, %r236, %r686;
	ld.shared.u32 	%r238, [_ZZN3cub18CUB_300001_SM_10006detail6reduce28DeviceReduceSingleTileKernelINS2_10policy_hubIijN4cuda3std3__44plusIiEEE10Policy1000EPiSC_iS9_iiNS7_10__identityEEEvT0_T1_T2_T3_T4_T6_E12temp_storage+16];
	add.s32 	%r239, %r237, %r238;
	ld.shared.u32 	%r240, [_ZZN3cub18CUB_300001_SM_10006detail6reduce28DeviceReduceSingleTileKernelINS2_10policy_hubIijN4cuda3std3__44plusIiEEE10Policy1000EPiSC_iS9_iiNS7_10__identityEEEvT0_T1_T2_T3_T4_T6_E12temp_storage+20];
	add.s32 	%r241, %r239, %r240;
	ld.shared.u32 	%r242, [_ZZN3cub18CUB_300001_SM_10006detail6reduce28DeviceReduceSingleTileKernelINS2_10policy_hubIijN4cuda3std3__44plusIiEEE10Policy1000EPiSC_iS9_iiNS7_10__identityEEEvT0_T1_T2_T3_T4_T6_E12temp_storage+24];
	add.s32 	%r243, %r241, %r242;
	ld.shared.u32 	%r244, [_ZZN3cub18CUB_300001_SM_10006detail6reduce28DeviceReduceSingleTileKernelINS2_10policy_hubIijN4cuda3std3__44plusIiEEE10Policy1000EPiSC_iS9_iiNS7_10__identityEEEvT0_T1_T2_T3_T4_T6_E12temp_storage+28];
	add.s32 	%r245, %r243, %r244;
	ld.shared.u32 	%r246, [_ZZN3cub18CUB_300001_SM_10006detail6reduce28DeviceReduceSingleTileKernelINS2_10policy_hubIijN4cuda3std3__44plusIiEEE10Policy1000EPiSC_iS9_iiNS7_10__identityEEEvT0_T1_T2_T3_T4_T6_E12temp_storage+32];
	add.s32 	%r247, %r245, %r246;
	ld.shared.u32 	%r248, [_ZZN3cub18CUB_300001_SM_10006detail6reduce28DeviceReduceSingleTileKernelINS2_10policy_hubIijN4cuda3std3__44plusIiEEE10Policy1000EPiSC_iS9_iiNS7_10__identityEEEvT0_T1_T2_T3_T4_T6_E12temp_storage+36];
	add.s32 	%r686, %r247, %r248;
$L__BB6_72:
	mov.u32 	%r631, %tid.x;
	setp.ne.s32 	%p95, %r631, 0;
	@%p95 bra 	$L__BB6_74;
	add.s32 	%r632, %r686, %r121;
	st.global.u32 	[%rd1], %r632;
$L__BB6_74:
	ret;

}
	// .globl	_ZN3cub18CUB_300001_SM_10006detail6reduce28DeviceReduceSingleTileKernelINS2_10policy_hubIiyN4cuda3std3__44plusIiEEE10Policy1000EN6thrust24THRUST_300001_SM_1000_NS6detail15normal_iteratorINSD_10device_ptrIcEEEEPiyS9_iiNS7_10__identityEEEvT0_T1_T2_T3_T4_T6_
.visible .entry _ZN3cub18CUB_300001_SM_10006detail6reduce28DeviceReduceSingleTileKernelINS2_10policy_hubIiyN4cuda3std3__44plusIiEEE10Policy1000EN6thrust24THRUST_300001_SM_1000_NS6detail15normal_iteratorINSD_10device_ptrIcEEEEPiyS9_iiNS7_10__identityEEEvT0_T1_T2_T3_T4_T6_(
	.param .align 8 .b8 _ZN3cub18CUB_300001_SM_10006detail6reduce28DeviceReduceSingleTileKernelINS2_10policy_hubIiyN4cuda3std3__44plusIiEEE10Policy1000EN6thrust24THRUST_300001_SM_1000_NS6detail15normal_iteratorINSD_10device_ptrIcEEEEPiyS9_iiNS7_10__identityEEEvT0_T1_T2_T3_T4_T6__param_0[8],
	.param .u64 .ptr .align 1 _ZN3cub18CUB_300001_SM_10006detail6reduce28DeviceReduceSingleTileKernelINS2_10policy_hubIiyN4cuda3std3__44plusIiEEE10Policy1000EN6thrust24THRUST_300001_SM_1000_NS6detail15normal_iteratorINSD_10device_ptrIcEEEEPiyS9_iiNS7_10__identityEEEvT0_T1_T2_T3_T4_T6__param_1,
	.param .u64 _ZN3cub18CUB_300001_SM_10006detail6reduce28DeviceReduceSingleTileKernelINS2_10policy_hubIiyN4cuda3std3__44plusIiEEE10Policy1000EN6thrust24THRUST_300001_SM_1000_NS6detail15normal_iteratorINSD_10device_ptrIcEEEEPiyS9_iiNS7_10__identityEEEvT0_T1_T2_T3_T4_T6__param_2,
	.param .align 1 .b8 _ZN3cub18CUB_300001_SM_10006detail6reduce28DeviceReduceSingleTileKernelINS2_10policy_hubIiyN4cuda3std3__44plusIiEEE10Policy1000EN6thrust24THRUST_300001_SM_1000_NS6detail15normal_iteratorINSD_10device_ptrIcEEEEPiyS9_iiNS7_10__identityEEEvT0_T1_T2_T3_T4_T6__param_3[1],
	.param .u32 _ZN3cub18CUB_300001_SM_10006detail6reduce28DeviceReduceSingleTileKernelINS2_10policy_hubIiyN4cuda3std3__44plusIiEEE10Policy1000EN6thrust24THRUST_300001_SM_1000_NS6detail15normal_iteratorINSD_10device_ptrIcEEEEPiyS9_iiNS7_10__identityEEEvT0_T1_T2_T3_T4_T6__param_4,
	.param .align 1 .b8 _ZN3cub18CUB_300001_SM_10006detail6reduce28DeviceReduceSingleTileKernelINS2_10policy_hubIiyN4cuda3std3__44plusIiEEE10Policy1000EN6thrust24THRUST_300001_SM_1000_NS6detail15normal_iteratorINSD_10device_ptrIcEEEEPiyS9_iiNS7_10__identityEEEvT0_T1_T2_T3_T4_T6__param_5[1]
)
.maxntid 256
.minnctapersm 1
{
	.reg .pred 	%p<59>;
	.reg .b32 	%r<471>;
	.reg .b64 	%rd<50>;
	// demoted variable
	.shared .align 4 .b8 _ZZN3cub18CUB_300001_SM_10006detail6reduce28DeviceReduceSingleTileKernelINS2_10policy_hubIiyN4cuda3std3__44plusIiEEE10Policy1000EN6thrust24THRUST_300001_SM_1000_NS6detail15normal_iteratorINSD_10device_ptrIcEEEEPiyS9_iiNS7_10__identityEEEvT0_T1_T2_T3_T4_T6_E12temp_storage[44];
	ld.param.u64 	%rd18, [_ZN3cub18CUB_300001_SM_10006detail6reduce28DeviceReduceSingleTileKernelINS2_10policy_hubIiyN4cuda3std3__44plusIiEEE10Policy1000EN6thrust24THRUST_300001_SM_1000_NS6detail15normal_iteratorINSD_10device_ptrIcEEEEPiyS9_iiNS7_10__identityEEEvT0_T1_T2_T3_T4_T6__param_0];
	ld.param.u64 	%rd20, [_ZN3cub18CUB_300001_SM_10006detail6reduce28DeviceReduceSingleTileKernelINS2_10policy_hubIiyN4cuda3std3__44plusIiEEE10Policy1000EN6thrust24THRUST_300001_SM_1000_NS6detail15normal_iteratorINSD_10device_ptrIcEEEEPiyS9_iiNS7_10__identityEEEvT0_T1_T2_T3_T4_T6__param_1];
	ld.param.u64 	%rd19, [_ZN3cub18CUB_300001_SM_10006detail6reduce28DeviceReduceSingleTileKernelINS2_10policy_hubIiyN4cuda3std3__44plusIiEEE10Policy1000EN6thrust24THRUST_300001_SM_1000_NS6detail15normal_iteratorINSD_10device_ptrIcEEEEPiyS9_iiNS7_10__identityEEEvT0_T1_T2_T3_T4_T6__param_2];
	ld.param.u32 	%r81, [_ZN3cub18CUB_300001_SM_10006detail6reduce28DeviceReduceSingleTileKernelINS2_10policy_hubIiyN4cuda3std3__44plusIiEEE10Policy1000EN6thrust24THRUST_300001_SM_1000_NS6detail15normal_iteratorINSD_10device_ptrIcEEEEPiyS9_iiNS7_10__identityEEEvT0_T1_T2_T3_T4_T6__param_4];
	cvta.to.global.u64 	%rd1, %rd20;
	setp.ne.s64 	%p1, %rd19, 0;
	@%p1 bra 	$L__BB7_3;
	mov.u32 	%r434, %tid.x;
	setp.ne.s32 	%p58, %r434, 0;
	@%p58 bra 	$L__BB7_51;
	st.global.u32 	[%rd1], %r81;
	bra.uni 	$L__BB7_51;
$L__BB7_3:
	cvta.to.global.u64 	%rd2, %rd18;
	setp.gt.u64 	%p2, %rd19, 4095;
	@%p2 bra 	$L__BB7_28;
	cvt.u32.u64 	%r1, %rd19;
	mov.u32 	%r2, %tid.x;
	setp.ge.u32 	%p24, %r2, %r1;
	mov.b32 	%r452, 0;
	mov.u32 	%r441, %r2;
	@%p24 bra 	$L__BB7_6;
	cvt.u64.u32 	%rd35, %r2;
	add.s64 	%rd36, %rd2, %rd35;
	ld.global.s8 	%r452, [%rd36];
	add.s32 	%r441, %r2, 256;
$L__BB7_6:
	setp.ge.u32 	%p25, %r441, %r1;
	@%p25 bra 	$L__BB7_19;
	not.b32 	%r261, %r441;
	add.s32 	%r262, %r261, %r1;
	shr.u32 	%r263, %r262, 8;
	add.s32 	%r7, %r263, 1;
	and.b32  	%r8, %r7, 15;
	setp.lt.u32 	%p26, %r262, 3840;
	@%p26 bra 	$L__BB7_10;
	and.b32  	%r264, %r7, 33554416;
	neg.s32 	%r437, %r264;
	cvt.u64.u32 	%rd37, %r441;
	add.s64 	%rd38, %rd37, %rd2;
	add.s64 	%rd45, %rd38, 2048;
$L__BB7_9:
	.pragma "nounroll";
	ld.global.s8 	%r265, [%rd45+-2048];
	add.s32 	%r266, %r452, %r265;
	ld.global.s8 	%r267, [%rd45+-1792];
	add.s32 	%r268, %r266, %r267;
	ld.global.s8 	%r269, [%rd45+-1536];
	add.s32 	%r270, %r268, %r269;
	ld.global.s8 	%r271, [%rd45+-1280];
	add.s32 	%r272, %r270, %r271;
	ld.global.s8 	%r273, [%rd45+-1024];
	add.s32 	%r274, %r272, %r273;
	ld.global.s8 	%r275, [%rd45+-768];
	add.s32 	%r276, %r274, %r275;
	ld.global.s8 	%r277, [%rd45+-512];
	add.s32 	%r278, %r276, %r277;
	ld.global.s8 	%r279, [%rd45+-256];
	add.s32 	%r280, %r278, %r279;
	ld.global.s8 	%r281, [%rd45];
	add.s32 	%r282, %r280, %r281;
	ld.global.s8 	%r283, [%rd45+256];
	add.s32 	%r284, %r282, %r283;
	ld.global.s8 	%r285, [%rd45+512];
	add.s32 	%r286, %r284, %r285;
	ld.global.s8 	%r287, [%rd45+768];
	add.s32 	%r288, %r286, %r287;
	ld.global.s8 	%r289, [%rd45+1024];
	add.s32 	%r290, %r288, %r289;
	ld.global.s8 	%r291, [%rd45+1280];
	add.s32 	%r292, %r290, %r291;
	ld.global.s8 	%r293, [%rd45+1536];
	add.s32 	%r294, %r292, %r293;
	ld.global.s8 	%r295, [%rd45+1792];
	add.s32 	%r452, %r294, %r295;
	add.s32 	%r441, %r441, 4096;
	add.s32 	%r437, %r437, 16;
	add.s64 	%rd45, %rd45, 4096;
	setp.ne.s32 	%p27, %r437, 0;
	@%p27 bra 	$L__BB7_9;
$L__BB7_10:
	setp.eq.s32 	%p28, %r8, 0;
	@%p28 bra 	$L__BB7_19;
	and.b32  	%r19, %r7, 7;
	setp.lt.u32 	%p29, %r8, 8;
	@%p29 bra 	$L__BB7_13;
	cvt.s64.s32 	%rd39, %r441;
	add.s64 	%rd40, %rd2, %rd39;
	ld.global.s8 	%r297, [%rd40];
	add.s32 	%r298, %r452, %r297;
	ld.global.s8 	%r299, [%rd40+256];
	add.s32 	%r300, %r298, %r299;
	ld.global.s8 	%r301, [%rd40+512];
	add.s32 	%r302, %r300, %r301;
	ld.global.s8 	%r303, [%rd40+768];
	add.s32 	%r304, %r302, %r303;
	ld.global.s8 	%r305, [%rd40+1024];
	add.s32 	%r306, %r304, %r305;
	ld.global.s8 	%r307, [%rd40+1280];
	add.s32 	%r308, %r306, %r307;
	ld.global.s8 	%r309, [%rd40+1536];
	add.s32 	%r310, %r308, %r309;
	ld.global.s8 	%r311, [%rd40+1792];
	add.s32 	%r452, %r310, %r311;
	add.s32 	%r441, %r441, 2048;
$L__BB7_13:
	setp.eq.s32 	%p30, %r19, 0;
	@%p30 bra 	$L__BB7_19;
	and.b32  	%r25, %r7, 3;
	setp.lt.u32 	%p31, %r19, 4;
	@%p31 bra 	$L__BB7_16;
	cvt.s64.s32 	%rd41, %r441;
	add.s64 	%rd42, %rd2, %rd41;
	ld.global.s8 	%r313, [%rd42];
	add.s32 	%r314, %r452, %r313;
	ld.global.s8 	%r315, [%rd42+256];
	add.s32 	%r316, %r314, %r315;
	ld.global.s8 	%r317, [%rd42+512];
	add.s32 	%r318, %r316, %r317;
	ld.global.s8 	%r319, [%rd42+768];
	add.s32 	%r452, %r318, %r319;
	add.s32 	%r441, %r441, 1024;
$L__BB7_16:
	setp.eq.s32 	%p32, %r25, 0;
	@%p32 bra 	$L__BB7_19;
	neg.s32 	%r449, %r25;
$L__BB7_18:
	.pragma "nounroll";
	cvt.s64.s32 	%rd43, %r441;
	add.s64 	%rd44, %rd2, %rd43;
	ld.global.s8 	%r320, [%rd44];
	add.s32 	%r452, %r452, %r320;
	add.s32 	%r441, %r441, 256;
	add.s32 	%r449, %r449, 1;
	setp.ne.s32 	%p33, %r449, 0;
	@%p33 bra 	$L__BB7_18;
$L__BB7_19:
	setp.lt.u64 	%p34, %rd19, 256;
	@%p34 bra 	$L__BB7_24;
	// begin inline asm
	mov.u32 %r384, %laneid;
	// end inline asm
	mov.b32 	%r387, 1;
	mov.b32 	%r408, 31;
	mov.b32 	%r409, -1;
	// begin inline asm
	shfl.sync.down.b32 %r385, %r452, %r387, %r408, %r409;
	// end inline asm
	setp.gt.s32 	%p50, %r384, 30;
	selp.b32 	%r410, 0, %r385, %p50;
	add.s32 	%r391, %r410, %r452;
	mov.b32 	%r392, 2;
	// begin inline asm
	shfl.sync.down.b32 %r390, %r391, %r392, %r408, %r409;
	// end inline asm
	setp.gt.s32 	%p51, %r384, 29;
	selp.b32 	%r411, 0, %r390, %p51;
	add.s32 	%r396, %r391, %r411;
	mov.b32 	%r397, 4;
	// begin inline asm
	shfl.sync.down.b32 %r395, %r396, %r397, %r408, %r409;
	// end inline asm
	setp.gt.s32 	%p52, %r384, 27;
	selp.b32 	%r412, 0, %r395, %p52;
	add.s32 	%r401, %r396, %r412;
	mov.b32 	%r402, 8;
	// begin inline asm
	shfl.sync.down.b32 %r400, %r401, %r402, %r408, %r409;
	// end inline asm
	setp.gt.s32 	%p53, %r384, 23;
	selp.b32 	%r413, 0, %r400, %p53;
	add.s32 	%r406, %r401, %r413;
	mov.b32 	%r407, 16;
	// begin inline asm
	shfl.sync.down.b32 %r405, %r406, %r407, %r408, %r409;
	// end inline asm
	setp.gt.s32 	%p54, %r384, 15;
	selp.b32 	%r414, 0, %r405, %p54;
	add.s32 	%r470, %r406, %r414;
	setp.ne.s32 	%p55, %r384, 0;
	@%p55 bra 	$L__BB7_22;
	shr.u32 	%r415, %r2, 3;
	and.b32  	%r416, %r415, 124;
	mov.u32 	%r417, _ZZN3cub18CUB_300001_SM_10006detail6reduce28DeviceReduceSingleTileKernelINS2_10policy_hubIiyN4cuda3std3__44plusIiEEE10Policy1000EN6thrust24THRUST_300001_SM_1000_NS6detail15normal_iteratorINSD_10device_ptrIcEEEEPiyS9_iiNS7_10__identityEEEvT0_T1_T2_T3_T4_T6_E12temp_storage;
	add.s32 	%r418, %r417, %r416;
	st.shared.u32 	[%r418+8], %r470;
$L__BB7_22:
	bar.sync 	0;
	setp.ne.s32 	%p56, %r2, 0;
	@%p56 bra 	$L__BB7_49;
	ld.shared.u32 	%r419, [_ZZN3cub18CUB_300001_SM_10006detail6reduce28DeviceReduceSingleTileKernelINS2_10policy_hubIiyN4cuda3std3__44plusIiEEE10Policy1000EN6thrust24THRUST_300001_SM_1000_NS6detail15normal_iteratorINSD_10device_ptrIcEEEEPiyS9_iiNS7_10__identityEEEvT0_T1_T2_T3_T4_T6_E12temp_storage+12];
	add.s32 	%r420, %r419, %r470;
	ld.shared.u32 	%r421, [_ZZN3cub18CUB_300001_SM_10006detail6reduce28DeviceReduceSingleTileKernelINS2_10policy_hubIiyN4cuda3std3__44plusIiEEE10Policy1000EN6thrust24THRUST_300001_SM_1000_NS6detail15normal_iteratorINSD_10device_ptrIcEEEEPiyS9_iiNS7_10__identityEEEvT0_T1_T2_T3_T4_T6_E12temp_storage+16];
	add.s32 	%r422, %r420, %r421;
	ld.shared.u32 	%r423, [_ZZN3cub18CUB_300001_SM_10006detail6reduce28DeviceReduceSingleTileKernelINS2_10policy_hubIiyN4cuda3std3__44plusIiEEE10Policy1000EN6thrust24THRUST_300001_SM_1000_NS6detail15normal_iteratorINSD_10device_ptrIcEEEEPiyS9_iiNS7_10__identityEEEvT0_T1_T2_T3_T4_T6_E12temp_storage+20];
	add.s32 	%r424, %r422, %r423;
	ld.shared.u32 	%r425, [_ZZN3cub18CUB_300001_SM_10006detail6reduce28DeviceReduceSingleTileKernelINS2_10policy_hubIiyN4cuda3std3__44plusIiEEE10Policy1000EN6thrust24THRUST_300001_SM_1000_NS6detail15normal_iteratorINSD_10device_ptrIcEEEEPiyS9_iiNS7_10__identityEEEvT0_T1_T2_T3_T4_T6_E12temp_storage+24];
	add.s32 	%r426, %r424, %r425;
	ld.shared.u32 	%r427, [_ZZN3cub18CUB_300001_SM_10006detail6reduce28DeviceReduceSingleTileKernelINS2_10policy_hubIiyN4cuda3std3__44plusIiEEE10Policy1000EN6thrust24THRUST_300001_SM_1000_NS6detail15normal_iteratorINSD_10device_ptrIcEEEEPiyS9_iiNS7_10__identityEEEvT0_T1_T2_T3_T4_T6_E12temp_storage+28];
	add.s32 	%r428, %r426, %r427;
	ld.shared.u32 	%r429, [_ZZN3cub18CUB_300001_SM_10006detail6reduce28DeviceReduceSingleTileKernelINS2_10policy_hubIiyN4cuda3std3__44plusIiEEE10Policy1000EN6thrust24THRUST_300001_SM_1000_NS6detail15normal_iteratorINSD_10device_ptrIcEEEEPiyS9_iiNS7_10__identityEEEvT0_T1_T2_T3_T4_T6_E12temp_storage+32];
	add.s32 	%r430, %r428, %r429;
	ld.shared.u32 	%r431, [_ZZN3cub18CUB_300001_SM_10006detail6reduce28DeviceReduceSingleTileKernelINS2_10policy_hubIiyN4cuda3std3__44plusIiEEE10Policy1000EN6thrust24THRUST_300001_SM_1000_NS6detail15normal_iteratorINSD_10device_ptrIcEEEEPiyS9_iiNS7_10__identityEEEvT0_T1_T2_T3_T4_T6_E12temp_storage+36];
	add.s32 	%r470, %r430, %r431;
	bra.uni 	$L__BB7_49;
$L__BB7_24:
	// begin inline asm
	mov.u32 %r321, %laneid;
	// end inline asm
	and.b32  	%r347, %r2, 992;
	add.s32 	%r348, %r347, 32;
	setp.gt.u32 	%p35, %r348, %r1;
	not.b32 	%r349, %r347;
	add.s32 	%r350, %r1, %r349;
	selp.b32 	%r345, %r350, 31, %p35;
	mov.b32 	%r324, 1;
	mov.b32 	%r346, -1;
	// begin inline asm
	shfl.sync.down.b32 %r322, %r452, %r324, %r345, %r346;
	// end inline asm
	setp.lt.s32 	%p36, %r321, %r345;
	selp.b32 	%r351, %r322, 0, %p36;
	add.s32 	%r328, %r351, %r452;
	mov.b32 	%r329, 2;
	// begin inline asm
	shfl.sync.down.b32 %r327, %r328, %r329, %r345, %r346;
	// end inline asm
	add.s32 	%r352, %r321, 2;
	setp.gt.s32 	%p37, %r352, %r345;
	selp.b32 	%r353, 0, %r327, %p37;
	add.s32 	%r333, %r328, %r353;
	mov.b32 	%r334, 4;
	// begin inline asm
	shfl.sync.down.b32 %r332, %r333, %r334, %r345, %r346;
	// end inline asm
	add.s32 	%r354, %r321, 4;
	setp.gt.s32 	%p38, %r354, %r345;
	selp.b32 	%r355, 0, %r332, %p38;
	add.s32 	%r338, %r333, %r355;
	mov.b32 	%r339, 8;
	// begin inline asm
	shfl.sync.down.b32 %r337, %r338, %r339, %r345, %r346;
	// end inline asm
	add.s32 	%r356, %r321, 8;
	setp.gt.s32 	%p39, %r356, %r345;
	selp.b32 	%r357, 0, %r337, %p39;
	add.s32 	%r343, %r338, %r357;
	mov.b32 	%r344, 16;
	// begin inline asm
	shfl.sync.down.b32 %r342, %r343, %r344, %r345, %r346;
	// end inline asm
	add.s32 	%r358, %r321, 16;
	setp.gt.s32 	%p40, %r358, %r345;
	selp.b32 	%r359, 0, %r342, %p40;
	add.s32 	%r470, %r343, %r359;
	setp.ne.s32 	%p41, %r321, 0;
	@%p41 bra 	$L__BB7_26;
	shr.u32 	%r360, %r2, 3;
	and.b32  	%r361, %r360, 124;
	mov.u32 	%r362, _ZZN3cub18CUB_300001_SM_10006detail6reduce28DeviceReduceSingleTileKernelINS2_10policy_hubIiyN4cuda3std3__44plusIiEEE10Policy1000EN6thrust24THRUST_300001_SM_1000_NS6detail15normal_iteratorINSD_10device_ptrIcEEEEPiyS9_iiNS7_10__identityEEEvT0_T1_T2_T3_T4_T6_E12temp_storage;
	add.s32 	%r363, %r362, %r361;
	st.shared.u32 	[%r363+8], %r470;
$L__BB7_26:
	bar.sync 	0;
	setp.ne.s32 	%p42, %r2, 0;
	@%p42 bra 	$L__BB7_49;
	setp.gt.u64 	%p43, %rd19, 32;
	ld.shared.u32 	%r364, [_ZZN3cub18CUB_300001_SM_10006detail6reduce28DeviceReduceSingleTileKernelINS2_10policy_hubIiyN4cuda3std3__44plusIiEEE10Policy1000EN6thrust24THRUST_300001_SM_1000_NS6detail15normal_iteratorINSD_10device_ptrIcEEEEPiyS9_iiNS7_10__identityEEEvT0_T1_T2_T3_T4_T6_E12temp_storage+12];
	selp.b32 	%r365, %r364, 0, %p43;
	add.s32 	%r366, %r365, %r470;
	setp.gt.u64 	%p44, %rd19, 64;
	ld.shared.u32 	%r367, [_ZZN3cub18CUB_300001_SM_10006detail6reduce28DeviceReduceSingleTileKernelINS2_10policy_hubIiyN4cuda3std3__44plusIiEEE10Policy1000EN6thrust24THRUST_300001_SM_1000_NS6detail15normal_iteratorINSD_10device_ptrIcEEEEPiyS9_iiNS7_10__identityEEEvT0_T1_T2_T3_T4_T6_E12temp_storage+16];
	selp.b32 	%r368, %r367, 0, %p44;
	add.s32 	%r369, %r366, %r368;
	setp.gt.u64 	%p45, %rd19, 96;
	ld.shared.u32 	%r370, [_ZZN3cub18CUB_300001_SM_10006detail6reduce28DeviceReduceSingleTileKernelINS2_10policy_hubIiyN4cuda3std3__44plusIiEEE10Policy1000EN6thrust24THRUST_300001_SM_1000_NS6detail15normal_iteratorINSD_10device_ptrIcEEEEPiyS9_iiNS7_10__identityEEEvT0_T1_T2_T3_T4_T6_E12temp_storage+20];
	selp.b32 	%r371, %r370, 0, %p45;
	add.s32 	%r372, %r369, %r371;
	setp.gt.u64 	%p46, %rd19, 128;
	ld.shared.u32 	%r373, [_ZZN3cub18CUB_300001_SM_10006detail6reduce28DeviceReduceSingleTileKernelINS2_10policy_hubIiyN4cuda3std3__44plusIiEEE10Policy1000EN6thrust24THRUST_300001_SM_1000_NS6detail15normal_iteratorINSD_10device_ptrIcEEEEPiyS9_iiNS7_10__identityEEEvT0_T1_T2_T3_T4_T6_E12temp_storage+24];
	selp.b32 	%r374, %r373, 0, %p46;
	add.s32 	%r375, %r372, %r374;
	setp.gt.u64 	%p47, %rd19, 160;
	ld.shared.u32 	%r376, [_ZZN3cub18CUB_300001_SM_10006detail6reduce28DeviceReduceSingleTileKernelINS2_10policy_hubIiyN4cuda3std3__44plusIiEEE10Policy1000EN6thrust24THRUST_300001_SM_1000_NS6detail15normal_iteratorINSD_10device_ptrIcEEEEPiyS9_iiNS7_10__identityEEEvT0_T1_T2_T3_T4_T6_E12temp_storage+28];
	selp.b32 	%r377, %r376, 0, %p47;
	add.s32 	%r378, %r375, %r377;
	setp.gt.u64 	%p48, %rd19, 192;
	ld.shared.u32 	%r379, [_ZZN3cub18CUB_300001_SM_10006detail6reduce28DeviceReduceSingleTileKernelINS2_10policy_hubIiyN4cuda3std3__44plusIiEEE10Policy1000EN6thrust24THRUST_300001_SM_1000_NS6detail15normal_iteratorINSD_10device_ptrIcEEEEPiyS9_iiNS7_10__identityEEEvT0_T1_T2_T3_T4_T6_E12temp_storage+32];
	selp.b32 	%r380, %r379, 0, %p48;
	add.s32 	%r381, %r378, %r380;
	setp.gt.u64 	%p49, %rd19, 224;
	ld.shared.u32 	%r382, [_ZZN3cub18CUB_300001_SM_10006detail6reduce28DeviceReduceSingleTileKernelINS2_10policy_hubIiyN4cuda3std3__44plusIiEEE10Policy1000EN6thrust24THRUST_300001_SM_1000_NS6detail15normal_iteratorINSD_10device_ptrIcEEEEPiyS9_iiNS7_10__identityEEEvT0_T1_T2_T3_T4_T6_E12temp_storage+36];
	selp.b32 	%r383, %r382, 0, %p49;
	add.s32 	%r470, %r381, %r383;
	bra.uni 	$L__BB7_49;
$L__BB7_28:
	mov.u32 	%r43, %tid.x;
	cvt.u64.u32 	%rd6, %r43;
	add.s64 	%rd7, %rd2, %rd6;
	ld.global.s8 	%r82, [%rd7];
	ld.global.s8 	%r83, [%rd7+256];
	ld.global.s8 	%r84, [%rd7+512];
	ld.global.s8 	%r85, [%rd7+768];
	ld.global.s8 	%r86, [%rd7+1024];
	ld.global.s8 	%r87, [%rd7+1280];
	ld.global.s8 	%r88, [%rd7+1536];
	ld.global.s8 	%r89, [%rd7+1792];
	ld.global.s8 	%r90, [%rd7+2048];
	ld.global.s8 	%r91, [%rd7+2304];
	ld.global.s8 	%r92, [%rd7+2560];
	ld.global.s8 	%r93, [%rd7+2816];
	ld.global.s8 	%r94, [%rd7+3072];
	ld.global.s8 	%r95, [%rd7+3328];
	ld.global.s8 	%r96, [%rd7+3584];
	ld.global.s8 	%r97, [%rd7+3840];
	add.s32 	%r98, %r83, %r82;
	add.s32 	%r99, %r98, %r84;
	add.s32 	%r100, %r99, %r85;
	add.s32 	%r101, %r100, %r86;
	add.s32 	%r102, %r101, %r87;
	add.s32 	%r103, %r102, %r88;
	add.s32 	%r104, %r103, %r89;
	add.s32 	%r105, %r104, %r90;
	add.s32 	%r106, %r105, %r91;
	add.s32 	%r107, %r106, %r92;
	add.s32 	%r108, %r107, %r93;
	add.s32 	%r109, %r108, %r94;
	add.s32 	%r110, %r109, %r95;
	add.s32 	%r111, %r110, %r96;
	add.s32 	%r469, %r111, %r97;
	add.s64 	%rd8, %rd19, -4096;
	setp.lt.u64 	%p3, %rd8, 4096;
	mov.b64 	%rd47, 4096;
	@%p3 bra 	$L__BB7_32;
	mov.b64 	%rd47, 4096;
$L__BB7_30:
	add.s64 	%rd23, %rd7, %rd47;
	ld.global.s8 	%r112, [%rd23];
	ld.global.s8 	%r113, [%rd23+256];
	ld.global.s8 	%r114, [%rd23+512];
	ld.global.s8 	%r115, [%rd23+768];
	ld.global.s8 	%r116, [%rd23+1024];
	ld.global.s8 	%r117, [%rd23+1280];
	ld.global.s8 	%r118, [%rd23+1536];
	ld.global.s8 	%r119, [%rd23+1792];
	ld.global.s8 	%r120, [%rd23+2048];
	ld.global.s8 	%r121, [%rd23+2304];
	ld.global.s8 	%r122, [%rd23+2560];
	ld.global.s8 	%r123, [%rd23+2816];
	ld.global.s8 	%r124, [%rd23+3072];
	ld.global.s8 	%r125, [%rd23+3328];
	ld.global.s8 	%r126, [%rd23+3584];
	ld.global.s8 	%r127, [%rd23+3840];
	add.s32 	%r128, %r469, %r112;
	add.s32 	%r129, %r128, %r113;
	add.s32 	%r130, %r129, %r114;
	add.s32 	%r131, %r130, %r115;
	add.s32 	%r132, %r131, %r116;
	add.s32 	%r133, %r132, %r117;
	add.s32 	%r134, %r133, %r118;
	add.s32 	%r135, %r134, %r119;
	add.s32 	%r136, %r135, %r120;
	add.s32 	%r137, %r136, %r121;
	add.s32 	%r138, %r137, %r122;
	add.s32 	%r139, %r138, %r123;
	add.s32 	%r140, %r139, %r124;
	add.s32 	%r141, %r140, %r125;
	add.s32 	%r142, %r141, %r126;
	add.s32 	%r469, %r142, %r127;
	sub.s64 	%rd24, %rd19, %rd47;
	setp.lt.u64 	%p4, %rd24, 4096;
	@%p4 bra 	$L__BB7_45;
	add.s64 	%rd47, %rd47, 4096;
	setp.le.u64 	%p5, %rd47, %rd8;
	@%p5 bra 	$L__BB7_30;
$L__BB7_32:
	setp.le.u64 	%p6, %rd19, %rd47;
	cvt.u32.u64 	%r143, %rd47;
	cvt.u32.u64 	%r144, %rd19;
	sub.s32 	%r145, %r144, %r143;
	setp.ge.s32 	%p7, %r43, %r145;
	or.pred  	%p8, %p6, %p7;
	@%p8 bra 	$L__BB7_45;
	not.b32 	%r149, %r43;
	add.s32 	%r150, %r149, %r144;
	sub.s32 	%r152, %r150, %r143;
	shr.u32 	%r153, %r152, 8;
	add.s32 	%r48, %r153, 1;
	and.b32  	%r49, %r48, 15;
	setp.lt.u32 	%p9, %r152, 3840;
	mov.u32 	%r459, %r43;
	@%p9 bra 	$L__BB7_36;
	and.b32  	%r154, %r48, 33554416;
	neg.s32 	%r455, %r154;
	add.s64 	%rd25, %rd47, %rd6;
	add.s64 	%rd26, %rd25, %rd2;
	add.s64 	%rd48, %rd26, 2048;
	mov.u32 	%r459, %r43;
$L__BB7_35:
	.pragma "nounroll";
	ld.global.s8 	%r155, [%rd48+-2048];
	add.s32 	%r156, %r469, %r155;
	ld.global.s8 	%r157, [%rd48+-1792];
	add.s32 	%r158, %r156, %r157;
	ld.global.s8 	%r159, [%rd48+-1536];
	add.s32 	%r160, %r158, %r159;
	ld.global.s8 	%r161, [%rd48+-1280];
	add.s32 	%r162, %r160, %r161;
	ld.global.s8 	%r163, [%rd48+-1024];
	add.s32 	%r164, %r162, %r163;
	ld.global.s8 	%r165, [%rd48+-768];
	add.s32 	%r166, %r164, %r165;
	ld.global.s8 	%r167, [%rd48+-512];
	add.s32 	%r168, %r166, %r167;
	ld.global.s8 	%r169, [%rd48+-256];
	add.s32 	%r170, %r168, %r169;
	ld.global.s8 	%r171, [%rd48];
	add.s32 	%r172, %r170, %r171;
	ld.global.s8 	%r173, [%rd48+256];
	add.s32 	%r174, %r172, %r173;
	ld.global.s8 	%r175, [%rd48+512];
	add.s32 	%r176, %r174, %r175;
	ld.global.s8 	%r177, [%rd48+768];
	add.s32 	%r178, %r176, %r177;
	ld.global.s8 	%r179, [%rd48+1024];
	add.s32 	%r180, %r178, %r179;
	ld.global.s8 	%r181, [%rd48+1280];
	add.s32 	%r182, %r180, %r181;
	ld.global.s8 	%r183, [%rd48+1536];
	add.s32 	%r184, %r182, %r183;
	ld.global.s8 	%r185, [%rd48+1792];
	add.s32 	%r469, %r184, %r185;
	add.s32 	%r459, %r459, 4096;
	add.s32 	%r455, %r455, 16;
	add.s64 	%rd48, %rd48, 4096;
	setp.ne.s32 	%p10, %r455, 0;
	@%p10 bra 	$L__BB7_35;
$L__BB7_36:
	setp.eq.s32 	%p11, %r49, 0;
	@%p11 bra 	$L__BB7_45;
	and.b32  	%r60, %r48, 7;
	setp.lt.u32 	%p12, %r49, 8;
	@%p12 bra 	$L__BB7_39;
	cvt.u64.u32 	%rd27, %r459;
	add.s64 	%rd28, %rd47, %rd27;
	add.s64 	%rd29, %rd2, %rd28;
	ld.global.s8 	%r187, [%rd29];
	add.s32 	%r188, %r469, %r187;
	ld.global.s8 	%r189, [%rd29+256];
	add.s32 	%r190, %r188, %r189;
	ld.global.s8 	%r191, [%rd29+512];
	add.s32 	%r192, %r190, %r191;
	ld.global.s8 	%r193, [%rd29+768];
	add.s32 	%r194, %r192, %r193;
	ld.global.s8 	%r195, [%rd29+1024];
	add.s32 	%r196, %r194, %r195;
	ld.global.s8 	%r197, [%rd29+1280];
	add.s32 	%r198, %r196, %r197;
	ld.global.s8 	%r199, [%rd29+1536];
	add.s32 	%r200, %r198, %r199;
	ld.global.s8 	%r201, [%rd29+1792];
	add.s32 	%r469, %r200, %r201;
	add.s32 	%r459, %r459, 2048;
$L__BB7_39:
	setp.eq.s32 	%p13, %r60, 0;
	@%p13 bra 	$L__BB7_45;
	and.b32  	%r66, %r48, 3;
	setp.lt.u32 	%p14, %r60, 4;
	@%p14 bra 	$L__BB7_42;
	cvt.u64.u32 	%rd30, %r459;
	add.s64 	%rd31, %rd47, %rd30;
	add.s64 	%rd32, %rd2, %rd31;
	ld.global.s8 	%r203, [%rd32];
	add.s32 	%r204, %r469, %r203;
	ld.global.s8 	%r205, [%rd32+256];
	add.s32 	%r206, %r204, %r205;
	ld.global.s8 	%r207, [%rd32+512];
	add.s32 	%r208, %r206, %r207;
	ld.global.s8 	%r209, [%rd32+768];
	add.s32 	%r469, %r208, %r209;
	add.s32 	%r459, %r459, 1024;
$L__BB7_42:
	setp.eq.s32 	%p15, %r66, 0;
	@%p15 bra 	$L__BB7_45;
	cvt.u64.u32 	%rd33, %r459;
	add.s64 	%rd34, %rd47, %rd33;
	add.s64 	%rd49, %rd2, %rd34;
	neg.s32 	%r467, %r66;
$L__BB7_44:
	.pragma "nounroll";
	ld.global.s8 	%r210, [%rd49];
	add.s32 	%r469, %r469, %r210;
	add.s64 	%rd49, %rd49, 256;
	add.s32 	%r467, %r467, 1;
	setp.ne.s32 	%p16, %r467, 0;
	@%p16 bra 	$L__BB7_44;
$L__BB7_45:
	// begin inline asm
	mov.u32 %r211, %laneid;
	// end inline asm
	mov.b32 	%r214, 1;
	mov.b32 	%r235, 31;
	mov.b32 	%r236, -1;
	// begin inline asm
	shfl.sync.down.b32 %r212, %r469, %r214, %r235, %r236;
	// end inline asm
	setp.gt.s32 	%p17, %r211, 30;
	selp.b32 	%r237, 0, %r212, %p17;
	add.s32 	%r218, %r237, %r469;
	mov.b32 	%r219, 2;
	// begin inline asm
	shfl.sync.down.b32 %r217, %r218, %r219, %r235, %r236;
	// end inline asm
	setp.gt.s32 	%p18, %r211, 29;
	selp.b32 	%r238, 0, %r217, %p18;
	add.s32 	%r223, %r218, %r238;
	mov.b32 	%r224, 4;
	// begin inline asm
	shfl.sync.down.b32 %r222, %r223, %r224, %r235, %r236;
	// end inline asm
	setp.gt.s32 	%p19, %r211, 27;
	selp.b32 	%r239, 0, %r222, %p19;
	add.s32 	%r228, %r223, %r239;
	mov.b32 	%r229, 8;
	// begin inline asm
	shfl.sync.down.b32 %r227, %r228, %r229, %r235, %r236;
	// end inline asm
	setp.gt.s32 	%p20, %r211, 23;
	selp.b32 	%r240, 0, %r227, %p20;
	add.s32 	%r233, %r228, %r240;
	mov.b32 	%r234, 16;
	// begin inline asm
	shfl.sync.down.b32 %r232, %r233, %r234, %r235, %r236;
	// end inline asm
	setp.gt.s32 	%p21, %r211, 15;
	selp.b32 	%r241, 0, %r232, %p21;
	add.s32 	%r470, %r233, %r241;
	setp.ne.s32 	%p22, %r211, 0;
	@%p22 bra 	$L__BB7_47;
	shr.u32 	%r242, %r43, 3;
	and.b32  	%r243, %r242, 124;
	mov.u32 	%r244, _ZZN3cub18CUB_300001_SM_10006detail6reduce28DeviceReduceSingleTileKernelINS2_10policy_hubIiyN4cuda3std3__44plusIiEEE10Policy1000EN6thrust24THRUST_300001_SM_1000_NS6detail15normal_iteratorINSD_10device_ptrIcEEEEPiyS9_iiNS7_10__identityEEEvT0_T1_T2_T3_T4_T6_E12temp_storage;
	add.s32 	%r245, %r244, %r243;
	st.shared.u32 	[%r245+8], %r470;
$L__BB7_47:
	bar.sync 	0;
	setp.ne.s32 	%p23, %r43, 0;
	@%p23 bra 	$L__BB7_49;
	ld.shared.u32 	%r246, [_ZZN3cub18CUB_300001_SM_10006detail6reduce28DeviceReduceSingleTileKernelINS2_10policy_hubIiyN4cuda3std3__44plusIiEEE10Policy1000EN6thrust24THRUST_300001_SM_1000_NS6detail15normal_iteratorINSD_10device_ptrIcEEEEPiyS9_iiNS7_10__identityEEEvT0_T1_T2_T3_T4_T6_E12temp_storage+12];
	add.s32 	%r247, %r246, %r470;
	ld.shared.u32 	%r248, [_ZZN3cub18CUB_300001_SM_10006detail6reduce28DeviceReduceSingleTileKernelINS2_10policy_hubIiyN4cuda3std3__44plusIiEEE10Policy1000EN6thrust24THRUST_300001_SM_1000_NS6detail15normal_iteratorINSD_10device_ptrIcEEEEPiyS9_iiNS7_10__identityEEEvT0_T1_T2_T3_T4_T6_E12temp_storage+16];
	add.s32 	%r249, %r247, %r248;
	ld.shared.u32 	%r250, [_ZZN3cub18CUB_300001_SM_10006detail6reduce28DeviceReduceSingleTileKernelINS2_10policy_hubIiyN4cuda3std3__44plusIiEEE10Policy1000EN6thrust24THRUST_300001_SM_1000_NS6detail15normal_iteratorINSD_10device_ptrIcEEEEPiyS9_iiNS7_10__identityEEEvT0_T1_T2_T3_T4_T6_E12temp_storage+20];
	add.s32 	%r251, %r249, %r250;
	ld.shared.u32 	%r252, [_ZZN3cub18CUB_300001_SM_10006detail6reduce28DeviceReduceSingleTileKernelINS2_10policy_hubIiyN4cuda3std3__44plusIiEEE10Policy1000EN6thrust24THRUST_300001_SM_1000_NS6detail15normal_iteratorINSD_10device_ptrIcEEEEPiyS9_iiNS7_10__identityEEEvT0_T1_T2_T3_T4_T6_E12temp_storage+24];
	add.s32 	%r253, %r251, %r252;
	ld.shared.u32 	%r254, [_ZZN3cub18CUB_300001_SM_10006detail6reduce28DeviceReduceSingleTileKernelINS2_10policy_hubIiyN4cuda3std3__44plusIiEEE10Policy1000EN6thrust24THRUST_300001_SM_1000_NS6detail15normal_iteratorINSD_10device_ptrIcEEEEPiyS9_iiNS7_10__identityEEEvT0_T1_T2_T3_T4_T6_E12temp_storage+28];
	add.s32 	%r255, %r253, %r254;
	ld.shared.u32 	%r256, [_ZZN3cub18CUB_300001_SM_10006detail6reduce28DeviceReduceSingleTileKernelINS2_10policy_hubIiyN4cuda3std3__44plusIiEEE10Policy1000EN6thrust24THRUST_300001_SM_1000_NS6detail15normal_iteratorINSD_10device_ptrIcEEEEPiyS9_iiNS7_10__identityEEEvT0_T1_T2_T3_T4_T6_E12temp_storage+32];
	add.s32 	%r257, %r255, %r256;
	ld.shared.u32 	%r258, [_ZZN3cub18CUB_300001_SM_10006detail6reduce28DeviceReduceSingleTileKernelINS2_10policy_hubIiyN4cuda3std3__44plusIiEEE10Policy1000EN6thrust24THRUST_300001_SM_1000_NS6detail15normal_iteratorINSD_10device_ptrIcEEEEPiyS9_iiNS7_10__identityEEEvT0_T1_T2_T3_T4_T6_E12temp_storage+36];
	add.s32 	%r470, %r257, %r258;
$L__BB7_49:
	mov.u32 	%r432, %tid.x;
	setp.ne.s32 	%p57, %r432, 0;
	@%p57 bra 	$L__BB7_51;
	add.s32 	%r433, %r470, %r81;
	st.global.u32 	[%rd1], %r433;
$L__BB7_51:
	ret;

}
	// .globl	_ZN3cub18CUB_300001_SM_10006detail6reduce18DeviceReduceKernelINS2_10policy_hubIiyN4cuda3std3__44plusIiEEE10Policy1000EN6thrust24THRUST_300001_SM_1000_NS6detail15normal_iteratorINSD_10device_ptrIcEEEEyS9_iNS7_10__identityEEEvT0_PT3_T1_NS0_13GridEvenShareISN_EET2_T4_
.visible .entry _ZN3cub18CUB_300001_SM_10006detail6reduce18DeviceReduceKernelINS2_10policy_hubIiyN4cuda3std3__44plusIiEEE10Policy1000EN6thrust24THRUST_300001_SM_1000_NS6detail15normal_iteratorINSD_10device_ptrIcEEEEyS9_iNS7_10__identityEEEvT0_PT3_T1_NS0_13GridEvenShareISN_EET2_T4_(
	.param .align 8 .b8 _ZN3cub18CUB_300001_SM_10006detail6reduce18DeviceReduceKernelINS2_10policy_hubIiyN4cuda3std3__44plusIiEEE10Policy1000EN6thrust24THRUST_300001_SM_1000_NS6detail15normal_iteratorINSD_10device_ptrIcEEEEyS9_iNS7_10__identityEEEvT0_PT3_T1_NS0_13GridEvenShareISN_EET2_T4__param_0[8],
	.param .u64 .ptr .align 1 _ZN3cub18CUB_300001_SM_10006detail6reduce18DeviceReduceKernelINS2_10policy_hubIiyN4cuda3std3__44plusIiEEE10Policy1000EN6thrust24THRUST_300001_SM_1000_NS6detail15normal_iteratorINSD_10device_ptrIcEEEEyS9_iNS7_10__identityEEEvT0_PT3_T1_NS0_13GridEvenShareISN_EET2_T4__param_1,
	.param .u64 _ZN3cub18CUB_300001_SM_10006detail6reduce18DeviceReduceKernelINS2_10policy_hubIiyN4cuda3std3__44plusIiEEE10Policy1000EN6thrust24THRUST_300001_SM_1000_NS6detail15normal_iteratorINSD_10device_ptrIcEEEEyS9_iNS7_10__identityEEEvT0_PT3_T1_NS0_13GridEvenShareISN_EET2_T4__param_2,
	.param .align 8 .b8 _ZN3cub18CUB_300001_SM_10006detail6reduce18DeviceReduceKernelINS2_10policy_hubIiyN4cuda3std3__44plusIiEEE10Policy1000EN6thrust24THRUST_300001_SM_1000_NS6detail15normal_iteratorINSD_10device_ptrIcEEEEyS9_iNS7_10__identityEEEvT0_PT3_T1_NS0_13GridEvenShareISN_EET2_T4__param_3[72],
	.param .align 1 .b8 _ZN3cub18CUB_300001_SM_10006detail6reduce18DeviceReduceKernelINS2_10policy_hubIiyN4cuda3std3__44plusIiEEE10Policy1000EN6thrust24THRUST_300001_SM_1000_NS6detail15normal_iteratorINSD_10device_ptrIcEEEEyS9_iNS7_10__identityEEEvT0_PT3_T1_NS0_13GridEvenShareISN_EET2_T4__param_4[1],
	.param .align 1 .b8 _ZN3cub18CUB_300001_SM_10006detail6reduce18DeviceReduceKernelINS2_10policy_hubIiyN4cuda3std3__44plusIiEEE10Policy1000EN6thrust24THRUST_300001_SM_1000_NS6detail15normal_iteratorINSD_10device_ptrIcEEEEyS9_iNS7_10__identityEEEvT0_PT3_T1_NS0_13GridEvenShareISN_EET2_T4__param_5[1]
)
.maxntid 256
{
	.reg .pred 	%p<57>;
	.reg .b16 	%rs<4>;
	.reg .b32 	%r<502>;
	.reg .b64 	%rd<68>;
	// demoted variable
	.shared .align 4 .b8 _ZZN3cub18CUB_300001_SM_10006detail6reduce18DeviceReduceKernelINS2_10policy_hubIiyN4cuda3std3__44plusIiEEE10Policy1000EN6thrust24THRUST_300001_SM_1000_NS6detail15normal_iteratorINSD_10device_ptrIcEEEEyS9_iNS7_10__identityEEEvT0_PT3_T1_NS0_13GridEvenShareISN_EET2_T4_E12temp_storage[44];
	ld.param.u64 	%rd1, [_ZN3cub18CUB_300001_SM_10006detail6reduce18DeviceReduceKernelINS2_10policy_hubIiyN4cuda3std3__44plusIiEEE10Policy1000EN6thrust24THRUST_300001_SM_1000_NS6detail15normal_iteratorINSD_10device_ptrIcEEEEyS9_iNS7_10__identityEEEvT0_PT3_T1_NS0_13GridEvenShareISN_EET2_T4__param_3+32];
	ld.param.u32 	%r1, [_ZN3cub18CUB_300001_SM_10006detail6reduce18DeviceReduceKernelINS2_10policy_hubIiyN4cuda3std3__44plusIiEEE10Policy1000EN6thrust24THRUST_300001_SM_1000_NS6detail15normal_iteratorINSD_10device_ptrIcEEEEyS9_iNS7_10__identityEEEvT0_PT3_T1_NS0_13GridEvenShareISN_EET2_T4__param_3+40];
	ld.param.u64 	%rd25, [_ZN3cub18CUB_300001_SM_10006detail6reduce18DeviceReduceKernelINS2_10policy_hubIiyN4cuda3std3__44plusIiEEE10Policy1000EN6thrust24THRUST_300001_SM_1000_NS6detail15normal_iteratorINSD_10device_ptrIcEEEEyS9_iNS7_10__identityEEEvT0_PT3_T1_NS0_13GridEvenShareISN_EET2_T4__param_0];
	cvta.to.global.u64 	%rd2, %rd25;
	mov.u32 	%r2, %ctaid.x;
	shl.b32 	%r88, %r1, 12;
	cvt.s64.s32 	%rd3, %r88;
	shl.b32 	%r89, %r2, 12;
	cvt.u64.u32 	%rd4, %r89;
	sub.s64 	%rd5, %rd1, %rd4;
	setp.gt.u64 	%p1, %rd5, 4095;
	@%p1 bra 	$L__BB8_25;
	cvt.u32.u64 	%r287, %rd4;
	cvt.u32.u64 	%r3, %rd1;
	sub.s32 	%r4, %r3, %r287;
	mov.u32 	%r5, %tid.x;
	setp.ge.s32 	%p23, %r5, %r4;
	mov.b32 	%r482, 0;
	mov.u32 	%r471, %r5;
	@%p23 bra 	$L__BB8_3;
	add.s32 	%r289, %r287, %r5;
	cvt.u64.u32 	%rd45, %r289;
	add.s64 	%rd46, %rd2, %rd45;
	ld.global.s8 	%r482, [%rd46];
	add.s32 	%r471, %r5, 256;
$L__BB8_3:
	setp.ge.s32 	%p24, %r471, %r4;
	@%p24 bra 	$L__BB8_16;
	not.b32 	%r292, %r471;
	add.s32 	%r293, %r292, %r3;
	sub.s32 	%r294, %r293, %r287;
	shr.u32 	%r295, %r294, 8;
	add.s32 	%r10, %r295, 1;
	and.b32  	%r11, %r10, 15;
	setp.lt.u32 	%p25, %r294, 3840;
	@%p25 bra 	$L__BB8_7;
	and.b32  	%r296, %r10, 33554416;
	neg.s32 	%r467, %r296;
	cvt.u64.u32 	%rd47, %r471;
	add.s64 	%rd48, %rd4, %rd47;
	add.s64 	%rd49, %rd48, %rd2;
	add.s64 	%rd62, %rd49, 2048;
$L__BB8_6:
	.pragma "nounroll";
	ld.global.s8 	%r297, [%rd62+-2048];
	add.s32 	%r298, %r482, %r297;
	ld.global.s8 	%r299, [%rd62+-1792];
	add.s32 	%r300, %r298, %r299;
	ld.global.s8 	%r301, [%rd62+-1536];
	add.s32 	%r302, %r300, %r301;
	ld.global.s8 	%r303, [%rd62+-1280];
	add.s32 	%r304, %r302, %r303;
	ld.global.s8 	%r305, [%rd62+-1024];
	add.s32 	%r306, %r304, %r305;
	ld.global.s8 	%r307, [%rd62+-768];
	add.s32 	%r308, %r306, %r307;
	ld.global.s8 	%r309, [%rd62+-512];
	add.s32 	%r310, %r308, %r309;
	ld.global.s8 	%r311, [%rd62+-256];
	add.s32 	%r312, %r310, %r311;
	ld.global.s8 	%r313, [%rd62];
	add.s32 	%r314, %r312, %r313;
	ld.global.s8 	%r315, [%rd62+256];
	add.s32 	%r316, %r314, %r315;
	ld.global.s8 	%r317, [%rd62+512];
	add.s32 	%r318, %r316, %r317;
	ld.global.s8 	%r319, [%rd62+768];
	add.s32 	%r320, %r318, %r319;
	ld.global.s8 	%r321, [%rd62+1024];
	add.s32 	%r322, %r320, %r321;
	ld.global.s8 	%r323, [%rd62+1280];
	add.s32 	%r324, %r322, %r323;
	ld.global.s8 	%r325, [%rd62+1536];
	add.s32 	%r326, %r324, %r325;
	ld.global.s8 	%r327, [%rd62+1792];
	add.s32 	%r482, %r326, %r327;
	add.s32 	%r471, %r471, 4096;
	add.s32 	%r467, %r467, 16;
	add.s64 	%rd62, %rd62, 4096;
	setp.ne.s32 	%p26, %r467, 0;
	@%p26 bra 	$L__BB8_6;
$L__BB8_7:
	setp.eq.s32 	%p27, %r11, 0;
	@%p27 bra 	$L__BB8_16;
	and.b32  	%r22, %r10, 7;
	setp.lt.u32 	%p28, %r11, 8;
	@%p28 bra 	$L__BB8_10;
	cvt.s64.s32 	%rd50, %r471;
	add.s64 	%rd51, %rd50, %rd4;
	add.s64 	%rd52, %rd2, %rd51;
	ld.global.s8 	%r329, [%rd52];
	add.s32 	%r330, %r482, %r329;
	ld.global.s8 	%r331, [%rd52+256];
	add.s32 	%r332, %r330, %r331;
	ld.global.s8 	%r333, [%rd52+512];
	add.s32 	%r334, %r332, %r333;
	ld.global.s8 	%r335, [%rd52+768];
	add.s32 	%r336, %r334, %r335;
	ld.global.s8 	%r337, [%rd52+1024];
	add.s32 	%r338, %r336, %r337;
	ld.global.s8 	%r339, [%rd52+1280];
	add.s32 	%r340, %r338, %r339;
	ld.global.s8 	%r341, [%rd52+1536];
	add.s32 	%r342, %r340, %r341;
	ld.global.s8 	%r343, [%rd52+1792];
	add.s32 	%r482, %r342, %r343;
	add.s32 	%r471, %r471, 2048;
$L__BB8_10:
	setp.eq.s32 	%p29, %r22, 0;
	@%p29 bra 	$L__BB8_16;
	and.b32  	%r28, %r10, 3;
	setp.lt.u32 	%p30, %r22, 4;
	@%p30 bra 	$L__BB8_13;
	cvt.s64.s32 	%rd53, %r471;
	add.s64 	%rd54, %rd53, %rd4;
	add.s64 	%rd55, %rd2, %rd54;
	ld.global.s8 	%r345, [%rd55];
	add.s32 	%r346, %r482, %r345;
	ld.global.s8 	%r347, [%rd55+256];
	add.s32 	%r348, %r346, %r347;
	ld.global.s8 	%r349, [%rd55+512];
	add.s32 	%r350, %r348, %r349;
	ld.global.s8 	%r351, [%rd55+768];
	add.s32 	%r482, %r350, %r351;
	add.s32 	%r471, %r471, 1024;
$L__BB8_13:
	setp.eq.s32 	%p31, %r28, 0;
	@%p31 bra 	$L__BB8_16;
	add.s64 	%rd9, %rd2, %rd4;
	neg.s32 	%r479, %r28;
$L__BB8_15:
	.pragma "nounroll";
	cvt.s64.s32 	%rd56, %r471;
	add.s64 	%rd57, %rd9, %rd56;
	ld.global.s8 	%r352, [%rd57];
	add.s32 	%r482, %r482, %r352;
	add.s32 	%r471, %r471, 256;
	add.s32 	%r479, %r479, 1;
	setp.ne.s32 	%p32, %r479, 0;
	@%p32 bra 	$L__BB8_15;
$L__BB8_16:
	setp.lt.s32 	%p33, %r4, 256;
	@%p33 bra 	$L__BB8_21;
	// begin inline asm
	mov.u32 %r416, %laneid;
	// end inline asm
	mov.b32 	%r419, 1;
	mov.b32 	%r440, 31;
	mov.b32 	%r441, -1;
	// begin inline asm
	shfl.sync.down.b32 %r417, %r482, %r419, %r440, %r441;
	// end inline asm
	setp.gt.s32 	%p49, %r416, 30;
	selp.b32 	%r442, 0, %r417, %p49;
	add.s32 	%r423, %r442, %r482;
	mov.b32 	%r424, 2;
	// begin inline asm
	shfl.sync.down.b32 %r422, %r423, %r424, %r440, %r441;
	// end inline asm
	setp.gt.s32 	%p50, %r416, 29;
	selp.b32 	%r443, 0, %r422, %p50;
	add.s32 	%r428, %r423, %r443;
	mov.b32 	%r429, 4;
	// begin inline asm
	shfl.sync.down.b32 %r427, %r428, %r429, %r440, %r441;
	// end inline asm
	setp.gt.s32 	%p51, %r416, 27;
	selp.b32 	%r444, 0, %r427, %p51;
	add.s32 	%r433, %r428, %r444;
	mov.b32 	%r434, 8;
	// begin inline asm
	shfl.sync.down.b32 %r432, %r433, %r434, %r440, %r441;
	// end inline asm
	setp.gt.s32 	%p52, %r416, 23;
	selp.b32 	%r445, 0, %r432, %p52;
	add.s32 	%r438, %r433, %r445;
	mov.b32 	%r439, 16;
	// begin inline asm
	shfl.sync.down.b32 %r437, %r438, %r439, %r440, %r441;
	// end inline asm
	setp.gt.s32 	%p53, %r416, 15;
	selp.b32 	%r446, 0, %r437, %p53;
	add.s32 	%r501, %r438, %r446;
	setp.ne.s32 	%p54, %r416, 0;
	@%p54 bra 	$L__BB8_19;
	shr.u32 	%r447, %r5, 3;
	and.b32  	%r448, %r447, 124;
	mov.u32 	%r449, _ZZN3cub18CUB_300001_SM_10006detail6reduce18DeviceReduceKernelINS2_10policy_hubIiyN4cuda3std3__44plusIiEEE10Policy1000EN6thrust24THRUST_300001_SM_1000_NS6detail15normal_iteratorINSD_10device_ptrIcEEEEyS9_iNS7_10__identityEEEvT0_PT3_T1_NS0_13GridEvenShareISN_EET2_T4_E12temp_storage;
	add.s32 	%r450, %r449, %r448;
	st.shared.u32 	[%r450+8], %r501;
$L__BB8_19:
	bar.sync 	0;
	setp.ne.s32 	%p55, %r5, 0;
	@%p55 bra 	$L__BB8_46;
	ld.shared.u32 	%r451, [_ZZN3cub18CUB_300001_SM_10006detail6reduce18DeviceReduceKernelINS2_10policy_hubIiyN4cuda3std3__44plusIiEEE10Policy1000EN6thrust24THRUST_300001_SM_1000_NS6detail15normal_iteratorINSD_10device_ptrIcEEEEyS9_iNS7_10__identityEEEvT0_PT3_T1_NS0_13GridEvenShareISN_EET2_T4_E12temp_storage+12];
	add.s32 	%r452, %r451, %r501;
	ld.shared.u32 	%r453, [_ZZN3cub18CUB_300001_SM_10006detail6reduce18DeviceReduceKernelINS2_10policy_hubIiyN4cuda3std3__44plusIiEEE10Policy1000EN6thrust24THRUST_300001_SM_1000_NS6detail15normal_iteratorINSD_10device_ptrIcEEEEyS9_iNS7_10__identityEEEvT0_PT3_T1_NS0_13GridEvenShareISN_EET2_T4_E12temp_storage+16];
	add.s32 	%r454, %r452, %r453;
	ld.shared.u32 	%r455, [_ZZN3cub18CUB_300001_SM_10006detail6reduce18DeviceReduceKernelINS2_10policy_hubIiyN4cuda3std3__44plusIiEEE10Policy1000EN6thrust24THRUST_300001_SM_1000_NS6detail15normal_iteratorINSD_10device_ptrIcEEEEyS9_iNS7_10__identityEEEvT0_PT3_T1_NS0_13GridEvenShareISN_EET2_T4_E12temp_storage+20];
	add.s32 	%r456, %r454, %r455;
	ld.shared.u32 	%r457, [_ZZN3cub18CUB_300001_SM_10006detail6reduce18DeviceReduceKernelINS2_10policy_hubIiyN4cuda3std3__44plusIiEEE10Policy1000EN6thrust24THRUST_300001_SM_1000_NS6detail15normal_iteratorINSD_10device_ptrIcEEEEyS9_iNS7_10__identityEEEvT0_PT3_T1_NS0_13GridEvenShareISN_EET2_T4_E12temp_storage+24];
	add.s32 	%r458, %r456, %r457;
	ld.shared.u32 	%r459, [_ZZN3cub18CUB_300001_SM_10006detail6reduce18DeviceReduceKernelINS2_10policy_hubIiyN4cuda3std3__44plusIiEEE10Policy1000EN6thrust24THRUST_300001_SM_1000_NS6detail15normal_iteratorINSD_10device_ptrIcEEEEyS9_iNS7_10__identityEEEvT0_PT3_T1_NS0_13GridEvenShareISN_EET2_T4_E12temp_storage+28];
	add.s32 	%r460, %r458, %r459;
	ld.shared.u32 	%r461, [_ZZN3cub18CUB_300001_SM_10006detail6reduce18DeviceReduceKernelINS2_10policy_hubIiyN4cuda3std3__44plusIiEEE10Policy1000EN6thrust24THRUST_300001_SM_1000_NS6detail15normal_iteratorINSD_10device_ptrIcEEEEyS9_iNS7_10__identityEEEvT0_PT3_T1_NS0_13GridEvenShareISN_EET2_T4_E12temp_storage+32];
	add.s32 	%r462, %r460, %r461;
	ld.shared.u32 	%r463, [_ZZN3cub18CUB_300001_SM_10006detail6reduce18DeviceReduceKernelINS2_10policy_hubIiyN4cuda3std3__44plusIiEEE10Policy1000EN6thrust24THRUST_300001_SM_1000_NS6detail15normal_iteratorINSD_10device_ptrIcEEEEyS9_iNS7_10__identityEEEvT0_PT3_T1_NS0_13GridEvenShareISN_EET2_T4_E12temp_storage+36];
	add.s32 	%r501, %r462, %r463;
	bra.uni 	$L__BB8_46;
$L__BB8_21:
	// begin inline asm
	mov.u32 %r353, %laneid;
	// end inline asm
	and.b32  	%r379, %r5, 992;
	add.s32 	%r380, %r379, 32;
	setp.gt.s32 	%p34, %r380, %r4;
	not.b32 	%r381, %r379;
	add.s32 	%r382, %r4, %r381;
	selp.b32 	%r377, %r382, 31, %p34;
	mov.b32 	%r356, 1;
	mov.b32 	%r378, -1;
	// begin inline asm
	shfl.sync.down.b32 %r354, %r482, %r356, %r377, %r378;
	// end inline asm
	setp.lt.s32 	%p35, %r353, %r377;
	selp.b32 	%r383, %r354, 0, %p35;
	add.s32 	%r360, %r383, %r482;
	mov.b32 	%r361, 2;
	// begin inline asm
	shfl.sync.down.b32 %r359, %r360, %r361, %r377, %r378;
	// end inline asm
	add.s32 	%r384, %r353, 2;
	setp.gt.s32 	%p36, %r384, %r377;
	selp.b32 	%r385, 0, %r359, %p36;
	add.s32 	%r365, %r360, %r385;
	mov.b32 	%r366, 4;
	// begin inline asm
	shfl.sync.down.b32 %r364, %r365, %r366, %r377, %r378;
	// end inline asm
	add.s32 	%r386, %r353, 4;
	setp.gt.s32 	%p37, %r386, %r377;
	selp.b32 	%r387, 0, %r364, %p37;
	add.s32 	%r370, %r365, %r387;
	mov.b32 	%r371, 8;
	// begin inline asm
	shfl.sync.down.b32 %r369, %r370, %r371, %r377, %r378;
	// end inline asm
	add.s32 	%r388, %r353, 8;
	setp.gt.s32 	%p38, %r388, %r377;
	selp.b32 	%r389, 0, %r369, %p38;
	add.s32 	%r375, %r370, %r389;
	mov.b32 	%r376, 16;
	// begin inline asm
	shfl.sync.down.b32 %r374, %r375, %r376, %r377, %r378;
	// end inline asm
	add.s32 	%r390, %r353, 16;
	setp.gt.s32 	%p39, %r390, %r377;
	selp.b32 	%r391, 0, %r374, %p39;
	add.s32 	%r501, %r375, %r391;
	setp.ne.s32 	%p40, %r353, 0;
	@%p40 bra 	$L__BB8_23;
	shr.u32 	%r392, %r5, 3;
	and.b32  	%r393, %r392, 124;
	mov.u32 	%r394, _ZZN3cub18CUB_300001_SM_10006detail6reduce18DeviceReduceKernelINS2_10policy_hubIiyN4cuda3std3__44plusIiEEE10Policy1000EN6thrust24THRUST_300001_SM_1000_NS6detail15normal_iteratorINSD_10device_ptrIcEEEEyS9_iNS7_10__identityEEEvT0_PT3_T1_NS0_13GridEvenShareISN_EET2_T4_E12temp_storage;
	add.s32 	%r395, %r394, %r393;
	st.shared.u32 	[%r395+8], %r501;
$L__BB8_23:
	bar.sync 	0;
	setp.ne.s32 	%p41, %r5, 0;
	@%p41 bra 	$L__BB8_46;
	setp.gt.s32 	%p42, %r4, 32;
	ld.shared.u32 	%r396, [_ZZN3cub18CUB_300001_SM_10006detail6reduce18DeviceReduceKernelINS2_10policy_hubIiyN4cuda3std3__44plusIiEEE10Policy1000EN6thrust24THRUST_300001_SM_1000_NS6detail15normal_iteratorINSD_10device_ptrIcEEEEyS9_iNS7_10__identityEEEvT0_PT3_T1_NS0_13GridEvenShareISN_EET2_T4_E12temp_storage+12];
	selp.b32 	%r397, %r396, 0, %p42;
	add.s32 	%r398, %r397, %r501;
	setp.gt.s32 	%p43, %r4, 64;
	ld.shared.u32 	%r399, [_ZZN3cub18CUB_300001_SM_10006detail6reduce18DeviceReduceKernelINS2_10policy_hubIiyN4cuda3std3__44plusIiEEE10Policy1000EN6thrust24THRUST_300001_SM_1000_NS6detail15normal_iteratorINSD_10device_ptrIcEEEEyS9_iNS7_10__identityEEEvT0_PT3_T1_NS0_13GridEvenShareISN_EET2_T4_E12temp_storage+16];
	selp.b32 	%r400, %r399, 0, %p43;
	add.s32 	%r401, %r398, %r400;
	setp.gt.s32 	%p44, %r4, 96;
	ld.shared.u32 	%r402, [_ZZN3cub18CUB_300001_SM_10006detail6reduce18DeviceReduceKernelINS2_10policy_hubIiyN4cuda3std3__44plusIiEEE10Policy1000EN6thrust24THRUST_300001_SM_1000_NS6detail15normal_iteratorINSD_10device_ptrIcEEEEyS9_iNS7_10__identityEEEvT0_PT3_T1_NS0_13GridEvenShareISN_EET2_T4_E12temp_storage+20];
	selp.b32 	%r403, %r402, 0, %p44;
	add.s32 	%r404, %r401, %r403;
	setp.gt.s32 	%p45, %r4, 128;
	ld.shared.u32 	%r405, [_ZZN3cub18CUB_300001_SM_10006detail6reduce18DeviceReduceKernelINS2_10policy_hubIiyN4cuda3std3__44plusIiEEE10Policy1000EN6thrust24THRUST_300001_SM_1000_NS6detail15normal_iteratorINSD_10device_ptrIcEEEEyS9_iNS7_10__identityEEEvT0_PT3_T1_NS0_13GridEvenShareISN_EET2_T4_E12temp_storage+24];
	selp.b32 	%r406, %r405, 0, %p45;
	add.s32 	%r407, %r404, %r406;
	setp.gt.s32 	%p46, %r4, 160;
	ld.shared.u32 	%r408, [_ZZN3cub18CUB_300001_SM_10006detail6reduce18DeviceReduceKernelINS2_10policy_hubIiyN4cuda3std3__44plusIiEEE10Policy1000EN6thrust24THRUST_300001_SM_1000_NS6detail15normal_iteratorINSD_10device_ptrIcEEEEyS9_iNS7_10__identityEEEvT0_PT3_T1_NS0_13GridEvenShareISN_EET2_T4_E12temp_storage+28];
	selp.b32 	%r409, %r408, 0, %p46;
	add.s32 	%r410, %r407, %r409;
	setp.gt.s32 	%p47, %r4, 192;
	ld.shared.u32 	%r411, [_ZZN3cub18CUB_300001_SM_10006detail6reduce18DeviceReduceKernelINS2_10policy_hubIiyN4cuda3std3__44plusIiEEE10Policy1000EN6thrust24THRUST_300001_SM_1000_NS6detail15normal_iteratorINSD_10device_ptrIcEEEEyS9_iNS7_10__identityEEEvT0_PT3_T1_NS0_13GridEvenShareISN_EET2_T4_E12temp_storage+32];
	selp.b32 	%r412, %r411, 0, %p47;
	add.s32 	%r413, %r410, %r412;
	setp.gt.s32 	%p48, %r4, 224;
	ld.shared.u32 	%r414, [_ZZN3cub18CUB_300001_SM_10006detail6reduce18DeviceReduceKernelINS2_10policy_hubIiyN4cuda3std3__44plusIiEEE10Policy1000EN6thrust24THRUST_300001_SM_1000_NS6detail15normal_iteratorINSD_10device_ptrIcEEEEyS9_iNS7_10__identityEEEvT0_PT3_T1_NS0_13GridEvenShareISN_EET2_T4_E12temp_storage+36];
	selp.b32 	%r415, %r414, 0, %p48;
	add.s32 	%r501, %r413, %r415;
	bra.uni 	$L__BB8_46;
$L__BB8_25:
	cvt.u32.u64 	%r90, %rd4;
	mov.u32 	%r46, %tid.x;
	add.s32 	%r91, %r46, %r90;
	cvt.u64.u32 	%rd26, %r91;
	add.s64 	%rd27, %rd2, %rd26;
	ld.global.s8 	%r92, [%rd27];
	ld.global.s8 	%r93, [%rd27+256];
	ld.global.s8 	%r94, [%rd27+512];
	ld.global.s8 	%r95, [%rd27+768];
	ld.global.s8 	%r96, [%rd27+1024];
	ld.global.s8 	%r97, [%rd27+1280];
	ld.global.s8 	%r98, [%rd27+1536];
	ld.global.s8 	%r99, [%rd27+1792];
	ld.global.s8 	%r100, [%rd27+2048];
	ld.global.s8 	%r101, [%rd27+2304];
	ld.global.s8 	%r102, [%rd27+2560];
	ld.global.s8 	%r103, [%rd27+2816];
	ld.global.s8 	%r104, [%rd27+3072];
	ld.global.s8 	%r105, [%rd27+3328];
	ld.global.s8 	%r106, [%rd27+3584];
	ld.global.s8 	%r107, [%rd27+3840];
	add.s32 	%r108, %r93, %r92;
	add.s32 	%r109, %r108, %r94;
	add.s32 	%r110, %r109, %r95;
	add.s32 	%r111, %r110, %r96;
	add.s32 	%r112, %r111, %r97;
	add.s32 	%r113, %r112, %r98;
	add.s32 	%r114, %r113, %r99;
	add.s32 	%r115, %r114, %r100;
	add.s32 	%r116, %r115, %r101;
	add.s32 	%r117, %r116, %r102;
	add.s32 	%r118, %r117, %r103;
	add.s32 	%r119, %r118, %r104;
	add.s32 	%r120, %r119, %r105;
	add.s32 	%r121, %r120, %r106;
	add.s32 	%r500, %r121, %r107;
	setp.lt.u64 	%p2, %rd5, %rd3;
	@%p2 bra 	$L__BB8_42;
	cvt.u32.u64 	%r123, %rd3;
	cvt.u64.u32 	%rd28, %r46;
	add.s64 	%rd29, %rd4, %rd3;
	add.s64 	%rd64, %rd2, %rd29;
	cvt.u32.u64 	%r48, %rd1;
	not.b32 	%r125, %r46;
	add.s32 	%r126, %r125, %r48;
	sub.s32 	%r127, %r126, %r123;
	sub.s32 	%r483, %r127, %r90;
	add.s64 	%rd30, %rd29, %rd28;
	add.s64 	%rd31, %rd30, %rd2;
	add.s64 	%rd63, %rd31, 2048;
	mov.b32 	%r484, 0;
	shl.b32 	%r128, %r1, 12;
	mov.u64 	%rd65, %rd4;
$L__BB8_27:
	cvt.s64.s32 	%rd15, %r128;
	add.s64 	%rd65, %rd65, %rd15;
	add.s64 	%rd32, %rd1, -4096;
	setp.gt.u64 	%p3, %rd65, %rd32;
	@%p3 bra 	$L__BB8_29;
	shl.b32 	%r129, %r1, 12;
	cvt.s64.s32 	%rd33, %r129;
	cvt.u64.u32 	%rd34, %r46;
	add.s64 	%rd35, %rd65, %rd34;
	add.s64 	%rd36, %rd2, %rd35;
	ld.global.s8 	%r130, [%rd36];
	ld.global.s8 	%r131, [%rd36+256];
	ld.global.s8 	%r132, [%rd36+512];
	ld.global.s8 	%r133, [%rd36+768];
	ld.global.s8 	%r134, [%rd36+1024];
	ld.global.s8 	%r135, [%rd36+1280];
	ld.global.s8 	%r136, [%rd36+1536];
	ld.global.s8 	%r137, [%rd36+1792];
	ld.global.s8 	%r138, [%rd36+2048];
	ld.global.s8 	%r139, [%rd36+2304];
	ld.global.s8 	%r140, [%rd36+2560];
	ld.global.s8 	%r141, [%rd36+2816];
	ld.global.s8 	%r142, [%rd36+3072];
	ld.global.s8 	%r143, [%rd36+3328];
	ld.global.s8 	%r144, [%rd36+3584];
	ld.global.s8 	%r145, [%rd36+3840];
	add.s32 	%r146, %r500, %r130;
	add.s32 	%r147, %r146, %r131;
	add.s32 	%r148, %r147, %r132;
	add.s32 	%r149, %r148, %r133;
	add.s32 	%r150, %r149, %r134;
	add.s32 	%r151, %r150, %r135;
	add.s32 	%r152, %r151, %r136;
	add.s32 	%r153, %r152, %r137;
	add.s32 	%r154, %r153, %r138;
	add.s32 	%r155, %r154, %r139;
	add.s32 	%r156, %r155, %r140;
	add.s32 	%r157, %r156, %r141;
	add.s32 	%r158, %r157, %r142;
	add.s32 	%r159, %r158, %r143;
	add.s32 	%r160, %r159, %r144;
	add.s32 	%r500, %r160, %r145;
	sub.s64 	%rd37, %rd1, %rd65;
	setp.lt.u64 	%p4, %rd37, %rd33;
	add.s32 	%r484, %r484, 1;
	add.s64 	%rd64, %rd64, %rd33;
	sub.s32 	%r483, %r483, %r129;
	add.s64 	%rd63, %rd63, %rd33;
	@%p4 bra 	$L__BB8_42;
	bra.uni 	$L__BB8_27;
$L__BB8_29:
	setp.le.u64 	%p5, %rd1, %rd65;
	cvt.u32.u64 	%r161, %rd65;
	cvt.u32.u64 	%r162, %rd1;
	sub.s32 	%r163, %r162, %r161;
	setp.ge.s32 	%p6, %r46, %r163;
	or.pred  	%p7, %p5, %p6;
	@%p7 bra 	$L__BB8_42;
	cvt.u32.u64 	%r166, %rd4;
	cvt.u32.u64 	%r167, %rd15;
	not.b32 	%r168, %r46;
	add.s32 	%r169, %r168, %r48;
	add.s32 	%r170, %r167, %r166;
	sub.s32 	%r171, %r169, %r170;
	mul.lo.s32 	%r172, %r1, %r484;
	shl.b32 	%r173, %r172, 12;
	sub.s32 	%r174, %r171, %r173;
	shr.u32 	%r175, %r174, 8;
	add.s32 	%r56, %r175, 1;
	and.b32  	%r57, %r56, 15;
	setp.lt.u32 	%p8, %r174, 3840;
	mov.u32 	%r490, %r46;
	@%p8 bra 	$L__BB8_33;
	shr.u32 	%r176, %r483, 8;
	add.s32 	%r177, %r176, 1;
	and.b32  	%r178, %r177, 33554416;
	neg.s32 	%r486, %r178;
	mov.u32 	%r490, %r46;
$L__BB8_32:
	.pragma "nounroll";
	ld.global.s8 	%r179, [%rd63+-2048];
	add.s32 	%r180, %r500, %r179;
	ld.global.s8 	%r181, [%rd63+-1792];
	add.s32 	%r182, %r180, %r181;
	ld.global.s8 	%r183, [%rd63+-1536];
	add.s32 	%r184, %r182, %r183;
	ld.global.s8 	%r185, [%rd63+-1280];
	add.s32 	%r186, %r184, %r185;
	ld.global.s8 	%r187, [%rd63+-1024];
	add.s32 	%r188, %r186, %r187;
	ld.global.s8 	%r189, [%rd63+-768];
	add.s32 	%r190, %r188, %r189;
	ld.global.s8 	%r191, [%rd63+-512];
	add.s32 	%r192, %r190, %r191;
	ld.global.s8 	%r193, [%rd63+-256];
	add.s32 	%r194, %r192, %r193;
	ld.global.s8 	%r195, [%rd63];
	add.s32 	%r196, %r194, %r195;
	ld.global.s8 	%r197, [%rd63+256];
	add.s32 	%r198, %r196, %r197;
	ld.global.s8 	%r199, [%rd63+512];
	add.s32 	%r200, %r198, %r199;
	ld.global.s8 	%r201, [%rd63+768];
	add.s32 	%r202, %r200, %r201;
	ld.global.s8 	%r203, [%rd63+1024];
	add.s32 	%r204, %r202, %r203;
	ld.global.s8 	%r205, [%rd63+1280];
	add.s32 	%r206, %r204, %r205;
	ld.global.s8 	%r207, [%rd63+1536];
	add.s32 	%r208, %r206, %r207;
	ld.global.s8 	%r209, [%rd63+1792];
	add.s32 	%r500, %r208, %r209;
	add.s32 	%r490, %r490, 4096;
	add.s32 	%r486, %r486, 16;
	add.s64 	%rd63, %rd63, 4096;
	setp.ne.s32 	%p9, %r486, 0;
	@%p9 bra 	$L__BB8_32;
$L__BB8_33:
	setp.eq.s32 	%p10, %r57, 0;
	@%p10 bra 	$L__BB8_42;
	and.b32  	%r68, %r56, 7;
	setp.lt.u32 	%p11, %r57, 8;
	@%p11 bra 	$L__BB8_36;
	cvt.u64.u32 	%rd38, %r490;
	add.s64 	%rd39, %rd65, %rd38;
	add.s64 	%rd40, %rd2, %rd39;
	ld.global.s8 	%r211, [%rd40];
	add.s32 	%r212, %r500, %r211;
	ld.global.s8 	%r213, [%rd40+256];
	add.s32 	%r214, %r212, %r213;
	ld.global.s8 	%r215, [%rd40+512];
	add.s32 	%r216, %r214, %r215;
	ld.global.s8 	%r217, [%rd40+768];
	add.s32 	%r218, %r216, %r217;
	ld.global.s8 	%r219, [%rd40+1024];
	add.s32 	%r220, %r218, %r219;
	ld.global.s8 	%r221, [%rd40+1280];
	add.s32 	%r222, %r220, %r221;
	ld.global.s8 	%r223, [%rd40+1536];
	add.s32 	%r224, %r222, %r223;
	ld.global.s8 	%r225, [%rd40+1792];
	add.s32 	%r500, %r224, %r225;
	add.s32 	%r490, %r490, 2048;
$L__BB8_36:
	setp.eq.s32 	%p12, %r68, 0;
	@%p12 bra 	$L__BB8_42;
	setp.lt.u32 	%p13, %r68, 4;
	@%p13 bra 	$L__BB8_39;
	cvt.u64.u32 	%rd41, %r490;
	add.s64 	%rd42, %rd65, %rd41;
	add.s64 	%rd43, %rd2, %rd42;
	ld.global.s8 	%r227, [%rd43];
	add.s32 	%r228, %r500, %r227;
	ld.global.s8 	%r229, [%rd43+256];
	add.s32 	%r230, %r228, %r229;
	ld.global.s8 	%r231, [%rd43+512];
	add.s32 	%r232, %r230, %r231;
	ld.global.s8 	%r233, [%rd43+768];
	add.s32 	%r500, %r232, %r233;
	add.s32 	%r490, %r490, 1024;
$L__BB8_39:
	and.b32  	%r234, %r56, 3;
	setp.eq.s32 	%p14, %r234, 0;
	@%p14 bra 	$L__BB8_42;
	cvt.u64.u32 	%rd44, %r490;
	add.s64 	%rd67, %rd64, %rd44;
	cvt.u16.u32 	%rs1, %r483;
	shr.u16 	%rs2, %rs1, 8;
	add.s16 	%rs3, %rs2, 1;
	cvt.u32.u16 	%r235, %rs3;
	and.b32  	%r236, %r235, 3;
	neg.s32 	%r498, %r236;
$L__BB8_41:
	.pragma "nounroll";
	ld.global.s8 	%r237, [%rd67];
	add.s32 	%r500, %r500, %r237;
	add.s64 	%rd67, %rd67, 256;
	add.s32 	%r498, %r498, 1;
	setp.ne.s32 	%p15, %r498, 0;
	@%p15 bra 	$L__BB8_41;
$L__BB8_42:
	// begin inline asm
	mov.u32 %r238, %laneid;
	// end inline asm
	mov.b32 	%r241, 1;
	mov.b32 	%r262, 31;
	mov.b32 	%r263, -1;
	// begin inline asm
	shfl.sync.down.b32 %r239, %r500, %r241, %r262, %r263;
	// end inline asm
	setp.gt.s32 	%p16, %r238, 30;
	selp.b32 	%r264, 0, %r239, %p16;
	add.s32 	%r245, %r264, %r500;
	mov.b32 	%r246, 2;
	// begin inline asm
	shfl.sync.down.b32 %r244, %r245, %r246, %r262, %r263;
	// end inline asm
	setp.gt.s32 	%p17, %r238, 29;
	selp.b32 	%r265, 0, %r244, %p17;
	add.s32 	%r250, %r245, %r265;
	mov.b32 	%r251, 4;
	// begin inline asm
	shfl.sync.down.b32 %r249, %r250, %r251, %r262, %r263;
	// end inline asm
	setp.gt.s32 	%p18, %r238, 27;
	selp.b32 	%r266, 0, %r249, %p18;
	add.s32 	%r255, %r250, %r266;
	mov.b32 	%r256, 8;
	// begin inline asm
	shfl.sync.down.b32 %r254, %r255, %r256, %r262, %r263;
	// end inline asm
	setp.gt.s32 	%p19, %r238, 23;
	selp.b32 	%r267, 0, %r254, %p19;
	add.s32 	%r260, %r255, %r267;
	mov.b32 	%r261, 16;
	// begin inline asm
	shfl.sync.down.b32 %r259, %r260, %r261, %r262, %r263;
	// end inline asm
	setp.gt.s32 	%p20, %r238, 15;
	selp.b32 	%r268, 0, %r259, %p20;
	add.s32 	%r501, %r260, %r268;
	setp.ne.s32 	%p21, %r238, 0;
	@%p21 bra 	$L__BB8_44;
	shr.u32 	%r269, %r46, 3;
	and.b32  	%r270, %r269, 124;
	mov.u32 	%r271, _ZZN3cub18CUB_300001_SM_10006detail6reduce18DeviceReduceKernelINS2_10policy_hubIiyN4cuda3std3__44plusIiEEE10Policy1000EN6thrust24THRUST_300001_SM_1000_NS6detail15normal_iteratorINSD_10device_ptrIcEEEEyS9_iNS7_10__identityEEEvT0_PT3_T1_NS0_13GridEvenShareISN_EET2_T4_E12temp_storage;
	add.s32 	%r272, %r271, %r270;
	st.shared.u32 	[%r272+8], %r501;
$L__BB8_44:
	bar.sync 	0;
	setp.ne.s32 	%p22, %r46, 0;
	@%p22 bra 	$L__BB8_46;
	ld.shared.u32 	%r273, [_ZZN3cub18CUB_300001_SM_10006detail6reduce18DeviceReduceKernelINS2_10policy_hubIiyN4cuda3std3__44plusIiEEE10Policy1000EN6thrust24THRUST_300001_SM_1000_NS6detail15normal_iteratorINSD_10device_ptrIcEEEEyS9_iNS7_10__identityEEEvT0_PT3_T1_NS0_13GridEvenShareISN_EET2_T4_E12temp_storage+12];
	add.s32 	%r274, %r273, %r501;
	ld.shared.u32 	%r275, [_ZZN3cub18CUB_300001_SM_10006detail6reduce18DeviceReduceKernelINS2_10policy_hubIiyN4cuda3std3__44plusIiEEE10Policy1000EN6thrust24THRUST_300001_SM_1000_NS6detail15normal_iteratorINSD_10device_ptrIcEEEEyS9_iNS7_10__identityEEEvT0_PT3_T1_NS0_13GridEvenShareISN_EET2_T4_E12temp_storage+16];
	add.s32 	%r276, %r274, %r275;
	ld.shared.u32 	%r277, [_ZZN3cub18CUB_300001_SM_10006detail6reduce18DeviceReduceKernelINS2_10policy_hubIiyN4cuda3std3__44plusIiEEE10Policy1000EN6thrust24THRUST_300001_SM_1000_NS6detail15normal_iteratorINSD_10device_ptrIcEEEEyS9_iNS7_10__identityEEEvT0_PT3_T1_NS0_13GridEvenShareISN_EET2_T4_E12temp_storage+20];
	add.s32 	%r278, %r276, %r277;
	ld.shared.u32 	%r279, [_ZZN3cub18CUB_300001_SM_10006detail6reduce18DeviceReduceKernelINS2_10policy_hubIiyN4cuda3std3__44plusIiEEE10Policy1000EN6thrust24THRUST_300001_SM_1000_NS6detail15normal_iteratorINSD_10device_ptrIcEEEEyS9_iNS7_10__identityEEEvT0_PT3_T1_NS0_13GridEvenShareISN_EET2_T4_E12temp_storage+24];
	add.s32 	%r280, %r278, %r279;
	ld.shared.u32 	%r281, [_ZZN3cub18CUB_300001_SM_10006detail6reduce18DeviceReduceKernelINS2_10policy_hubIiyN4cuda3std3__44plusIiEEE10Policy1000EN6thrust24THRUST_300001_SM_1000_NS6detail15normal_iteratorINSD_10device_ptrIcEEEEyS9_iNS7_10__identityEEEvT0_PT3_T1_NS0_13GridEvenShareISN_EET2_T4_E12temp_storage+28];
	add.s32 	%r282, %r280, %r281;
	ld.shared.u32 	%r283, [_ZZN3cub18CUB_300001_SM_10006detail6reduce18DeviceReduceKernelINS2_10policy_hubIiyN4cuda3std3__44plusIiEEE10Policy1000EN6thrust24THRUST_300001_SM_1000_NS6detail15normal_iteratorINSD_10device_ptrIcEEEEyS9_iNS7_10__identityEEEvT0_PT3_T1_NS0_13GridEvenShareISN_EET2_T4_E12temp_storage+32];
	add.s32 	%r284, %r282, %r283;
	ld.shared.u32 	%r285, [_ZZN3cub18CUB_300001_SM_10006detail6reduce18DeviceReduceKernelINS2_10policy_hubIiyN4cuda3std3__44plusIiEEE10Policy1000EN6thrust24THRUST_300001_SM_1000_NS6detail15normal_iteratorINSD_10device_ptrIcEEEEyS9_iNS7_10__identityEEEvT0_PT3_T1_NS0_13GridEvenShareISN_EET2_T4_E12temp_storage+36];
	add.s32 	%r501, %r284, %r285;
$L__BB8_46:
	mov.u32 	%r464, %tid.x;
	setp.ne.s32 	%p56, %r464, 0;
	@%p56 bra 	$L__BB8_48;
	ld.param.u64 	%rd61, [_ZN3cub18CUB_300001_SM_10006detail6reduce18DeviceReduceKernelINS2_10policy_hubIiyN4cuda3std3__44plusIiEEE10Policy1000EN6thrust24THRUST_300001_SM_1000_NS6detail15normal_iteratorINSD_10device_ptrIcEEEEyS9_iNS7_10__identityEEEvT0_PT3_T1_NS0_13GridEvenShareISN_EET2_T4__param_1];
	cvta.to.global.u64 	%rd58, %rd61;
	mul.wide.u32 	%rd59, %r2, 4;
	add.s64 	%rd60, %rd58, %rd59;
	st.global.u32 	[%rd60], %r501;
$L__BB8_48:
	ret;

}
	// .globl	_ZN3cub18CUB_300001_SM_10006detail6reduce28DeviceReduceSingleTileKernelINS2_10policy_hubIiyN4cuda3std3__44plusIiEEE10Policy1000EPiSC_iS9_iiNS7_10__identityEEEvT0_T1_T2_T3_T4_T6_
.visible .entry _ZN3cub18CUB_300001_SM_10006detail6reduce28DeviceReduceSingleTileKernelINS2_10policy_hubIiyN4cuda3std3__44plusIiEEE10Policy1000EPiSC_iS9_iiNS7_10__identityEEEvT0_T1_T2_T3_T4_T6_(
	.param .u64 .ptr .align 1 _ZN3cub18CUB_300001_SM_10006detail6reduce28DeviceReduceSingleTileKernelINS2_10policy_hubIiyN4cuda3std3__44plusIiEEE10Policy1000EPiSC_iS9_iiNS7_10__identityEEEvT0_T1_T2_T3_T4_T6__param_0,
	.param .u64 .ptr .align 1 _ZN3cub18CUB_300001_SM_10006detail6reduce28DeviceReduceSingleTileKernelINS2_10policy_hubIiyN4cuda3std3__44plusIiEEE10Policy1000EPiSC_iS9_iiNS7_10__identityEEEvT0_T1_T2_T3_T4_T6__param_1,
	.param .u32 _ZN3cub18CUB_300001_SM_10006detail6reduce28DeviceReduceSingleTileKernelINS2_10policy_hubIiyN4cuda3std3__44plusIiEEE10Policy1000EPiSC_iS9_iiNS7_10__identityEEEvT0_T1_T2_T3_T4_T6__param_2,
	.param .align 1 .b8 _ZN3cub18CUB_300001_SM_10006detail6reduce28DeviceReduceSingleTileKernelINS2_10policy_hubIiyN4cuda3std3__44plusIiEEE10Policy1000EPiSC_iS9_iiNS7_10__identityEEEvT0_T1_T2_T3_T4_T6__param_3[1],
	.param .u32 _ZN3cub18CUB_300001_SM_10006detail6reduce28DeviceReduceSingleTileKernelINS2_10policy_hubIiyN4cuda3std3__44plusIiEEE10Policy1000EPiSC_iS9_iiNS7_10__identityEEEvT0_T1_T2_T3_T4_T6__param_4,
	.param .align 1 .b8 _ZN3cub18CUB_300001_SM_10006detail6reduce28DeviceReduceSingleTileKernelINS2_10policy_hubIiyN4cuda3std3__44plusIiEEE10Policy1000EPiSC_iS9_iiNS7_10__identityEEEvT0_T1_T2_T3_T4_T6__param_5[1]
)
.maxntid 256
.minnctapersm 1
{
	.reg .pred 	%p<97>;
	.reg .b32 	%r<687>;
	.reg .b64 	%rd<125>;
	// demoted variable
	.shared .align 4 .b8 _ZZN3cub18CUB_300001_SM_10006detail6reduce28DeviceReduceSingleTileKernelINS2_10policy_hubIiyN4cuda3std3__44plusIiEEE10Policy1000EPiSC_iS9_iiNS7_10__identityEEEvT0_T1_T2_T3_T4_T6_E12temp_storage[44];
	ld.param.u64 	%rd16, [_ZN3cub18CUB_300001_SM_10006detail6reduce28DeviceReduceSingleTileKernelINS2_10policy_hubIiyN4cuda3std3__44plusIiEEE10Policy1000EPiSC_iS9_iiNS7_10__identityEEEvT0_T1_T2_T3_T4_T6__param_0];
	ld.param.u64 	%rd17, [_ZN3cub18CUB_300001_SM_10006detail6reduce28DeviceReduceSingleTileKernelINS2_10policy_hubIiyN4cuda3std3__44plusIiEEE10Policy1000EPiSC_iS9_iiNS7_10__identityEEEvT0_T1_T2_T3_T4_T6__param_1];
	ld.param.u32 	%r120, [_ZN3cub18CUB_300001_SM_10006detail6reduce28DeviceReduceSingleTileKernelINS2_10policy_hubIiyN4cuda3std3__44plusIiEEE10Policy1000EPiSC_iS9_iiNS7_10__identityEEEvT0_T1_T2_T3_T4_T6__param_2];
	ld.param.u32 	%r121, [_ZN3cub18CUB_300001_SM_10006detail6reduce28DeviceReduceSingleTileKernelINS2_10policy_hubIiyN4cuda3std3__44plusIiEEE10Policy1000EPiSC_iS9_iiNS7_10__identityEEEvT0_T1_T2_T3_T4_T6__param_4];
	cvta.to.global.u64 	%rd1, %rd17;
	setp.ne.s32 	%p1, %r120, 0;
	@%p1 bra 	$L__BB9_3;
	mov.u32 	%r633, %tid.x;
	setp.ne.s32 	%p96, %r633, 0;
	@%p96 bra 	$L__BB9_74;
	st.global.u32 	[%rd1], %r121;
	bra.uni 	$L__BB9_74;
$L__BB9_3:
	and.b64  	%rd18, %rd16, 15;
	setp.ne.s64 	%p2, %rd18, 0;
	@%p2 bra 	$L__BB9_38;
	setp.gt.s32 	%p49, %r120, 4095;
	@%p49 bra 	$L__BB9_22;
	mov.u32 	%r1, %tid.x;
	setp.ge.s32 	%p66, %r1, %r120;
	mov.b32 	%r644, 0;
	mov.u32 	%r639, %r1;
	@%p66 bra 	$L__BB9_7;
	mul.wide.u32 	%rd113, %r1, 4;
	add.s64 	%rd112, %rd16, %rd113;
	// begin inline asm
	ld.global.nc.u32 %r644, [%rd112];
	// end inline asm
	add.s32 	%r639, %r1, 256;
$L__BB9_7:
	setp.ge.s32 	%p67, %r639, %r120;
	@%p67 bra 	$L__BB9_13;
	not.b32 	%r507, %r639;
	add.s32 	%r6, %r120, %r507;
	and.b32  	%r508, %r6, 768;
	setp.eq.s32 	%p68, %r508, 768;
	@%p68 bra 	$L__BB9_11;
	mul.wide.u32 	%rd114, %r639, 4;
	add.s64 	%rd121, %rd16, %rd114;
	shr.u32 	%r509, %r6, 8;
	add.s32 	%r510, %r509, 1;
	and.b32  	%r511, %r510, 3;
	neg.s32 	%r636, %r511;
$L__BB9_10:
	.pragma "nounroll";
	// begin inline asm
	ld.global.nc.u32 %r512, [%rd121];
	// end inline asm
	add.s32 	%r644, %r512, %r644;
	add.s32 	%r639, %r639, 256;
	add.s64 	%rd121, %rd121, 1024;
	add.s32 	%r636, %r636, 1;
	setp.ne.s32 	%p69, %r636, 0;
	@%p69 bra 	$L__BB9_10;
$L__BB9_11:
	setp.lt.u32 	%p70, %r6, 768;
	@%p70 bra 	$L__BB9_13;
$L__BB9_12:
	mul.wide.s32 	%rd120, %r639, 4;
	add.s64 	%rd116, %rd16, %rd120;
	// begin inline asm
	ld.global.nc.u32 %r513, [%rd116];
	// end inline asm
	add.s32 	%r517, %r513, %r644;
	add.s64 	%rd117, %rd116, 1024;
	// begin inline asm
	ld.global.nc.u32 %r514, [%rd117];
	// end inline asm
	add.s32 	%r518, %r514, %r517;
	add.s64 	%rd118, %rd116, 2048;
	// begin inline asm
	ld.global.nc.u32 %r515, [%rd118];
	// end inline asm
	add.s32 	%r519, %r515, %r518;
	add.s64 	%rd119, %rd116, 3072;
	// begin inline asm
	ld.global.nc.u32 %r516, [%rd119];
	// end inline asm
	add.s32 	%r644, %r516, %r519;
	add.s32 	%r639, %r639, 1024;
	setp.lt.s32 	%p71, %r639, %r120;
	@%p71 bra 	$L__BB9_12;
$L__BB9_13:
	setp.lt.s32 	%p72, %r120, 256;
	@%p72 bra 	$L__BB9_18;
	// begin inline asm
	mov.u32 %r583, %laneid;
	// end inline asm
	mov.b32 	%r586, 1;
	mov.b32 	%r607, 31;
	mov.b32 	%r608, -1;
	// begin inline asm
	shfl.sync.down.b32 %r584, %r644, %r586, %r607, %r608;
	// end inline asm
	setp.gt.s32 	%p88, %r583, 30;
	selp.b32 	%r609, 0, %r584, %p88;
	add.s32 	%r590, %r609, %r644;
	mov.b32 	%r591, 2;
	// begin inline asm
	shfl.sync.down.b32 %r589, %r590, %r591, %r607, %r608;
	// end inline asm
	setp.gt.s32 	%p89, %r583, 29;
	selp.b32 	%r610, 0, %r589, %p89;
	add.s32 	%r595, %r590, %r610;
	mov.b32 	%r596, 4;
	// begin inline asm
	shfl.sync.down.b32 %r594, %r595, %r596, %r607, %r608;
	// end inline asm
	setp.gt.s32 	%p90, %r583, 27;
	selp.b32 	%r611, 0, %r594, %p90;
	add.s32 	%r600, %r595, %r611;
	mov.b32 	%r601, 8;
	// begin inline asm
	shfl.sync.down.b32 %r599, %r600, %r601, %r607, %r608;
	// end inline asm
	setp.gt.s32 	%p91, %r583, 23;
	selp.b32 	%r612, 0, %r599, %p91;
	add.s32 	%r605, %r600, %r612;
	mov.b32 	%r606, 16;
	// begin inline asm
	shfl.sync.down.b32 %r604, %r605, %r606, %r607, %r608;
	// end inline asm
	setp.gt.s32 	%p92, %r583, 15;
	selp.b32 	%r613, 0, %r604, %p92;
	add.s32 	%r686, %r605, %r613;
	setp.ne.s32 	%p93, %r583, 0;
	@%p93 bra 	$L__BB9_16;
	shr.u32 	%r614, %r1, 3;
	and.b32  	%r615, %r614, 124;
	mov.u32 	%r616, _ZZN3cub18CUB_300001_SM_10006detail6reduce28DeviceReduceSingleTileKernelINS2_10policy_hubIiyN4cuda3std3__44plusIiEEE10Policy1000EPiSC_iS9_iiNS7_10__identityEEEvT0_T1_T2_T3_T4_T6_E12temp_storage;
	add.s32 	%r617, %r616, %r615;
	st.shared.u32 	[%r617+8], %r686;
$L__BB9_16:
	bar.sync 	0;
	setp.ne.s32 	%p94, %r1, 0;
	@%p94 bra 	$L__BB9_72;
	ld.shared.u32 	%r618, [_ZZN3cub18CUB_300001_SM_10006detail6reduce28DeviceReduceSingleTileKernelINS2_10policy_hubIiyN4cuda3std3__44plusIiEEE10Policy1000EPiSC_iS9_iiNS7_10__identityEEEvT0_T1_T2_T3_T4_T6_E12temp_storage+12];
	add.s32 	%r619, %r618, %r686;
	ld.shared.u32 	%r620, [_ZZN3cub18CUB_300001_SM_10006detail6reduce28DeviceReduceSingleTileKernelINS2_10policy_hubIiyN4cuda3std3__44plusIiEEE10Policy1000EPiSC_iS9_iiNS7_10__identityEEEvT0_T1_T2_T3_T4_T6_E12temp_storage+16];
	add.s32 	%r621, %r619, %r620;
	ld.shared.u32 	%r622, [_ZZN3cub18CUB_300001_SM_10006detail6reduce28DeviceReduceSingleTileKernelINS2_10policy_hubIiyN4cuda3std3__44plusIiEEE10Policy1000EPiSC_iS9_iiNS7_10__identityEEEvT0_T1_T2_T3_T4_T6_E12temp_storage+20];
	add.s32 	%r623, %r621, %r622;
	ld.shared.u32 	%r624, [_ZZN3cub18CUB_300001_SM_10006detail6reduce28DeviceReduceSingleTileKernelINS2_10policy_hubIiyN4cuda3std3__44plusIiEEE10Policy1000EPiSC_iS9_iiNS7_10__identityEEEvT0_T1_T2_T3_T4_T6_E12temp_storage+24];
	add.s32 	%r625, %r623, %r624;
	ld.shared.u32 	%r626, [_ZZN3cub18CUB_300001_SM_10006detail6reduce28DeviceReduceSingleTileKernelINS2_10policy_hubIiyN4cuda3std3__44plusIiEEE10Policy1000EPiSC_iS9_iiNS7_10__identityEEEvT0_T1_T2_T3_T4_T6_E12temp_storage+28];
	add.s32 	%r627, %r625, %r626;
	ld.shared.u32 	%r628, [_ZZN3cub18CUB_300001_SM_10006detail6reduce28DeviceReduceSingleTileKernelINS2_10policy_hubIiyN4cuda3std3__44plusIiEEE10Policy1000EPiSC_iS9_iiNS7_10__identityEEEvT0_T1_T2_T3_T4_T6_E12temp_storage+32];
	add.s32 	%r629, %r627, %r628;
	ld.shared.u32 	%r630, [_ZZN3cub18CUB_300001_SM_10006detail6reduce28DeviceReduceSingleTileKernelINS2_10policy_hubIiyN4cuda3std3__44plusIiEEE10Policy1000EPiSC_iS9_iiNS7_10__identityEEEvT0_T1_T2_T3_T4_T6_E12temp_storage+36];
	add.s32 	%r686, %r629, %r630;
	bra.uni 	$L__BB9_72;
$L__BB9_18:
	// begin inline asm
	mov.u32 %r520, %laneid;
	// end inline asm
	and.b32  	%r546, %r1, 992;
	add.s32 	%r547, %r546, 32;
	setp.gt.s32 	%p73, %r547, %r120;
	not.b32 	%r548, %r546;
	add.s32 	%r549, %r120, %r548;
	selp.b32 	%r544, %r549, 31, %p73;
	mov.b32 	%r523, 1;
	mov.b32 	%r545, -1;
	// begin inline asm
	shfl.sync.down.b32 %r521, %r644, %r523, %r544, %r545;
	// end inline asm
	setp.lt.s32 	%p74, %r520, %r544;
	selp.b32 	%r550, %r521, 0, %p74;
	add.s32 	%r527, %r550, %r644;
	mov.b32 	%r528, 2;
	// begin inline asm
	shfl.sync.down.b32 %r526, %r527, %r528, %r544, %r545;
	// end inline asm
	add.s32 	%r551, %r520, 2;
	setp.gt.s32 	%p75, %r551, %r544;
	selp.b32 	%r552, 0, %r526, %p75;
	add.s32 	%r532, %r527, %r552;
	mov.b32 	%r533, 4;
	// begin inline asm
	shfl.sync.down.b32 %r531, %r532, %r533, %r544, %r545;
	// end inline asm
	add.s32 	%r553, %r520, 4;
	setp.gt.s32 	%p76, %r553, %r544;
	selp.b32 	%r554, 0, %r531, %p76;
	add.s32 	%r537, %r532, %r554;
	mov.b32 	%r538, 8;
	// begin inline asm
	shfl.sync.down.b32 %r536, %r537, %r538, %r544, %r545;
	// end inline asm
	add.s32 	%r555, %r520, 8;
	setp.gt.s32 	%p77, %r555, %r544;
	selp.b32 	%r556, 0, %r536, %p77;
	add.s32 	%r542, %r537, %r556;
	mov.b32 	%r543, 16;
	// begin inline asm
	shfl.sync.down.b32 %r541, %r542, %r543, %r544, %r545;
	// end inline asm
	add.s32 	%r557, %r520, 16;
	setp.gt.s32 	%p78, %r557, %r544;
	selp.b32 	%r558, 0, %r541, %p78;
	add.s32 	%r686, %r542, %r558;
	setp.ne.s32 	%p79, %r520, 0;
	@%p79 bra 	$L__BB9_20;
	shr.u32 	%r559, %r1, 3;
	and.b32  	%r560, %r559, 124;
	mov.u32 	%r561, _ZZN3cub18CUB_300001_SM_10006detail6reduce28DeviceReduceSingleTileKernelINS2_10policy_hubIiyN4cuda3std3__44plusIiEEE10Policy1000EPiSC_iS9_iiNS7_10__identityEEEvT0_T1_T2_T3_T4_T6_E12temp_storage;
	add.s32 	%r562, %r561, %r560;
	st.shared.u32 	[%r562+8], %r686;
$L__BB9_20:
	bar.sync 	0;
	setp.ne.s32 	%p80, %r1, 0;
	@%p80 bra 	$L__BB9_72;
	setp.gt.s32 	%p81, %r120, 32;
	ld.shared.u32 	%r563, [_ZZN3cub18CUB_300001_SM_10006detail6reduce28DeviceReduceSingleTileKernelINS2_10policy_hubIiyN4cuda3std3__44plusIiEEE10Policy1000EPiSC_iS9_iiNS7_10__identityEEEvT0_T1_T2_T3_T4_T6_E12temp_storage+12];
	selp.b32 	%r564, %r563, 0, %p81;
	add.s32 	%r565, %r564, %r686;
	setp.gt.s32 	%p82, %r120, 64;
	ld.shared.u32 	%r566, [_ZZN3cub18CUB_300001_SM_10006detail6reduce28DeviceReduceSingleTileKernelINS2_10policy_hubIiyN4cuda3std3__44plusIiEEE10Policy1000EPiSC_iS9_iiNS7_10__identityEEEvT0_T1_T2_T3_T4_T6_E12temp_storage+16];
	selp.b32 	%r567, %r566, 0, %p82;
	add.s32 	%r568, %r565, %r567;
	setp.gt.s32 	%p83, %r120, 96;
	ld.shared.u32 	%r569, [_ZZN3cub18CUB_300001_SM_10006detail6reduce28DeviceReduceSingleTileKernelINS2_10policy_hubIiyN4cuda3std3__44plusIiEEE10Policy1000EPiSC_iS9_iiNS7_10__identityEEEvT0_T1_T2_T3_T4_T6_E12temp_storage+20];
	selp.b32 	%r570, %r569, 0, %p83;
	add.s32 	%r571, %r568, %r570;
	setp.gt.s32 	%p84, %r120, 128;
	ld.shared.u32 	%r572, [_ZZN3cub18CUB_300001_SM_10006detail6reduce28DeviceReduceSingleTileKernelINS2_10policy_hubIiyN4cuda3std3__44plusIiEEE10Policy1000EPiSC_iS9_iiNS7_10__identityEEEvT0_T1_T2_T3_T4_T6_E12temp_storage+24];
	selp.b32 	%r573, %r572, 0, %p84;
	add.s32 	%r574, %r571, %r573;
	setp.gt.s32 	%p85, %r120, 160;
	ld.shared.u32 	%r575, [_ZZN3cub18CUB_300001_SM_10006detail6reduce28DeviceReduceSingleTileKernelINS2_10policy_hubIiyN4cuda3std3__44plusIiEEE10Policy1000EPiSC_iS9_iiNS7_10__identityEEEvT0_T1_T2_T3_T4_T6_E12temp_storage+28];
	selp.b32 	%r576, %r575, 0, %p85;
	add.s32 	%r577, %r574, %r576;
	setp.gt.s32 	%p86, %r120, 192;
	ld.shared.u32 	%r578, [_ZZN3cub18CUB_300001_SM_10006detail6reduce28DeviceReduceSingleTileKernelINS2_10policy_hubIiyN4cuda3std3__44plusIiEEE10Policy1000EPiSC_iS9_iiNS7_10__identityEEEvT0_T1_T2_T3_T4_T6_E12temp_storage+32];
	selp.b32 	%r579, %r578, 0, %p86;
	add.s32 	%r580, %r577, %r579;
	setp.gt.s32 	%p87, %r120, 224;
	ld.shared.u32 	%r581, [_ZZN3cub18CUB_300001_SM_10006detail6reduce28DeviceReduceSingleTileKernelINS2_10policy_hubIiyN4cuda3std3__44plusIiEEE10Policy1000EPiSC_iS9_iiNS7_10__identityEEEvT0_T1_T2_T3_T4_T6_E12temp_storage+36];
	selp.b32 	%r582, %r581, 0, %p87;
	add.s32 	%r686, %r580, %r582;
	bra.uni 	$L__BB9_72;
$L__BB9_22:
	mov.u32 	%r26, %tid.x;
	shl.b32 	%r377, %r26, 2;
	mul.wide.u32 	%rd86, %r377, 4;
	add.s64 	%rd76, %rd16, %rd86;
	// begin inline asm
	ld.global.nc.v2.u64 {%rd74, %rd75}, [%rd76];
	// end inline asm
	mov.b64 	{%r378, %r379}, %rd75;
	mov.b64 	{%r380, %r381}, %rd74;
	add.s64 	%rd79, %rd76, 4096;
	// begin inline asm
	ld.global.nc.v2.u64 {%rd77, %rd78}, [%rd79];
	// end inline asm
	mov.b64 	{%r382, %r383}, %rd78;
	mov.b64 	{%r384, %r385}, %rd77;
	add.s64 	%rd82, %rd76, 8192;
	// begin inline asm
	ld.global.nc.v2.u64 {%rd80, %rd81}, [%rd82];
	// end inline asm
	mov.b64 	{%r386, %r387}, %rd81;
	mov.b64 	{%r388, %r389}, %rd80;
	add.s64 	%rd85, %rd76, 12288;
	// begin inline asm
	ld.global.nc.v2.u64 {%rd83, %rd84}, [%rd85];
	// end inline asm
	mov.b64 	{%r390, %r391}, %rd84;
	mov.b64 	{%r392, %r393}, %rd83;
	add.s32 	%r394, %r381, %r380;
	add.s32 	%r395, %r378, %r394;
	add.s32 	%r396, %r379, %r395;
	add.s32 	%r397, %r384, %r396;
	add.s32 	%r398, %r385, %r397;
	add.s32 	%r399, %r382, %r398;
	add.s32 	%r400, %r383, %r399;
	add.s32 	%r401, %r388, %r400;
	add.s32 	%r402, %r389, %r401;
	add.s32 	%r403, %r386, %r402;
	add.s32 	%r404, %r387, %r403;
	add.s32 	%r405, %r392, %r404;
	add.s32 	%r406, %r393, %r405;
	add.s32 	%r407, %r390, %r406;
	add.s32 	%r659, %r391, %r407;
	setp.lt.u32 	%p50, %r120, 8192;
	mov.b32 	%r648, 4096;
	@%p50 bra 	$L__BB9_26;
	add.s32 	%r28, %r120, -4096;
	mov.b32 	%r648, 4096;
$L__BB9_24:
	mul.wide.s32 	%rd99, %r648, 4;
	add.s64 	%rd89, %rd76, %rd99;
	// begin inline asm
	ld.global.nc.v2.u64 {%rd87, %rd88}, [%rd89];
	// end inline asm
	mov.b64 	{%r409, %r410}, %rd88;
	mov.b64 	{%r411, %r412}, %rd87;
	add.s64 	%rd92, %rd89, 4096;
	// begin inline asm
	ld.global.nc.v2.u64 {%rd90, %rd91}, [%rd92];
	// end inline asm
	mov.b64 	{%r413, %r414}, %rd91;
	mov.b64 	{%r415, %r416}, %rd90;
	add.s64 	%rd95, %rd89, 8192;
	// begin inline asm
	ld.global.nc.v2.u64 {%rd93, %rd94}, [%rd95];
	// end inline asm
	mov.b64 	{%r417, %r418}, %rd94;
	mov.b64 	{%r419, %r420}, %rd93;
	add.s64 	%rd98, %rd89, 12288;
	// begin inline asm
	ld.global.nc.v2.u64 {%rd96, %rd97}, [%rd98];
	// end inline asm
	mov.b64 	{%r421, %r422}, %rd97;
	mov.b64 	{%r423, %r424}, %rd96;
	add.s32 	%r425, %r411, %r659;
	add.s32 	%r426, %r412, %r425;
	add.s32 	%r427, %r409, %r426;
	add.s32 	%r428, %r410, %r427;
	add.s32 	%r429, %r415, %r428;
	add.s32 	%r430, %r416, %r429;
	add.s32 	%r431, %r413, %r430;
	add.s32 	%r432, %r414, %r431;
	add.s32 	%r433, %r419, %r432;
	add.s32 	%r434, %r420, %r433;
	add.s32 	%r435, %r417, %r434;
	add.s32 	%r436, %r418, %r435;
	add.s32 	%r437, %r423, %r436;
	add.s32 	%r438, %r424, %r437;
	add.s32 	%r439, %r421, %r438;
	add.s32 	%r659, %r422, %r439;
	sub.s32 	%r440, %r120, %r648;
	setp.lt.s32 	%p51, %r440, 4096;
	@%p51 bra 	$L__BB9_34;
	add.s32 	%r648, %r648, 4096;
	setp.le.s32 	%p52, %r648, %r28;
	@%p52 bra 	$L__BB9_24;
$L__BB9_26:
	setp.le.s32 	%p53, %r120, %r648;
	@%p53 bra 	$L__BB9_34;
	sub.s32 	%r35, %r120, %r648;
	setp.ge.s32 	%p54, %r26, %r35;
	@%p54 bra 	$L__BB9_34;
	not.b32 	%r442, %r26;
	add.s32 	%r443, %r120, %r442;
	sub.s32 	%r36, %r443, %r648;
	and.b32  	%r444, %r36, 768;
	setp.eq.s32 	%p55, %r444, 768;
	mov.u32 	%r653, %r26;
	@%p55 bra 	$L__BB9_31;
	add.s32 	%r650, %r26, %r648;
	shr.u32 	%r445, %r36, 8;
	add.s32 	%r446, %r445, 1;
	and.b32  	%r447, %r446, 3;
	neg.s32 	%r649, %r447;
	mov.u32 	%r653, %r26;
$L__BB9_30:
	.pragma "nounroll";
	mul.wide.u32 	%rd101, %r650, 4;
	add.s64 	%rd100, %rd16, %rd101;
	// begin inline asm
	ld.global.nc.u32 %r448, [%rd100];
	// end inline asm
	add.s32 	%r659, %r448, %r659;
	add.s32 	%r653, %r653, 256;
	add.s32 	%r650, %r650, 256;
	add.s32 	%r649, %r649, 1;
	setp.ne.s32 	%p56, %r649, 0;
	@%p56 bra 	$L__BB9_30;
$L__BB9_31:
	setp.lt.u32 	%p57, %r36, 768;
	@%p57 bra 	$L__BB9_34;
	cvt.u64.u32 	%rd102, %r653;
	cvt.u64.u32 	%rd103, %r648;
	add.s64 	%rd104, %rd102, %rd103;
	shl.b64 	%rd105, %rd104, 2;
	add.s64 	%rd106, %rd105, %rd16;
	add.s64 	%rd122, %rd106, 2048;
	add.s32 	%r656, %r653, %r648;
$L__BB9_33:
	mul.wide.u32 	%rd111, %r656, 4;
	add.s64 	%rd107, %rd16, %rd111;
	// begin inline asm
	ld.global.nc.u32 %r449, [%rd107];
	// end inline asm
	add.s32 	%r453, %r449, %r659;
	add.s64 	%rd108, %rd122, -1024;
	// begin inline asm
	ld.global.nc.u32 %r450, [%rd108];
	// end inline asm
	add.s32 	%r454, %r450, %r453;
	// begin inline asm
	ld.global.nc.u32 %r451, [%rd122];
	// end inline asm
	add.s32 	%r455, %r451, %r454;
	add.s64 	%rd110, %rd122, 1024;
	// begin inline asm
	ld.global.nc.u32 %r452, [%rd110];
	// end inline asm
	add.s32 	%r659, %r452, %r455;
	add.s32 	%r653, %r653, 1024;
	add.s64 	%rd122, %rd122, 4096;
	add.s32 	%r656, %r656, 1024;
	setp.lt.s32 	%p58, %r653, %r35;
	@%p58 bra 	$L__BB9_33;
$L__BB9_34:
	// begin inline asm
	mov.u32 %r456, %laneid;
	// end inline asm
	mov.b32 	%r459, 1;
	mov.b32 	%r480, 31;
	mov.b32 	%r481, -1;
	// begin inline asm
	shfl.sync.down.b32 %r457, %r659, %r459, %r480, %r481;
	// end inline asm
	setp.gt.s32 	%p59, %r456, 30;
	selp.b32 	%r482, 0, %r457, %p59;
	add.s32 	%r463, %r482, %r659;
	mov.b32 	%r464, 2;
	// begin inline asm
	shfl.sync.down.b32 %r462, %r463, %r464, %r480, %r481;
	// end inline asm
	setp.gt.s32 	%p60, %r456, 29;
	selp.b32 	%r483, 0, %r462, %p60;
	add.s32 	%r468, %r463, %r483;
	mov.b32 	%r469, 4;
	// begin inline asm
	shfl.sync.down.b32 %r467, %r468, %r469, %r480, %r481;
	// end inline asm
	setp.gt.s32 	%p61, %r456, 27;
	selp.b32 	%r484, 0, %r467, %p61;
	add.s32 	%r473, %r468, %r484;
	mov.b32 	%r474, 8;
	// begin inline asm
	shfl.sync.down.b32 %r472, %r473, %r474, %r480, %r481;
	// end inline asm
	setp.gt.s32 	%p62, %r456, 23;
	selp.b32 	%r485, 0, %r472, %p62;
	add.s32 	%r478, %r473, %r485;
	mov.b32 	%r479, 16;
	// begin inline asm
	shfl.sync.down.b32 %r477, %r478, %r479, %r480, %r481;
	// end inline asm
	setp.gt.s32 	%p63, %r456, 15;
	selp.b32 	%r486, 0, %r477, %p63;
	add.s32 	%r686, %r478, %r486;
	setp.ne.s32 	%p64, %r456, 0;
	@%p64 bra 	$L__BB9_36;
	shr.u32 	%r487, %r26, 3;
	and.b32  	%r488, %r487, 124;
	mov.u32 	%r489, _ZZN3cub18CUB_300001_SM_10006detail6reduce28DeviceReduceSingleTileKernelINS2_10policy_hubIiyN4cuda3std3__44plusIiEEE10Policy1000EPiSC_iS9_iiNS7_10__identityEEEvT0_T1_T2_T3_T4_T6_E12temp_storage;
	add.s32 	%r490, %r489, %r488;
	st.shared.u32 	[%r490+8], %r686;
$L__BB9_36:
	bar.sync 	0;
	setp.ne.s32 	%p65, %r26, 0;
	@%p65 bra 	$L__BB9_72;
	ld.shared.u32 	%r491, [_ZZN3cub18CUB_300001_SM_10006detail6reduce28DeviceReduceSingleTileKernelINS2_10policy_hubIiyN4cuda3std3__44plusIiEEE10Policy1000EPiSC_iS9_iiNS7_10__identityEEEvT0_T1_T2_T3_T4_T6_E12temp_storage+12];
	add.s32 	%r492, %r491, %r686;
	ld.shared.u32 	%r493, [_ZZN3cub18CUB_300001_SM_10006detail6reduce28DeviceReduceSingleTileKernelINS2_10policy_hubIiyN4cuda3std3__44plusIiEEE10Policy1000EPiSC_iS9_iiNS7_10__identityEEEvT0_T1_T2_T3_T4_T6_E12temp_storage+16];
	add.s32 	%r494, %r492, %r493;
	ld.shared.u32 	%r495, [_ZZN3cub18CUB_300001_SM_10006detail6reduce28DeviceReduceSingleTileKernelINS2_10policy_hubIiyN4cuda3std3__44plusIiEEE10Policy1000EPiSC_iS9_iiNS7_10__identityEEEvT0_T1_T2_T3_T4_T6_E12temp_storage+20];
	add.s32 	%r496, %r494, %r495;
	ld.shared.u32 	%r497, [_ZZN3cub18CUB_300001_SM_10006detail6reduce28DeviceReduceSingleTileKernelINS2_10policy_hubIiyN4cuda3std3__44plusIiEEE10Policy1000EPiSC_iS9_iiNS7_10__identityEEEvT0_T1_T2_T3_T4_T6_E12temp_storage+24];
	add.s32 	%r498, %r496, %r497;
	ld.shared.u32 	%r499, [_ZZN3cub18CUB_300001_SM_10006detail6reduce28DeviceReduceSingleTileKernelINS2_10policy_hubIiyN4cuda3std3__44plusIiEEE10Policy1000EPiSC_iS9_iiNS7_10__identityEEEvT0_T1_T2_T3_T4_T6_E12temp_storage+28];
	add.s32 	%r500, %r498, %r499;
	ld.shared.u32 	%r501, [_ZZN3cub18CUB_300001_SM_10006detail6reduce28DeviceReduceSingleTileKernelINS2_10policy_hubIiyN4cuda3std3__44plusIiEEE10Policy1000EPiSC_iS9_iiNS7_10__identityEEEvT0_T1_T2_T3_T4_T6_E12temp_storage+32];
	add.s32 	%r502, %r500, %r501;
	ld.shared.u32 	%r503, [_ZZN3cub18CUB_300001_SM_10006detail6reduce28DeviceReduceSingleTileKernelINS2_10policy_hubIiyN4cuda3std3__44plusIiEEE10Policy1000EPiSC_iS9_iiNS7_10__identityEEEvT0_T1_T2_T3_T4_T6_E12temp_storage+36];
	add.s32 	%r686, %r502, %r503;
	bra.uni 	$L__BB9_72;
$L__BB9_38:
	setp.gt.s32 	%p3, %r120, 4095;
	@%p3 bra 	$L__BB9_56;
	mov.u32 	%r60, %tid.x;
	setp.ge.s32 	%p20, %r60, %r120;
	mov.b32 	%r670, 0;
	mov.u32 	%r665, %r60;
	@%p20 bra 	$L__BB9_41;
	mul.wide.u32 	%rd66, %r60, 4;
	add.s64 	%rd65, %rd16, %rd66;
	// begin inline asm
	ld.global.nc.u32 %r670, [%rd65];
	// end inline asm
	add.s32 	%r665, %r60, 256;
$L__BB9_41:
	setp.ge.s32 	%p21, %r665, %r120;
	@%p21 bra 	$L__BB9_47;
	not.b32 	%r252, %r665;
	add.s32 	%r65, %r120, %r252;
	and.b32  	%r253, %r65, 768;
	setp.eq.s32 	%p22, %r253, 768;
	@%p22 bra 	$L__BB9_45;
	mul.wide.u32 	%rd67, %r665, 4;
	add.s64 	%rd123, %rd16, %rd67;
	shr.u32 	%r254, %r65, 8;
	add.s32 	%r255, %r254, 1;
	and.b32  	%r256, %r255, 3;
	neg.s32 	%r662, %r256;
$L__BB9_44:
	.pragma "nounroll";
	// begin inline asm
	ld.global.nc.u32 %r257, [%rd123];
	// end inline asm
	add.s32 	%r670, %r257, %r670;
	add.s32 	%r665, %r665, 256;
	add.s64 	%rd123, %rd123, 1024;
	add.s32 	%r662, %r662, 1;
	setp.ne.s32 	%p23, %r662, 0;
	@%p23 bra 	$L__BB9_44;
$L__BB9_45:
	setp.lt.u32 	%p24, %r65, 768;
	@%p24 bra 	$L__BB9_47;
$L__BB9_46:
	mul.wide.s32 	%rd73, %r665, 4;
	add.s64 	%rd69, %rd16, %rd73;
	// begin inline asm
	ld.global.nc.u32 %r258, [%rd69];
	// end inline asm
	add.s32 	%r262, %r258, %r670;
	add.s64 	%rd70, %rd69, 1024;
	// begin inline asm
	ld.global.nc.u32 %r259, [%rd70];
	// end inline asm
	add.s32 	%r263, %r259, %r262;
	add.s64 	%rd71, %rd69, 2048;
	// begin inline asm
	ld.global.nc.u32 %r260, [%rd71];
	// end inline asm
	add.s32 	%r264, %r260, %r263;
	add.s64 	%rd72, %rd69, 3072;
	// begin inline asm
	ld.global.nc.u32 %r261, [%rd72];
	// end inline asm
	add.s32 	%r670, %r261, %r264;
	add.s32 	%r665, %r665, 1024;
	setp.lt.s32 	%p25, %r665, %r120;
	@%p25 bra 	$L__BB9_46;
$L__BB9_47:
	setp.lt.s32 	%p26, %r120, 256;
	@%p26 bra 	$L__BB9_52;
	// begin inline asm
	mov.u32 %r328, %laneid;
	// end inline asm
	mov.b32 	%r331, 1;
	mov.b32 	%r352, 31;
	mov.b32 	%r353, -1;
	// begin inline asm
	shfl.sync.down.b32 %r329, %r670, %r331, %r352, %r353;
	// end inline asm
	setp.gt.s32 	%p42, %r328, 30;
	selp.b32 	%r354, 0, %r329, %p42;
	add.s32 	%r335, %r354, %r670;
	mov.b32 	%r336, 2;
	// begin inline asm
	shfl.sync.down.b32 %r334, %r335, %r336, %r352, %r353;
	// end inline asm
	setp.gt.s32 	%p43, %r328, 29;
	selp.b32 	%r355, 0, %r334, %p43;
	add.s32 	%r340, %r335, %r355;
	mov.b32 	%r341, 4;
	// begin inline asm
	shfl.sync.down.b32 %r339, %r340, %r341, %r352, %r353;
	// end inline asm
	setp.gt.s32 	%p44, %r328, 27;
	selp.b32 	%r356, 0, %r339, %p44;
	add.s32 	%r345, %r340, %r356;
	mov.b32 	%r346, 8;
	// begin inline asm
	shfl.sync.down.b32 %r344, %r345, %r346, %r352, %r353;
	// end inline asm
	setp.gt.s32 	%p45, %r328, 23;
	selp.b32 	%r357, 0, %r344, %p45;
	add.s32 	%r350, %r345, %r357;
	mov.b32 	%r351, 16;
	// begin inline asm
	shfl.sync.down.b32 %r349, %r350, %r351, %r352, %r353;
	// end inline asm
	setp.gt.s32 	%p46, %r328, 15;
	selp.b32 	%r358, 0, %r349, %p46;
	add.s32 	%r686, %r350, %r358;
	setp.ne.s32 	%p47, %r328, 0;
	@%p47 bra 	$L__BB9_50;
	shr.u32 	%r359, %r60, 3;
	and.b32  	%r360, %r359, 124;
	mov.u32 	%r361, _ZZN3cub18CUB_300001_SM_10006detail6reduce28DeviceReduceSingleTileKernelINS2_10policy_hubIiyN4cuda3std3__44plusIiEEE10Policy1000EPiSC_iS9_iiNS7_10__identityEEEvT0_T1_T2_T3_T4_T6_E12temp_storage;
	add.s32 	%r362, %r361, %r360;
	st.shared.u32 	[%r362+8], %r686;
$L__BB9_50:
	bar.sync 	0;
	setp.ne.s32 	%p48, %r60, 0;
	@%p48 bra 	$L__BB9_72;
	ld.shared.u32 	%r363, [_ZZN3cub18CUB_300001_SM_10006detail6reduce28DeviceReduceSingleTileKernelINS2_10policy_hubIiyN4cuda3std3__44plusIiEEE10Policy1000EPiSC_iS9_iiNS7_10__identityEEEvT0_T1_T2_T3_T4_T6_E12temp_storage+12];
	add.s32 	%r364, %r363, %r686;
	ld.shared.u32 	%r365, [_ZZN3cub18CUB_300001_SM_10006detail6reduce28DeviceReduceSingleTileKernelINS2_10policy_hubIiyN4cuda3std3__44plusIiEEE10Policy1000EPiSC_iS9_iiNS7_10__identityEEEvT0_T1_T2_T3_T4_T6_E12temp_storage+16];
	add.s32 	%r366, %r364, %r365;
	ld.shared.u32 	%r367, [_ZZN3cub18CUB_300001_SM_10006detail6reduce28DeviceReduceSingleTileKernelINS2_10policy_hubIiyN4cuda3std3__44plusIiEEE10Policy1000EPiSC_iS9_iiNS7_10__identityEEEvT0_T1_T2_T3_T4_T6_E12temp_storage+20];
	add.s32 	%r368, %r366, %r367;
	ld.shared.u32 	%r369, [_ZZN3cub18CUB_300001_SM_10006detail6reduce28DeviceReduceSingleTileKernelINS2_10policy_hubIiyN4cuda3std3__44plusIiEEE10Policy1000EPiSC_iS9_iiNS7_10__identityEEEvT0_T1_T2_T3_T4_T6_E12temp_storage+24];
	add.s32 	%r370, %r368, %r369;
	ld.shared.u32 	%r371, [_ZZN3cub18CUB_300001_SM_10006detail6reduce28DeviceReduceSingleTileKernelINS2_10policy_hubIiyN4cuda3std3__44plusIiEEE10Policy1000EPiSC_iS9_iiNS7_10__identityEEEvT0_T1_T2_T3_T4_T6_E12temp_storage+28];
	add.s32 	%r372, %r370, %r371;
	ld.shared.u32 	%r373, [_ZZN3cub18CUB_300001_SM_10006detail6reduce28DeviceReduceSingleTileKernelINS2_10policy_hubIiyN4cuda3std3__44plusIiEEE10Policy1000EPiSC_iS9_iiNS7_10__identityEEEvT0_T1_T2_T3_T4_T6_E12temp_storage+32];
	add.s32 	%r374, %r372, %r373;
	ld.shared.u32 	%r375, [_ZZN3cub18CUB_300001_SM_10006detail6reduce28DeviceReduceSingleTileKernelINS2_10policy_hubIiyN4cuda3std3__44plusIiEEE10Policy1000EPiSC_iS9_iiNS7_10__identityEEEvT0_T1_T2_T3_T4_T6_E12temp_storage+36];
	add.s32 	%r686, %r374, %r375;
	bra.uni 	$L__BB9_72;
$L__BB9_52:
	// begin inline asm
	mov.u32 %r265, %laneid;
	// end inline asm
	and.b32  	%r291, %r60, 992;
	add.s32 	%r292, %r291, 32;
	setp.gt.s32 	%p27, %r292, %r120;
	not.b32 	%r293, %r291;
	add.s32 	%r294, %r120, %r293;
	selp.b32 	%r289, %r294, 31, %p27;
	mov.b32 	%r268, 1;
	mov.b32 	%r290, -1;
	// begin inline asm
	shfl.sync.down.b32 %r266, %r670, %r268, %r289, %r290;
	// end inline asm
	setp.lt.s32 	%p28, %r265, %r289;
	selp.b32 	%r295, %r266, 0, %p28;
	add.s32 	%r272, %r295, %r670;
	mov.b32 	%r273, 2;
	// begin inline asm
	shfl.sync.down.b32 %r271, %r272, %r273, %r289, %r290;
	// end inline asm
	add.s32 	%r296, %r265, 2;
	setp.gt.s32 	%p29, %r296, %r289;
	selp.b32 	%r297, 0, %r271, %p29;
	add.s32 	%r277, %r272, %r297;
	mov.b32 	%r278, 4;
	// begin inline asm
	shfl.sync.down.b32 %r276, %r277, %r278, %r289, %r290;
	// end inline asm
	add.s32 	%r298, %r265, 4;
	setp.gt.s32 	%p30, %r298, %r289;
	selp.b32 	%r299, 0, %r276, %p30;
	add.s32 	%r282, %r277, %r299;
	mov.b32 	%r283, 8;
	// begin inline asm
	shfl.sync.down.b32 %r281, %r282, %r283, %r289, %r290;
	// end inline asm
	add.s32 	%r300, %r265, 8;
	setp.gt.s32 	%p31, %r300, %r289;
	selp.b32 	%r301, 0, %r281, %p31;
	add.s32 	%r287, %r282, %r301;
	mov.b32 	%r288, 16;
	// begin inline asm
	shfl.sync.down.b32 %r286, %r287, %r288, %r289, %r290;
	// end inline asm
	add.s32 	%r302, %r265, 16;
	setp.gt.s32 	%p32, %r302, %r289;
	selp.b32 	%r303, 0, %r286, %p32;
	add.s32 	%r686, %r287, %r303;
	setp.ne.s32 	%p33, %r265, 0;
	@%p33 bra 	$L__BB9_54;
	shr.u32 	%r304, %r60, 3;
	and.b32  	%r305, %r304, 124;
	mov.u32 	%r306, _ZZN3cub18CUB_300001_SM_10006detail6reduce28DeviceReduceSingleTileKernelINS2_10policy_hubIiyN4cuda3std3__44plusIiEEE10Policy1000EPiSC_iS9_iiNS7_10__identityEEEvT0_T1_T2_T3_T4_T6_E12temp_storage;
	add.s32 	%r307, %r306, %r305;
	st.shared.u32 	[%r307+8], %r686;
$L__BB9_54:
	bar.sync 	0;
	setp.ne.s32 	%p34, %r60, 0;
	@%p34 bra 	$L__BB9_72;
	setp.gt.s32 	%p35, %r120, 32;
	ld.shared.u32 	%r308, [_ZZN3cub18CUB_300001_SM_10006detail6reduce28DeviceReduceSingleTileKernelINS2_10policy_hubIiyN4cuda3std3__44plusIiEEE10Policy1000EPiSC_iS9_iiNS7_10__identityEEEvT0_T1_T2_T3_T4_T6_E12temp_storage+12];
	selp.b32 	%r309, %r308, 0, %p35;
	add.s32 	%r310, %r309, %r686;
	setp.gt.s32 	%p36, %r120, 64;
	ld.shared.u32 	%r311, [_ZZN3cub18CUB_300001_SM_10006detail6reduce28DeviceReduceSingleTileKernelINS2_10policy_hubIiyN4cuda3std3__44plusIiEEE10Policy1000EPiSC_iS9_iiNS7_10__identityEEEvT0_T1_T2_T3_T4_T6_E12temp_storage+16];
	selp.b32 	%r312, %r311, 0, %p36;
	add.s32 	%r313, %r310, %r312;
	setp.gt.s32 	%p37, %r120, 96;
	ld.shared.u32 	%r314, [_ZZN3cub18CUB_300001_SM_10006detail6reduce28DeviceReduceSingleTileKernelINS2_10policy_hubIiyN4cuda3std3__44plusIiEEE10Policy1000EPiSC_iS9_iiNS7_10__identityEEEvT0_T1_T2_T3_T4_T6_E12temp_storage+20];
	selp.b32 	%r315, %r314, 0, %p37;
	add.s32 	%r316, %r313, %r315;
	setp.gt.s32 	%p38, %r120, 128;
	ld.shared.u32 	%r317, [_ZZN3cub18CUB_300001_SM_10006detail6reduce28DeviceReduceSingleTileKernelINS2_10policy_hubIiyN4cuda3std3__44plusIiEEE10Policy1000EPiSC_iS9_iiNS7_10__identityEEEvT0_T1_T2_T3_T4_T6_E12temp_storage+24];
	selp.b32 	%r318, %r317, 0, %p38;
	add.s32 	%r319, %r316, %r318;
	setp.gt.s32 	%p39, %r120, 160;
	ld.shared.u32 	%r320, [_ZZN3cub18CUB_300001_SM_10006detail6reduce28DeviceReduceSingleTileKernelINS2_10policy_hubIiyN4cuda3std3__44plusIiEEE10Policy1000EPiSC_iS9_iiNS7_10__identityEEEvT0_T1_T2_T3_T4_T6_E12temp_storage+28];
	selp.b32 	%r321, %r320, 0, %p39;
	add.s32 	%r322, %r319, %r321;
	setp.gt.s32 	%p40, %r120, 192;
	ld.shared.u32 	%r323, [_ZZN3cub18CUB_300001_SM_10006detail6reduce28DeviceReduceSingleTileKernelINS2_10policy_hubIiyN4cuda3std3__44plusIiEEE10Policy1000EPiSC_iS9_iiNS7_10__identityEEEvT0_T1_T2_T3_T4_T6_E12temp_storage+32];
	selp.b32 	%r324, %r323, 0, %p40;
	add.s32 	%r325, %r322, %r324;
	setp.gt.s32 	%p41, %r120, 224;
	ld.shared.u32 	%r326, [_ZZN3cub18CUB_300001_SM_10006detail6reduce28DeviceReduceSingleTileKernelINS2_10policy_hubIiyN4cuda3std3__44plusIiEEE10Policy1000EPiSC_iS9_iiNS7_10__identityEEEvT0_T1_T2_T3_T4_T6_E12temp_storage+36];
	selp.b32 	%r327, %r326, 0, %p41;
	add.s32 	%r686, %r325, %r327;
	bra.uni 	$L__BB9_72;
$L__BB9_56:
	mov.u32 	%r85, %tid.x;
	mul.wide.u32 	%rd35, %r85, 4;
	add.s64 	%rd19, %rd16, %rd35;
	// begin inline asm
	ld.global.nc.u32 %r122, [%rd19];
	// end inline asm
	add.s64 	%rd20, %rd19, 1024;
	// begin inline asm
	ld.global.nc.u32 %r123, [%rd20];
	// end inline asm
	add.s64 	%rd21, %rd19, 2048;
	// begin inline asm
	ld.global.nc.u32 %r124, [%rd21];
	// end inline asm
	add.s64 	%rd22, %rd19, 3072;
	// begin inline asm
	ld.global.nc.u32 %r125, [%rd22];
	// end inline asm
	add.s64 	%rd23, %rd19, 4096;
	// begin inline asm
	ld.global.nc.u32 %r126, [%rd23];
	// end inline asm
	add.s64 	%rd24, %rd19, 5120;
	// begin inline asm
	ld.global.nc.u32 %r127, [%rd24];
	// end inline asm
	add.s64 	%rd25, %rd19, 6144;
	// begin inline asm
	ld.global.nc.u32 %r128, [%rd25];
	// end inline asm
	add.s64 	%rd26, %rd19, 7168;
	// begin inline asm
	ld.global.nc.u32 %r129, [%rd26];
	// end inline asm
	add.s64 	%rd27, %rd19, 8192;
	// begin inline asm
	ld.global.nc.u32 %r130, [%rd27];
	// end inline asm
	add.s64 	%rd28, %rd19, 9216;
	// begin inline asm
	ld.global.nc.u32 %r131, [%rd28];
	// end inline asm
	add.s64 	%rd29, %rd19, 10240;
	// begin inline asm
	ld.global.nc.u32 %r132, [%rd29];
	// end inline asm
	add.s64 	%rd30, %rd19, 11264;
	// begin inline asm
	ld.global.nc.u32 %r133, [%rd30];
	// end inline asm
	add.s64 	%rd31, %rd19, 12288;
	// begin inline asm
	ld.global.nc.u32 %r134, [%rd31];
	// end inline asm
	add.s64 	%rd32, %rd19, 13312;
	// begin inline asm
	ld.global.nc.u32 %r135, [%rd32];
	// end inline asm
	add.s64 	%rd33, %rd19, 14336;
	// begin inline asm
	ld.global.nc.u32 %r136, [%rd33];
	// end inline asm
	add.s64 	%rd34, %rd19, 15360;
	// begin inline asm
	ld.global.nc.u32 %r137, [%rd34];
	// end inline asm
	add.s32 	%r139, %r123, %r122;
	add.s32 	%r140, %r124, %r139;
	add.s32 	%r141, %r125, %r140;
	add.s32 	%r142, %r126, %r141;
	add.s32 	%r143, %r127, %r142;
	add.s32 	%r144, %r128, %r143;
	add.s32 	%r145, %r129, %r144;
	add.s32 	%r146, %r130, %r145;
	add.s32 	%r147, %r131, %r146;
	add.s32 	%r148, %r132, %r147;
	add.s32 	%r149, %r133, %r148;
	add.s32 	%r150, %r134, %r149;
	add.s32 	%r151, %r135, %r150;
	add.s32 	%r152, %r136, %r151;
	add.s32 	%r685, %r137, %r152;
	setp.lt.u32 	%p4, %r120, 8192;
	mov.b32 	%r674, 4096;
	@%p4 bra 	$L__BB9_60;
	add.s32 	%r87, %r120, -4096;
	mov.b32 	%r674, 4096;
$L__BB9_58:
	mul.wide.s32 	%rd52, %r674, 4;
	add.s64 	%rd36, %rd19, %rd52;
	// begin inline asm
	ld.global.nc.u32 %r154, [%rd36];
	// end inline asm
	add.s64 	%rd37, %rd36, 1024;
	// begin inline asm
	ld.global.nc.u32 %r155, [%rd37];
	// end inline asm
	add.s64 	%rd38, %rd36, 2048;
	// begin inline asm
	ld.global.nc.u32 %r156, [%rd38];
	// end inline asm
	add.s64 	%rd39, %rd36, 3072;
	// begin inline asm
	ld.global.nc.u32 %r157, [%rd39];
	// end inline asm
	add.s64 	%rd40, %rd36, 4096;
	// begin inline asm
	ld.global.nc.u32 %r158, [%rd40];
	// end inline asm
	add.s64 	%rd41, %rd36, 5120;
	// begin inline asm
	ld.global.nc.u32 %r159, [%rd41];
	// end inline asm
	add.s64 	%rd42, %rd36, 6144;
	// begin inline asm
	ld.global.nc.u32 %r160, [%rd42];
	// end inline asm
	add.s64 	%rd43, %rd36, 7168;
	// begin inline asm
	ld.global.nc.u32 %r161, [%rd43];
	// end inline asm
	add.s64 	%rd44, %rd36, 8192;
	// begin inline asm
	ld.global.nc.u32 %r162, [%rd44];
	// end inline asm
	add.s64 	%rd45, %rd36, 9216;
	// begin inline asm
	ld.global.nc.u32 %r163, [%rd45];
	// end inline asm
	add.s64 	%rd46, %rd36, 10240;
	// begin inline asm
	ld.global.nc.u32 %r164, [%rd46];
	// end inline asm
	add.s64 	%rd47, %rd36, 11264;
	// begin inline asm
	ld.global.nc.u32 %r165, [%rd47];
	// end inline asm
	add.s64 	%rd48, %rd36, 12288;
	// begin inline asm
	ld.global.nc.u32 %r166, [%rd48];
	// end inline asm
	add.s64 	%rd49, %rd36, 13312;
	// begin inline asm
	ld.global.nc.u32 %r167, [%rd49];
	// end inline asm
	add.s64 	%rd50, %rd36, 14336;
	// begin inline asm
	ld.global.nc.u32 %r168, [%rd50];
	// end inline asm
	add.s64 	%rd51, %rd36, 15360;
	// begin inline asm
	ld.global.nc.u32 %r169, [%rd51];
	// end inline asm
	add.s32 	%r170, %r154, %r685;
	add.s32 	%r171, %r155, %r170;
	add.s32 	%r172, %r156, %r171;
	add.s32 	%r173, %r157, %r172;
	add.s32 	%r174, %r158, %r173;
	add.s32 	%r175, %r159, %r174;
	add.s32 	%r176, %r160, %r175;
	add.s32 	%r177, %r161, %r176;
	add.s32 	%r178, %r162, %r177;
	add.s32 	%r179, %r163, %r178;
	add.s32 	%r180, %r164, %r179;
	add.s32 	%r181, %r165, %r180;
	add.s32 	%r182, %r166, %r181;
	add.s32 	%r183, %r167, %r182;
	add.s32 	%r184, %r168, %r183;
	add.s32 	%r685, %r169, %r184;
	sub.s32 	%r185, %r120, %r674;
	setp.lt.s32 	%p5, %r185, 4096;
	@%p5 bra 	$L__BB9_68;
	add.s32 	%r674, %r674, 4096;
	setp.le.s32 	%p6, %r674, %r87;
	@%p6 bra 	$L__BB9_58;
$L__BB9_60:
	setp.le.s32 	%p7, %r120, %r674;
	@%p7 bra 	$L__BB9_68;
	sub.s32 	%r94, %r120, %r674;
	setp.ge.s32 	%p8, %r85, %r94;
	@%p8 bra 	$L__BB9_68;
	not.b32 	%r187, %r85;
	add.s32 	%r188, %r120, %r187;
	sub.s32 	%r95, %r188, %r674;
	and.b32  	%r189, %r95, 768;
	setp.eq.s32 	%p9, %r189, 768;
	mov.u32 	%r679, %r85;
	@%p9 bra 	$L__BB9_65;
	add.s32 	%r676, %r85, %r674;
	shr.u32 	%r190, %r95, 8;
	add.s32 	%r191, %r190, 1;
	and.b32  	%r192, %r191, 3;
	neg.s32 	%r675, %r192;
	mov.u32 	%r679, %r85;
$L__BB9_64:
	.pragma "nounroll";
	mul.wide.u32 	%rd54, %r676, 4;
	add.s64 	%rd53, %rd16, %rd54;
	// begin inline asm
	ld.global.nc.u32 %r193, [%rd53];
	// end inline asm
	add.s32 	%r685, %r193, %r685;
	add.s32 	%r679, %r679, 256;
	add.s32 	%r676, %r676, 256;
	add.s32 	%r675, %r675, 1;
	setp.ne.s32 	%p10, %r675, 0;
	@%p10 bra 	$L__BB9_64;
$L__BB9_65:
	setp.lt.u32 	%p11, %r95, 768;
	@%p11 bra 	$L__BB9_68;
	cvt.u64.u32 	%rd55, %r679;
	cvt.u64.u32 	%rd56, %r674;
	add.s64 	%rd57, %rd55, %rd56;
	shl.b64 	%rd58, %rd57, 2;
	add.s64 	%rd59, %rd58, %rd16;
	add.s64 	%rd124, %rd59, 2048;
	add.s32 	%r682, %r679, %r674;
$L__BB9_67:
	mul.wide.u32 	%rd64, %r682, 4;
	add.s64 	%rd60, %rd16, %rd64;
	// begin inline asm
	ld.global.nc.u32 %r194, [%rd60];
	// end inline asm
	add.s32 	%r198, %r194, %r685;
	add.s64 	%rd61, %rd124, -1024;
	// begin inline asm
	ld.global.nc.u32 %r195, [%rd61];
	// end inline asm
	add.s32 	%r199, %r195, %r198;
	// begin inline asm
	ld.global.nc.u32 %r196, [%rd124];
	// end inline asm
	add.s32 	%r200, %r196, %r199;
	add.s64 	%rd63, %rd124, 1024;
	// begin inline asm
	ld.global.nc.u32 %r197, [%rd63];
	// end inline asm
	add.s32 	%r685, %r197, %r200;
	add.s32 	%r679, %r679, 1024;
	add.s64 	%rd124, %rd124, 4096;
	add.s32 	%r682, %r682, 1024;
	setp.lt.s32 	%p12, %r679, %r94;
	@%p12 bra 	$L__BB9_67;
$L__BB9_68:
	// begin inline asm
	mov.u32 %r201, %laneid;
	// end inline asm
	mov.b32 	%r204, 1;
	mov.b32 	%r225, 31;
	mov.b32 	%r226, -1;
	// begin inline asm
	shfl.sync.down.b32 %r202, %r685, %r204, %r225, %r226;
	// end inline asm
	setp.gt.s32 	%p13, %r201, 30;
	selp.b32 	%r227, 0, %r202, %p13;
	add.s32 	%r208, %r227, %r685;
	mov.b32 	%r209, 2;
	// begin inline asm
	shfl.sync.down.b32 %r207, %r208, %r209, %r225, %r226;
	// end inline asm
	setp.gt.s32 	%p14, %r201, 29;
	selp.b32 	%r228, 0, %r207, %p14;
	add.s32 	%r213, %r208, %r228;
	mov.b32 	%r214, 4;
	// begin inline asm
	shfl.sync.down.b32 %r212, %r213, %r214, %r225, %r226;
	// end inline asm
	setp.gt.s32 	%p15, %r201, 27;
	selp.b32 	%r229, 0, %r212, %p15;
	add.s32 	%r218, %r213, %r229;
	mov.b32 	%r219, 8;
	// begin inline asm
	shfl.sync.down.b32 %r217, %r218, %r219, %r225, %r226;
	// end inline asm
	setp.gt.s32 	%p16, %r201, 23;
	selp.b32 	%r230, 0, %r217, %p16;
	add.s32 	%r223, %r218, %r230;
	mov.b32 	%r224, 16;
	// begin inline asm
	shfl.sync.down.b32 %r222, %r223, %r224, %r225, %r226;
	// end inline asm
	setp.gt.s32 	%p17, %r201, 15;
	selp.b32 	%r231, 0, %r222, %p17;
	add.s32 	%r686, %r223, %r231;
	setp.ne.s32 	%p18, %r201, 0;
	@%p18 bra 	$L__BB9_70;
	shr.u32 	%r232, %r85, 3;
	and.b32  	%r233, %r232, 124;
	mov.u32 	%r234, _ZZN3cub18CUB_300001_SM_10006detail6reduce28DeviceReduceSingleTileKernelINS2_10policy_hubIiyN4cuda3std3__44plusIiEEE10Policy1000EPiSC_iS9_iiNS7_10__identityEEEvT0_T1_T2_T3_T4_T6_E12temp_storage;
	add.s32 	%r235, %r234, %r233;
	st.shared.u32 	[%r235+8], %r686;
$L__BB9_70:
	bar.sync 	0;
	setp.ne.s32 	%p19, %r85, 0;
	@%p19 bra 	$L__BB9_72;
	ld.shared.u32 	%r236, [_ZZN3cub18CUB_300001_SM_10006detail6reduce28DeviceReduceSingleTileKernelINS2_10policy_hubIiyN4cuda3std3__44plusIiEEE10Policy1000EPiSC_iS9_iiNS7_10__identityEEEvT0_T1_T2_T3_T4_T6_E12temp_storage+12];
	add.s32 	%r237, %r236, %r686;
	ld.shared.u32 	%r238, [_ZZN3cub18CUB_300001_SM_10006detail6reduce28DeviceReduceSingleTileKernelINS2_10policy_hubIiyN4cuda3std3__44plusIiEEE10Policy1000EPiSC_iS9_iiNS7_10__identityEEEvT0_T1_T2_T3_T4_T6_E12temp_storage+16];
	add.s32 	%r239, %r237, %r238;
	ld.shared.u32 	%r240, [_ZZN3cub18CUB_300001_SM_10006detail6reduce28DeviceReduceSingleTileKernelINS2_10policy_hubIiyN4cuda3std3__44plusIiEEE10Policy1000EPiSC_iS9_iiNS7_10__identityEEEvT0_T1_T2_T3_T4_T6_E12temp_storage+20];
	add.s32 	%r241, %r239, %r240;
	ld.shared.u32 	%r242, [_ZZN3cub18CUB_300001_SM_10006detail6reduce28DeviceReduceSingleTileKernelINS2_10policy_hubIiyN4cuda3std3__44plusIiEEE10Policy1000EPiSC_iS9_iiNS7_10__identityEEEvT0_T1_T2_T3_T4_T6_E12temp_storage+24];
	add.s32 	%r243, %r241, %r242;
	ld.shared.u32 	%r244, [_ZZN3cub18CUB_300001_SM_10006detail6reduce28DeviceReduceSingleTileKernelINS2_10policy_hubIiyN4cuda3std3__44plusIiEEE10Policy1000EPiSC_iS9_iiNS7_10__identityEEEvT0_T1_T2_T3_T4_T6_E12temp_storage+28];
	add.s32 	%r245, %r243, %r244;
	ld.shared.u32 	%r246, [_ZZN3cub18CUB_300001_SM_10006detail6reduce28DeviceReduceSingleTileKernelINS2_10policy_hubIiyN4cuda3std3__44plusIiEEE10Policy1000EPiSC_iS9_iiNS7_10__identityEEEvT0_T1_T2_T3_T4_T6_E12temp_storage+32];
	add.s32 	%r247, %r245, %r246;
	ld.shared.u32 	%r248, [_ZZN3cub18CUB_300001_SM_10006detail6reduce28DeviceReduceSingleTileKernelINS2_10policy_hubIiyN4cuda3std3__44plusIiEEE10Policy1000EPiSC_iS9_iiNS7_10__identityEEEvT0_T1_T2_T3_T4_T6_E12temp_storage+36];
	add.s32 	%r686, %r247, %r248;
$L__BB9_72:
	mov.u32 	%r631, %tid.x;
	setp.ne.s32 	%p95, %r631, 0;
	@%p95 bra 	$L__BB9_74;
	add.s32 	%r632, %r686, %r121;
	st.global.u32 	[%rd1], %r632;
$L__BB9_74:
	ret;

}


// ===== COMPILED SASS (sm_100) =====

	.target	sm_100

	.elftype	@"ET_EXEC"


//--------------------- .note.nv.tkinfo           --------------------------
	.section	.note.nv.tkinfo,"",@"SHT_NOTE"
	.sectionflags	@"SHF_NOTE_NV_TKINFO"
	.tkinfo
        /*0018*/ 	.word	0x00000002
        /*0030*/ 	.string	""
        /*0030*/ 	.string	"ptxas"
        /*0030*/ 	.string	"Cuda compilation tools, release 13.0, V13.0.88"
        /*0030*/ 	.string	"Build cuda_13.0.r13.0/compiler.36424714_0"
        /*0030*/ 	.string	"-arch sm_100 -m 64 "



//--------------------- .note.nv.cuinfo           --------------------------
	.section	.note.nv.cuinfo,"",@"SHT_NOTE"
	.sectionflags	@"SHF_NOTE_NV_CUINFO"
        /*0018*/ 	.short	0x0002
        /*001a*/ 	.short	0x0064
        /*001c*/ 	.short	0x0082
	.zero		2


//--------------------- .nv.info                  --------------------------
	.section	.nv.info,"",@"SHT_CUDA_INFO"
	.align	4


	//----- nvinfo : EIATTR_REGCOUNT
	.align		4
        /*0000*/ 	.byte	0x04, 0x2f
        /*0002*/ 	.short	(.L_44 - .L_43)
	.align		4
.L_43:
        /*0004*/ 	.word	index@(_ZN3cub18CUB_300001_SM_10006detail11EmptyKernelIvEEvv)
        /*0008*/ 	.word	0x00000004


	//----- nvinfo : EIATTR_FRAME_SIZE
	.align		4
.L_44:
        /*000c*/ 	.byte	0x04, 0x11
        /*000e*/ 	.short	(.L_46 - .L_45)
	.align		4
.L_45:
        /*0010*/ 	.word	index@(_ZN3cub18CUB_300001_SM_10006detail11EmptyKernelIvEEvv)
        /*0014*/ 	.word	0x00000000


	//----- nvinfo : EIATTR_REGCOUNT
	.align		4
.L_46:
        /*0018*/ 	.byte	0x04, 0x2f
        /*001a*/ 	.short	(.L_48 - .L_47)
	.align		4
.L_47:
        /*001c*/ 	.word	index@(_ZN3cub18CUB_300001_SM_10006detail8for_each13static_kernelINS2_12policy_hub_t12policy_500_tEmN6thrust24THRUST_300001_SM_1000_NS8cuda_cub20__uninitialized_fill7functorINS7_10device_ptrIcEEcEEEEvT0_T1_)
        /*0020*/ 	.word	0x0000000a


	//----- nvinfo : EIATTR_FRAME_SIZE
	.align		4
.L_48:
        /*0024*/ 	.byte	0x04, 0x11
        /*0026*/ 	.short	(.L_50 - .L_49)
	.align		4
.L_49:
        /*0028*/ 	.word	index@(_ZN3cub18CUB_300001_SM_10006detail8for_each13static_kernelINS2_12policy_hub_t12policy_500_tEmN6thrust24THRUST_300001_SM_1000_NS8cuda_cub20__uninitialized_fill7functorINS7_10device_ptrIcEEcEEEEvT0_T1_)
        /*002c*/ 	.word	0x00000000


	//----- nvinfo : EIATTR_REGCOUNT
	.align		4
.L_50:
        /*0030*/ 	.byte	0x04, 0x2f
        /*0032*/ 	.short	(.L_52 - .L_51)
	.align		4
.L_51:
        /*0034*/ 	.word	index@(_ZN3cub18CUB_300001_SM_10006detail9transform16transform_kernelINS2_10policy_hubILb1EN4cuda3std3__45tupleIJN6thrust24THRUST_300001_SM_1000_NS6detail15normal_iteratorINSA_10device_ptrIcEEEESF_EEEE10policy1000Ei14sequence_matchSF_JPcSK_EEEvT0_iT1_T2_DpNS2_10kernel_argIT3_EE)
        /*0038*/ 	.word	0x00000018


	//----- nvinfo : EIATTR_FRAME_SIZE
	.align		4
.L_52:
        /*003c*/ 	.byte	0x04, 0x11
        /*003e*/ 	.short	(.L_54 - .L_53)
	.align		4
.L_53:
        /*0040*/ 	.word	index@(_ZN3cub18CUB_300001_SM_10006detail9transform16transform_kernelINS2_10policy_hubILb1EN4cuda3std3__45tupleIJN6thrust24THRUST_300001_SM_1000_NS6detail15normal_iteratorINSA_10device_ptrIcEEEESF_EEEE10policy1000Ei14sequence_matchSF_JPcSK_EEEvT0_iT1_T2_DpNS2_10kernel_argIT3_EE)
        /*0044*/ 	.word	0x00000000


	//----- nvinfo : EIATTR_REGCOUNT
	.align		4
.L_54:
        /*0048*/ 	.byte	0x04, 0x2f
        /*004a*/ 	.short	(.L_56 - .L_55)
	.align		4
.L_55:
        /*004c*/ 	.word	index@(_ZN3cub18CUB_300001_SM_10006detail9transform16transform_kernelINS2_10policy_hubILb1EN4cuda3std3__45tupleIJN6thrust24THRUST_300001_SM_1000_NS6detail15normal_iteratorINSA_10device_ptrIcEEEESF_EEEE10policy1000El14sequence_matchSF_JPcSK_EEEvT0_iT1_T2_DpNS2_10kernel_argIT3_EE)
        /*0050*/ 	.word	0x00000018


	//----- nvinfo : EIATTR_FRAME_SIZE
	.align		4
.L_56:
        /*0054*/ 	.byte	0x04, 0x11
        /*0056*/ 	.short	(.L_58 - .L_57)
	.align		4
.L_57:
        /*0058*/ 	.word	index@(_ZN3cub18CUB_300001_SM_10006detail9transform16transform_kernelINS2_10policy_hubILb1EN4cuda3std3__45tupleIJN6thrust24THRUST_300001_SM_1000_NS6detail15normal_iteratorINSA_10device_ptrIcEEEESF_EEEE10policy1000El14sequence_matchSF_JPcSK_EEEvT0_iT1_T2_DpNS2_10kernel_argIT3_EE)
        /*005c*/ 	.word	0x00000000


	//----- nvinfo : EIATTR_REGCOUNT
	.align		4
.L_58:
        /*0060*/ 	.byte	0x04, 0x2f
        /*0062*/ 	.short	(.L_60 - .L_59)
	.align		4
.L_59:
        /*0064*/ 	.word	index@(_ZN3cub18CUB_300001_SM_10006detail6reduce28DeviceReduceSingleTileKernelINS2_10policy_hubIijN4cuda3std3__44plusIiEEE10Policy1000EN6thrust24THRUST_300001_SM_1000_NS6detail15normal_iteratorINSD_10device_ptrIcEEEEPijS9_iiNS7_10__identityEEEvT0_T1_T2_T3_T4_T6_)
        /*0068*/ 	.word	0x00000020


	//----- nvinfo : EIATTR_FRAME_SIZE
	.align		4
.L_60:
        /*006c*/ 	.byte	0x04, 0x11
        /*006e*/ 	.short	(.L_62 - .L_61)
	.align		4
.L_61:
        /*0070*/ 	.word	index@(_ZN3cub18CUB_300001_SM_10006detail6reduce28DeviceReduceSingleTileKernelINS2_10policy_hubIijN4cuda3std3__44plusIiEEE10Policy1000EN6thrust24THRUST_300001_SM_1000_NS6detail15normal_iteratorINSD_10device_ptrIcEEEEPijS9_iiNS7_10__identityEEEvT0_T1_T2_T3_T4_T6_)
        /*0074*/ 	.word	0x00000000


	//----- nvinfo : EIATTR_REGCOUNT
	.align		4
.L_62:
        /*0078*/ 	.byte	0x04, 0x2f
        /*007a*/ 	.short	(.L_64 - .L_63)
	.align		4
.L_63:
        /*007c*/ 	.word	index@(_ZN3cub18CUB_300001_SM_10006detail6reduce18DeviceReduceKernelINS2_10policy_hubIijN4cuda3std3__44plusIiEEE10Policy1000EN6thrust24THRUST_300001_SM_1000_NS6detail15normal_iteratorINSD_10device_ptrIcEEEEjS9_iNS7_10__identityEEEvT0_PT3_T1_NS0_13GridEvenShareISN_EET2_T4_)
        /*0080*/ 	.word	0x00000020


	//----- nvinfo : EIATTR_FRAME_SIZE
	.align		4
.L_64:
        /*0084*/ 	.byte	0x04, 0x11
        /*0086*/ 	.short	(.L_66 - .L_65)
	.align		4
.L_65:
        /*0088*/ 	.word	index@(_ZN3cub18CUB_300001_SM_10006detail6reduce18DeviceReduceKernelINS2_10policy_hubIijN4cuda3std3__44plusIiEEE10Policy1000EN6thrust24THRUST_300001_SM_1000_NS6detail15normal_iteratorINSD_10device_ptrIcEEEEjS9_iNS7_10__identityEEEvT0_PT3_T1_NS0_13GridEvenShareISN_EET2_T4_)
        /*008c*/ 	.word	0x00000000


	//----- nvinfo : EIATTR_REGCOUNT
	.align		4
.L_66:
        /*0090*/ 	.byte	0x04, 0x2f
        /*0092*/ 	.short	(.L_68 - .L_67)
	.align		4
.L_67:
        /*0094*/ 	.word	index@(_ZN3cub18CUB_300001_SM_10006detail6reduce28DeviceReduceSingleTileKernelINS2_10policy_hubIijN4cuda3std3__44plusIiEEE10Policy1000EPiSC_iS9_iiNS7_10__identityEEEvT0_T1_T2_T3_T4_T6_)
        /*0098*/ 	.word	0x00000020


	//----- nvinfo : EIATTR_FRAME_SIZE
	.align		4
.L_68:
        /*009c*/ 	.byte	0x04, 0x11
        /*009e*/ 	.short	(.L_70 - .L_69)
	.align		4
.L_69:
        /*00a0*/ 	.word	index@(_ZN3cub18CUB_300001_SM_10006detail6reduce28DeviceReduceSingleTileKernelINS2_10policy_hubIijN4cuda3std3__44plusIiEEE10Policy1000EPiSC_iS9_iiNS7_10__identityEEEvT0_T1_T2_T3_T4_T6_)
        /*00a4*/ 	.word	0x00000000


	//----- nvinfo : EIATTR_REGCOUNT
	.align		4
.L_70:
        /*00a8*/ 	.byte	0x04, 0x2f
        /*00aa*/ 	.short	(.L_72 - .L_71)
	.align		4
.L_71:
        /*00ac*/ 	.word	index@(_ZN3cub18CUB_300001_SM_10006detail6reduce28DeviceReduceSingleTileKernelINS2_10policy_hubIiyN4cuda3std3__44plusIiEEE10Policy1000EN6thrust24THRUST_300001_SM_1000_NS6detail15normal_iteratorINSD_10device_ptrIcEEEEPiyS9_iiNS7_10__identityEEEvT0_T1_T2_T3_T4_T6_)
        /*00b0*/ 	.word	0x0000001e


	//----- nvinfo : EIATTR_FRAME_SIZE
	.align		4
.L_72:
        /*00b4*/ 	.byte	0x04, 0x11
        /*00b6*/ 	.short	(.L_74 - .L_73)
	.align		4
.L_73:
        /*00b8*/ 	.word	index@(_ZN3cub18CUB_300001_SM_10006detail6reduce28DeviceReduceSingleTileKernelINS2_10policy_hubIiyN4cuda3std3__44plusIiEEE10Policy1000EN6thrust24THRUST_300001_SM_1000_NS6detail15normal_iteratorINSD_10device_ptrIcEEEEPiyS9_iiNS7_10__identityEEEvT0_T1_T2_T3_T4_T6_)
        /*00bc*/ 	.word	0x00000000


	//----- nvinfo : EIATTR_REGCOUNT
	.align		4
.L_74:
        /*00c0*/ 	.byte	0x04, 0x2f
        /*00c2*/ 	.short	(.L_76 - .L_75)
	.align		4
.L_75:
        /*00c4*/ 	.word	index@(_ZN3cub18CUB_300001_SM_10006detail6reduce18DeviceReduceKernelINS2_10policy_hubIiyN4cuda3std3__44plusIiEEE10Policy1000EN6thrust24THRUST_300001_SM_1000_NS6detail15normal_iteratorINSD_10device_ptrIcEEEEyS9_iNS7_10__identityEEEvT0_PT3_T1_NS0_13GridEvenShareISN_EET2_T4_)
        /*00c8*/ 	.word	0x0000001d


	//----- nvinfo : EIATTR_FRAME_SIZE
	.align		4
.L_76:
        /*00cc*/ 	.byte	0x04, 0x11
        /*00ce*/ 	.short	(.L_78 - .L_77)
	.align		4
.L_77:
        /*00d0*/ 	.word	index@(_ZN3cub18CUB_300001_SM_10006detail6reduce18DeviceReduceKernelINS2_10policy_hubIiyN4cuda3std3__44plusIiEEE10Policy1000EN6thrust24THRUST_300001_SM_1000_NS6detail15normal_iteratorINSD_10device_ptrIcEEEEyS9_iNS7_10__identityEEEvT0_PT3_T1_NS0_13GridEvenShareISN_EET2_T4_)
        /*00d4*/ 	.word	0x00000000


	//----- nvinfo : EIATTR_REGCOUNT
	.align		4
.L_78:
        /*00d8*/ 	.byte	0x04, 0x2f
        /*00da*/ 	.short	(.L_80 - .L_79)
	.align		4
.L_79:
        /*00dc*/ 	.word	index@(_ZN3cub18CUB_300001_SM_10006detail6reduce28DeviceReduceSingleTileKernelINS2_10policy_hubIiyN4cuda3std3__44plusIiEEE10Policy1000EPiSC_iS9_iiNS7_10__identityEEEvT0_T1_T2_T3_T4_T6_)
        /*00e0*/ 	.word	0x00000020


	//----- nvinfo : EIATTR_FRAME_SIZE
	.align		4
.L_80:
        /*00e4*/ 	.byte	0x04, 0x11
        /*00e6*/ 	.short	(.L_82 - .L_81)
	.align		4
.L_81:
        /*00e8*/ 	.word	index@(_ZN3cub18CUB_300001_SM_10006detail6reduce28DeviceReduceSingleTileKernelINS2_10policy_hubIiyN4cuda3std3__44plusIiEEE10Policy1000EPiSC_iS9_iiNS7_10__identityEEEvT0_T1_T2_T3_T4_T6_)
        /*00ec*/ 	.word	0x00000000


	//----- nvinfo : EIATTR_MIN_STACK_SIZE
	.align		4
.L_82:
        /*00f0*/ 	.byte	0x04, 0x12
        /*00f2*/ 	.short	(.L_84 - .L_83)
	.align		4
.L_83:
        /*00f4*/ 	.word	index@(_ZN3cub18CUB_300001_SM_10006detail6reduce28DeviceReduceSingleTileKernelINS2_10policy_hubIiyN4cuda3std3__44plusIiEEE10Policy1000EPiSC_iS9_iiNS7_10__identityEEEvT0_T1_T2_T3_T4_T6_)
        /*00f8*/ 	.word	0x00000000


	//----- nvinfo : EIATTR_MIN_STACK_SIZE
	.align		4
.L_84:
        /*00fc*/ 	.byte	0x04, 0x12
        /*00fe*/ 	.short	(.L_86 - .L_85)
	.align		4
.L_85:
        /*0100*/ 	.word	index@(_ZN3cub18CUB_300001_SM_10006detail6reduce18DeviceReduceKernelINS2_10policy_hubIiyN4cuda3std3__44plusIiEEE10Policy1000EN6thrust24THRUST_300001_SM_1000_NS6detail15normal_iteratorINSD_10device_ptrIcEEEEyS9_iNS7_10__identityEEEvT0_PT3_T1_NS0_13GridEvenShareISN_EET2_T4_)
        /*0104*/ 	.word	0x00000000


	//----- nvinfo : EIATTR_MIN_STACK_SIZE
	.align		4
.L_86:
        /*0108*/ 	.byte	0x04, 0x12
        /*010a*/ 	.short	(.L_88 - .L_87)
	.align		4
.L_87:
        /*010c*/ 	.word	index@(_ZN3cub18CUB_300001_SM_10006detail6reduce28DeviceReduceSingleTileKernelINS2_10policy_hubIiyN4cuda3std3__44plusIiEEE10Policy1000EN6thrust24THRUST_300001_SM_1000_NS6detail15normal_iteratorINSD_10device_ptrIcEEEEPiyS9_iiNS7_10__identityEEEvT0_T1_T2_T3_T4_T6_)
        /*0110*/ 	.word	0x00000000


	//----- nvinfo : EIATTR_MIN_STACK_SIZE
	.align		4
.L_88:
        /*0114*/ 	.byte	0x04, 0x12
        /*0116*/ 	.short	(.L_90 - .L_89)
	.align		4
.L_89:
        /*0118*/ 	.word	index@(_ZN3cub18CUB_300001_SM_10006detail6reduce28DeviceReduceSingleTileKernelINS2_10policy_hubIijN4cuda3std3__44plusIiEEE10Policy1000EPiSC_iS9_iiNS7_10__identityEEEvT0_T1_T2_T3_T4_T6_)
        /*011c*/ 	.word	0x00000000


	//----- nvinfo : EIATTR_MIN_STACK_SIZE
	.align		4
.L_90:
        /*0120*/ 	.byte	0x04, 0x12
        /*0122*/ 	.short	(.L_92 - .L_91)
	.align		4
.L_91:
        /*0124*/ 	.word	index@(_ZN3cub18CUB_300001_SM_10006detail6reduce18DeviceReduceKernelINS2_10policy_hubIijN4cuda3std3__44plusIiEEE10Policy1000EN6thrust24THRUST_300001_SM_1000_NS6detail15normal_iteratorINSD_10device_ptrIcEEEEjS9_iNS7_10__identityEEEvT0_PT3_T1_NS0_13GridEvenShareISN_EET2_T4_)
        /*0128*/ 	.word	0x00000000


	//----- nvinfo : EIATTR_MIN_STACK_SIZE
	.align		4
.L_92:
        /*012c*/ 	.byte	0x04, 0x12
        /*012e*/ 	.short	(.L_94 - .L_93)
	.align		4
.L_93:
        /*0130*/ 	.word	index@(_ZN3cub18CUB_300001_SM_10006detail6reduce28DeviceReduceSingleTileKernelINS2_10policy_hubIijN4cuda3std3__44plusIiEEE10Policy1000EN6thrust24THRUST_300001_SM_1000_NS6detail15normal_iteratorINSD_10device_ptrIcEEEEPijS9_iiNS7_10__identityEEEvT0_T1_T2_T3_T4_T6_)
        /*0134*/ 	.word	0x00000000


	//----- nvinfo : EIATTR_MIN_STACK_SIZE
	.align		4
.L_94:
        /*0138*/ 	.byte	0x04, 0x12
        /*013a*/ 	.short	(.L_96 - .L_95)
	.align		4
.L_95:
        /*013c*/ 	.word	index@(_ZN3cub18CUB_300001_SM_10006detail9transform16transform_kernelINS2_10policy_hubILb1EN4cuda3std3__45tupleIJN6thrust24THRUST_300001_SM_1000_NS6detail15normal_iteratorINSA_10device_ptrIcEEEESF_EEEE10policy1000El14sequence_matchSF_JPcSK_EEEvT0_iT1_T2_DpNS2_10kernel_argIT3_EE)
        /*0140*/ 	.word	0x00000000


	//----- nvinfo : EIATTR_MIN_STACK_SIZE
	.align		4
.L_96:
        /*0144*/ 	.byte	0x04, 0x12
        /*0146*/ 	.short	(.L_98 - .L_97)
	.align		4
.L_97:
        /*0148*/ 	.word	index@(_ZN3cub18CUB_300001_SM_10006detail9transform16transform_kernelINS2_10policy_hubILb1EN4cuda3std3__45tupleIJN6thrust24THRUST_300001_SM_1000_NS6detail15normal_iteratorINSA_10device_ptrIcEEEESF_EEEE10policy1000Ei14sequence_matchSF_JPcSK_EEEvT0_iT1_T2_DpNS2_10kernel_argIT3_EE)
        /*014c*/ 	.word	0x00000000


	//----- nvinfo : EIATTR_MIN_STACK_SIZE
	.align		4
.L_98:
        /*0150*/ 	.byte	0x04, 0x12
        /*0152*/ 	.short	(.L_100 - .L_99)
	.align		4
.L_99:
        /*0154*/ 	.word	index@(_ZN3cub18CUB_300001_SM_10006detail8for_each13static_kernelINS2_12policy_hub_t12policy_500_tEmN6thrust24THRUST_300001_SM_1000_NS8cuda_cub20__uninitialized_fill7functorINS7_10device_ptrIcEEcEEEEvT0_T1_)
        /*0158*/ 	.word	0x00000000


	//----- nvinfo : EIATTR_MIN_STACK_SIZE
	.align		4
.L_100:
        /*015c*/ 	.byte	0x04, 0x12
        /*015e*/ 	.short	(.L_102 - .L_101)
	.align		4
.L_101:
        /*0160*/ 	.word	index@(_ZN3cub18CUB_300001_SM_10006detail11EmptyKernelIvEEvv)
        /*0164*/ 	.word	0x00000000
.L_102:


//--------------------- .nv.compat                --------------------------
	.section	.nv.compat,"",@"SHT_CUDA_COMPAT_INFO"
	.align	4
        /*0000*/ 	.byte	0x02, 0x09, 0x00, 0x00, 0x02, 0x02, 0x01, 0x00, 0x02, 0x05, 0x05, 0x00, 0x03, 0x07, 0x01, 0x01
        /*0010*/ 	.byte	0x02, 0x03, 0x00, 0x00, 0x02, 0x06, 0x01, 0x00, 0x04, 0x0b, 0x08, 0x00, 0x09, 0x00, 0x00, 0x00
        /*0020*/ 	.byte	0x00, 0x00, 0x00, 0x00


//--------------------- .nv.info._ZN3cub18CUB_300001_SM_10006detail6reduce28DeviceReduceSingleTileKernelINS2_10policy_hubIiyN4cuda3std3__44plusIiEEE10Policy1000EPiSC_iS9_iiNS7_10__identityEEEvT0_T1_T2_T3_T4_T6_ --------------------------
	.section	.nv.info._ZN3cub18CUB_300001_SM_10006detail6reduce28DeviceReduceSingleTileKernelINS2_10policy_hubIiyN4cuda3std3__44plusIiEEE10Policy1000EPiSC_iS9_iiNS7_10__identityEEEvT0_T1_T2_T3_T4_T6_,"",@"SHT_CUDA_INFO"
	.sectionflags	@""
	.align	4


	//----- nvinfo : EIATTR_CUDA_API_VERSION
	.align		4
        /*0000*/ 	.byte	0x04, 0x37
        /*0002*/ 	.short	(.L_104 - .L_103)
.L_103:
        /*0004*/ 	.word	0x00000082


	//----- nvinfo : EIATTR_KPARAM_INFO
	.align		4
.L_104:
        /*0008*/ 	.byte	0x04, 0x17
        /*000a*/ 	.short	(.L_106 - .L_105)
.L_105:
        /*000c*/ 	.word	0x00000000
        /*0010*/ 	.short	0x0005
        /*0012*/ 	.short	0x001c
        /*0014*/ 	.byte	0x00, 0xf0, 0x05, 0x00


	//----- nvinfo : EIATTR_KPARAM_INFO
	.align		4
.L_106:
        /*0018*/ 	.byte	0x04, 0x17
        /*001a*/ 	.short	(.L_108 - .L_107)
.L_107:
        /*001c*/ 	.word	0x00000000
        /*0020*/ 	.short	0x0004
        /*0022*/ 	.short	0x0018
        /*0024*/ 	.byte	0x00, 0xf0, 0x11, 0x00


	//----- nvinfo : EIATTR_KPARAM_INFO
	.align		4
.L_108:
        /*0028*/ 	.byte	0x04, 0x17
        /*002a*/ 	.short	(.L_110 - .L_109)
.L_109:
        /*002c*/ 	.word	0x00000000
        /*0030*/ 	.short	0x0003
        /*0032*/ 	.short	0x0014
        /*0034*/ 	.byte	0x00, 0xf0, 0x05, 0x00


	//----- nvinfo : EIATTR_KPARAM_INFO
	.align		4
.L_110:
        /*0038*/ 	.byte	0x04, 0x17
        /*003a*/ 	.short	(.L_112 - .L_111)
.L_111:
        /*003c*/ 	.word	0x00000000
        /*0040*/ 	.short	0x0002
        /*0042*/ 	.short	0x0010
        /*0044*/ 	.byte	0x00, 0xf0, 0x11, 0x00


	//----- nvinfo : EIATTR_KPARAM_INFO
	.align		4
.L_112:
        /*0048*/ 	.byte	0x04, 0x17
        /*004a*/ 	.short	(.L_114 - .L_113)
.L_113:
        /*004c*/ 	.word	0x00000000
        /*0050*/ 	.short	0x0001
        /*0052*/ 	.short	0x0008
        /*0054*/ 	.byte	0x00, 0xf5, 0x21, 0x00


	//----- nvinfo : EIATTR_KPARAM_INFO
	.align		4
.L_114:
        /*0058*/ 	.byte	0x04, 0x17
        /*005a*/ 	.short	(.L_116 - .L_115)
.L_115:
        /*005c*/ 	.word	0x00000000
        /*0060*/ 	.short	0x0000
        /*0062*/ 	.short	0x0000
        /*0064*/ 	.byte	0x00, 0xf5, 0x21, 0x00


	//----- nvinfo : EIATTR_SPARSE_MMA_MASK
	.align		4
.L_116:
        /*0068*/ 	.byte	0x03, 0x50
        /*006a*/ 	.short	0x0000


	//----- nvinfo : EIATTR_MAXREG_COUNT
	.align		4
        /*006c*/ 	.byte	0x03, 0x1b
        /*006e*/ 	.short	0x00ff


	//----- nvinfo : EIATTR_NUM_BARRIERS
	.align		4
        /*0070*/ 	.byte	0x02, 0x4c
        /*0072*/ 	.byte	0x01
	.zero		1


	//----- nvinfo : EIATTR_MERCURY_ISA_VERSION
	.align		4
        /*0074*/ 	.byte	0x03, 0x5f
        /*0076*/ 	.short	0x0101


	//----- nvinfo : EIATTR_COOP_GROUP_MASK_REGIDS
	.align		4
        /*0078*/ 	.byte	0x04, 0x29
        /*007a*/ 	.short	(.L_118 - .L_117)


	//   ....[0]....
.L_117:
        /*007c*/ 	.word	0xffffffff


	//   ....[1]....
        /*0080*/ 	.word	0xffffffff


	//   ....[2]....
        /*0084*/ 	.word	0xffffffff


	//   ....[3]....
        /*0088*/ 	.word	0xffffffff


	//   ....[4]....
        /*008c*/ 	.word	0xffffffff


	//   ....[5]....
        /*0090*/ 	.word	0xffffffff


	//   ....[6]....
        /*0094*/ 	.word	0xffffffff


	//   ....[7]....
        /*0098*/ 	.word	0xffffffff


	//   ....[8]....
        /*009c*/ 	.word	0xffffffff


	//   ....[9]....
        /*00a0*/ 	.word	0xffffffff


	//   ....[10]....
        /*00a4*/ 	.word	0xffffffff


	//   ....[11]....
        /*00a8*/ 	.word	0xffffffff


	//   ....[12]....
        /*00ac*/ 	.word	0xffffffff


	//   ....[13]....
        /*00b0*/ 	.word	0xffffffff


	//   ....[14]....
        /*00b4*/ 	.word	0xffffffff


	//   ....[15]....
        /*00b8*/ 	.word	0xffffffff


	//   ....[16]....
        /*00bc*/ 	.word	0xffffffff


	//   ....[17]....
        /*00c0*/ 	.word	0xffffffff


	//   ....[18]....
        /*00c4*/ 	.word	0xffffffff


	//   ....[19]....
        /*00c8*/ 	.word	0xffffffff


	//   ....[20]....
        /*00cc*/ 	.word	0xffffffff


	//   ....[21]....
        /*00d0*/ 	.word	0xffffffff


	//   ....[22]....
        /*00d4*/ 	.word	0xffffffff


	//   ....[23]....
        /*00d8*/ 	.word	0xffffffff


	//   ....[24]....
        /*00dc*/ 	.word	0xffffffff


	//   ....[25]....
        /*00e0*/ 	.word	0xffffffff


	//   ....[26]....
        /*00e4*/ 	.word	0xffffffff


	//   ....[27]....
        /*00e8*/ 	.word	0xffffffff


	//   ....[28]....
        /*00ec*/ 	.word	0xffffffff


	//   ....[29]....
        /*00f0*/ 	.word	0xffffffff


	//----- nvinfo : EIATTR_COOP_GROUP_INSTR_OFFSETS
	.align		4
.L_118:
        /*00f4*/ 	.byte	0x04, 0x28
        /*00f6*/ 	.short	(.L_120 - .L_119)


	//   ....[0]....
.L_119:
        /*00f8*/ 	.word	0x00000890


	//   ....[1]....
        /*00fc*/ 	.word	0x000008f0


	//   ....[2]....
        /*0100*/ 	.word	0x00000940


	//   ....[3]....
        /*0104*/ 	.word	0x000009b0


	//   ....[4]....
        /*0108*/ 	.word	0x00000a10


	//   ....[5]....
        /*010c*/ 	.word	0x00000ba0


	//   ....[6]....
        /*0110*/ 	.word	0x00000c40


	//   ....[7]....
        /*0114*/ 	.word	0x00000cc0


	//   ....[8]....
        /*0118*/ 	.word	0x00000d20


	//   ....[9]....
        /*011c*/ 	.word	0x00000d60


	//   ....[10]....
        /*0120*/ 	.word	0x000019d0


	//   ....[11]....
        /*0124*/ 	.word	0x00001a30


	//   ....[12]....
        /*0128*/ 	.word	0x00001a90


	//   ....[13]....
        /*012c*/ 	.word	0x00001af0


	//   ....[14]....
        /*0130*/ 	.word	0x00001b50


	//   ....[15]....
        /*0134*/ 	.word	0x000023f0


	//   ....[16]....
        /*0138*/ 	.word	0x00002450


	//   ....[17]....
        /*013c*/ 	.word	0x000024a0


	//   ....[18]....
        /*0140*/ 	.word	0x00002510


	//   ....[19]....
        /*0144*/ 	.word	0x00002570


	//   ....[20]....
        /*0148*/ 	.word	0x00002700


	//   ....[21]....
        /*014c*/ 	.word	0x00002790


	//   ....[22]....
        /*0150*/ 	.word	0x000027e0


	//   ....[23]....
        /*0154*/ 	.word	0x00002850


	//   ....[24]....
        /*0158*/ 	.word	0x000028c0


	//   ....[25]....
        /*015c*/ 	.word	0x000036a0


	//   ....[26]....
        /*0160*/ 	.word	0x00003700


	//   ....[27]....
        /*0164*/ 	.word	0x00003760


	//   ....[28]....
        /*0168*/ 	.word	0x000037c0


	//   ....[29]....
        /*016c*/ 	.word	0x00003820


	//----- nvinfo : EIATTR_VRC_CTA_INIT_COUNT
	.align		4
.L_120:
        /*0170*/ 	.byte	0x02, 0x4a
	.zero		1
	.zero		1


	//----- nvinfo : EIATTR_EXIT_INSTR_OFFSETS
	.align		4
        /*0174*/ 	.byte	0x04, 0x1c
        /*0176*/ 	.short	(.L_122 - .L_121)


	//   ....[0]....
.L_121:
        /*0178*/ 	.word	0x00000080


	//   ....[1]....
        /*017c*/ 	.word	0x000000c0


	//   ....[2]....
        /*0180*/ 	.word	0x00003940


	//   ....[3]....
        /*0184*/ 	.word	0x00003990


	//----- nvinfo : EIATTR_MAX_THREADS
	.align		4
.L_122:
        /*0188*/ 	.byte	0x04, 0x05
        /*018a*/ 	.short	(.L_124 - .L_123)
.L_123:
        /*018c*/ 	.word	0x00000100
        /*0190*/ 	.word	0x00000001
        /*0194*/ 	.word	0x00000001


	//----- nvinfo : EIATTR_CRS_STACK_SIZE
	.align		4
.L_124:
        /*0198*/ 	.byte	0x04, 0x1e
        /*019a*/ 	.short	(.L_126 - .L_125)
.L_125:
        /*019c*/ 	.word	0x00000000


	//----- nvinfo : EIATTR_CBANK_PARAM_SIZE
	.align		4
.L_126:
        /*01a0*/ 	.byte	0x03, 0x19
        /*01a2*/ 	.short	0x001d


	//----- nvinfo : EIATTR_PARAM_CBANK
	.align		4
        /*01a4*/ 	.byte	0x04, 0x0a
        /*01a6*/ 	.short	(.L_128 - .L_127)
	.align		4
.L_127:
        /*01a8*/ 	.word	index@(.nv.constant0._ZN3cub18CUB_300001_SM_10006detail6reduce28DeviceReduceSingleTileKernelINS2_10policy_hubIiyN4cuda3std3__44plusIiEEE10Policy1000EPiSC_iS9_iiNS7_10__identityEEEvT0_T1_T2_T3_T4_T6_)
        /*01ac*/ 	.short	0x0380
        /*01ae*/ 	.short	0x001d


	//----- nvinfo : EIATTR_SW_WAR
	.align		4
.L_128:
        /*01b0*/ 	.byte	0x04, 0x36
        /*01b2*/ 	.short	(.L_130 - .L_129)
.L_129:
        /*01b4*/ 	.word	0x00000008
.L_130:


//--------------------- .nv.info._ZN3cub18CUB_300001_SM_10006detail6reduce18DeviceReduceKernelINS2_10policy_hubIiyN4cuda3std3__44plusIiEEE10Policy1000EN6thrust24THRUST_300001_SM_1000_NS6detail15normal_iteratorINSD_10device_ptrIcEEEEyS9_iNS7_10__identityEEEvT0_PT3_T1_NS0_13GridEvenShareISN_EET2_T4_ --------------------------
	.section	.nv.info._ZN3cub18CUB_300001_SM_10006detail6reduce18DeviceReduceKernelINS2_10policy_hubIiyN4cuda3std3__44plusIiEEE10Policy1000EN6thrust24THRUST_300001_SM_1000_NS6detail15normal_iteratorINSD_10device_ptrIcEEEEyS9_iNS7_10__identityEEEvT0_PT3_T1_NS0_13GridEvenShareISN_EET2_T4_,"",@"SHT_CUDA_INFO"
	.sectionflags	@""
	.align	4


	//----- nvinfo : EIATTR_CUDA_API_VERSION
	.align		4
        /*0000*/ 	.byte	0x04, 0x37
        /*0002*/ 	.short	(.L_132 - .L_131)
.L_131:
        /*0004*/ 	.word	0x00000082


	//----- nvinfo : EIATTR_KPARAM_INFO
	.align		4
.L_132:
        /*0008*/ 	.byte	0x04, 0x17
        /*000a*/ 	.short	(.L_134 - .L_133)
.L_133:
        /*000c*/ 	.word	0x00000000
        /*0010*/ 	.short	0x0005
        /*0012*/ 	.short	0x0061
        /*0014*/ 	.byte	0x00, 0xf0, 0x05, 0x00


	//----- nvinfo : EIATTR_KPARAM_INFO
	.align		4
.L_134:
        /*0018*/ 	.byte	0x04, 0x17
        /*001a*/ 	.short	(.L_136 - .L_135)
.L_135:
        /*001c*/ 	.word	0x00000000
        /*0020*/ 	.short	0x0004
        /*0022*/ 	.short	0x0060
        /*0024*/ 	.byte	0x00, 0xf0, 0x05, 0x00


	//----- nvinfo : EIATTR_KPARAM_INFO
	.align		4
.L_136:
        /*0028*/ 	.byte	0x04, 0x17
        /*002a*/ 	.short	(.L_138 - .L_137)
.L_137:
        /*002c*/ 	.word	0x00000000
        /*0030*/ 	.short	0x0003
        /*0032*/ 	.short	0x0018
        /*0034*/ 	.byte	0x00, 0xf0, 0x21, 0x01


	//----- nvinfo : EIATTR_KPARAM_INFO
	.align		4
.L_138:
        /*0038*/ 	.byte	0x04, 0x17
        /*003a*/ 	.short	(.L_140 - .L_139)
.L_139:
        /*003c*/ 	.word	0x00000000
        /*0040*/ 	.short	0x0002
        /*0042*/ 	.short	0x0010
        /*0044*/ 	.byte	0x00, 0xf0, 0x21, 0x00


	//----- nvinfo : EIATTR_KPARAM_INFO
	.align		4
.L_140:
        /*0048*/ 	.byte	0x04, 0x17
        /*004a*/ 	.short	(.L_142 - .L_141)
.L_141:
        /*004c*/ 	.word	0x00000000
        /*0050*/ 	.short	0x0001
        /*0052*/ 	.short	0x0008
        /*0054*/ 	.byte	0x00, 0xf5, 0x21, 0x00


	//----- nvinfo : EIATTR_KPARAM_INFO
	.align		4
.L_142:
        /*0058*/ 	.byte	0x04, 0x17
        /*005a*/ 	.short	(.L_144 - .L_143)
.L_143:
        /*005c*/ 	.word	0x00000000
        /*0060*/ 	.short	0x0000
        /*0062*/ 	.short	0x0000
        /*0064*/ 	.byte	0x00, 0xf0, 0x21, 0x00


	//----- nvinfo : EIATTR_SPARSE_MMA_MASK
	.align		4
.L_144:
        /*0068*/ 	.byte	0x03, 0x50
        /*006a*/ 	.short	0x0000


	//----- nvinfo : EIATTR_MAXREG_COUNT
	.align		4
        /*006c*/ 	.byte	0x03, 0x1b
        /*006e*/ 	.short	0x00ff


	//----- nvinfo : EIATTR_NUM_BARRIERS
	.align		4
        /*0070*/ 	.byte	0x02, 0x4c
        /*0072*/ 	.byte	0x01
	.zero		1


	//----- nvinfo : EIATTR_MERCURY_ISA_VERSION
	.align		4
        /*0074*/ 	.byte	0x03, 0x5f
        /*0076*/ 	.short	0x0101


	//----- nvinfo : EIATTR_COOP_GROUP_MASK_REGIDS
	.align		4
        /*0078*/ 	.byte	0x04, 0x29
        /*007a*/ 	.short	(.L_146 - .L_145)


	//   ....[0]....
.L_145:
        /*007c*/ 	.word	0xffffffff


	//   ....[1]....
        /*0080*/ 	.word	0xffffffff


	//   ....[2]....
        /*0084*/ 	.word	0xffffffff


	//   ....[3]....
        /*0088*/ 	.word	0xffffffff


	//   ....[4]....
        /*008c*/ 	.word	0xffffffff


	//   ....[5]....
        /*0090*/ 	.word	0xffffffff


	//   ....[6]....
        /*0094*/ 	.word	0xffffffff


	//   ....[7]....
        /*0098*/ 	.word	0xffffffff


	//   ....[8]....
        /*009c*/ 	.word	0xffffffff


	//   ....[9]....
        /*00a0*/ 	.word	0xffffffff


	//   ....[10]....
        /*00a4*/ 	.word	0xffffffff


	//   ....[11]....
        /*00a8*/ 	.word	0xffffffff


	//   ....[12]....
        /*00ac*/ 	.word	0xffffffff


	//   ....[13]....
        /*00b0*/ 	.word	0xffffffff


	//   ....[14]....
        /*00b4*/ 	.word	0xffffffff


	//----- nvinfo : EIATTR_COOP_GROUP_INSTR_OFFSETS
	.align		4
.L_146:
        /*00b8*/ 	.byte	0x04, 0x28
        /*00ba*/ 	.short	(.L_148 - .L_147)


	//   ....[0]....
.L_147:
        /*00bc*/ 	.word	0x000008f0


	//   ....[1]....
        /*00c0*/ 	.word	0x00000950


	//   ....[2]....
        /*00c4*/ 	.word	0x000009b0


	//   ....[3]....
        /*00c8*/ 	.word	0x00000a10


	//   ....[4]....
        /*00cc*/ 	.word	0x00000a70


	//   ....[5]....
        /*00d0*/ 	.word	0x00000c00


	//   ....[6]....
        /*00d4*/ 	.word	0x00000ca0


	//   ....[7]....
        /*00d8*/ 	.word	0x00000d20


	//   ....[8]....
        /*00dc*/ 	.word	0x00000d80


	//   ....[9]....
        /*00e0*/ 	.word	0x00000dc0


	//   ....[10]....
        /*00e4*/ 	.word	0x00001d90


	//   ....[11]....
        /*00e8*/ 	.word	0x00001e00


	//   ....[12]....
        /*00ec*/ 	.word	0x00001e60


	//   ....[13]....
        /*00f0*/ 	.word	0x00001ed0


	//   ....[14]....
        /*00f4*/ 	.word	0x00001f20


	//----- nvinfo : EIATTR_VRC_CTA_INIT_COUNT
	.align		4
.L_148:
        /*00f8*/ 	.byte	0x02, 0x4a
	.zero		1
	.zero		1


	//----- nvinfo : EIATTR_EXIT_INSTR_OFFSETS
	.align		4
        /*00fc*/ 	.byte	0x04, 0x1c
        /*00fe*/ 	.short	(.L_150 - .L_149)


	//   ....[0]....
.L_149:
        /*0100*/ 	.word	0x00002040


	//   ....[1]....
        /*0104*/ 	.word	0x000020a0


	//----- nvinfo : EIATTR_MAX_THREADS
	.align		4
.L_150:
        /*0108*/ 	.byte	0x04, 0x05
        /*010a*/ 	.short	(.L_152 - .L_151)
.L_151:
        /*010c*/ 	.word	0x00000100
        /*0110*/ 	.word	0x00000001
        /*0114*/ 	.word	0x00000001


	//----- nvinfo : EIATTR_CRS_STACK_SIZE
	.align		4
.L_152:
        /*0118*/ 	.byte	0x04, 0x1e
        /*011a*/ 	.short	(.L_154 - .L_153)
.L_153:
        /*011c*/ 	.word	0x00000000


	//----- nvinfo : EIATTR_CBANK_PARAM_SIZE
	.align		4
.L_154:
        /*0120*/ 	.byte	0x03, 0x19
        /*0122*/ 	.short	0x0062


	//----- nvinfo : EIATTR_PARAM_CBANK
	.align		4
        /*0124*/ 	.byte	0x04, 0x0a
        /*0126*/ 	.short	(.L_156 - .L_155)
	.align		4
.L_155:
        /*0128*/ 	.word	index@(.nv.constant0._ZN3cub18CUB_300001_SM_10006detail6reduce18DeviceReduceKernelINS2_10policy_hubIiyN4cuda3std3__44plusIiEEE10Policy1000EN6thrust24THRUST_300001_SM_1000_NS6detail15normal_iteratorINSD_10device_ptrIcEEEEyS9_iNS7_10__identityEEEvT0_PT3_T1_NS0_13GridEvenShareISN_EET2_T4_)
        /*012c*/ 	.short	0x0380
        /*012e*/ 	.short	0x0062


	//----- nvinfo : EIATTR_SW_WAR
	.align		4
.L_156:
        /*0130*/ 	.byte	0x04, 0x36
        /*0132*/ 	.short	(.L_158 - .L_157)
.L_157:
        /*0134*/ 	.word	0x00000008
.L_158:


//--------------------- .nv.info._ZN3cub18CUB_300001_SM_10006detail6reduce28DeviceReduceSingleTileKernelINS2_10policy_hubIiyN4cuda3std3__44plusIiEEE10Policy1000EN6thrust24THRUST_300001_SM_1000_NS6detail15normal_iteratorINSD_10device_ptrIcEEEEPiyS9_iiNS7_10__identityEEEvT0_T1_T2_T3_T4_T6_ --------------------------
	.section	.nv.info._ZN3cub18CUB_300001_SM_10006detail6reduce28DeviceReduceSingleTileKernelINS2_10policy_hubIiyN4cuda3std3__44plusIiEEE10Policy1000EN6thrust24THRUST_300001_SM_1000_NS6detail15normal_iteratorINSD_10device_ptrIcEEEEPiyS9_iiNS7_10__identityEEEvT0_T1_T2_T3_T4_T6_,"",@"SHT_CUDA_INFO"
	.sectionflags	@""
	.align	4


	//----- nvinfo : EIATTR_CUDA_API_VERSION
	.align		4
        /*0000*/ 	.byte	0x04, 0x37
        /*0002*/ 	.short	(.L_160 - .L_159)
.L_159:
        /*0004*/ 	.word	0x00000082


	//----- nvinfo : EIATTR_KPARAM_INFO
	.align		4
.L_160:
        /*0008*/ 	.byte	0x04, 0x17
        /*000a*/ 	.short	(.L_162 - .L_161)
.L_161:
        /*000c*/ 	.word	0x00000000
        /*0010*/ 	.short	0x0005
        /*0012*/ 	.short	0x0020
        /*0014*/ 	.byte	0x00, 0xf0, 0x05, 0x00


	//----- nvinfo : EIATTR_KPARAM_INFO
	.align		4
.L_162:
        /*0018*/ 	.byte	0x04, 0x17
        /*001a*/ 	.short	(.L_164 - .L_163)
.L_163:
        /*001c*/ 	.word	0x00000000
        /*0020*/ 	.short	0x0004
        /*0022*/ 	.short	0x001c
        /*0024*/ 	.byte	0x00, 0xf0, 0x11, 0x00


	//----- nvinfo : EIATTR_KPARAM_INFO
	.align		4
.L_164:
        /*0028*/ 	.byte	0x04, 0x17
        /*002a*/ 	.short	(.L_166 - .L_165)
.L_165:
        /*002c*/ 	.word	0x00000000
        /*0030*/ 	.short	0x0003
        /*0032*/ 	.short	0x0018
        /*0034*/ 	.byte	0x00, 0xf0, 0x05, 0x00


	//----- nvinfo : EIATTR_KPARAM_INFO
	.align		4
.L_166:
        /*0038*/ 	.byte	0x04, 0x17
        /*003a*/ 	.short	(.L_168 - .L_167)
.L_167:
        /*003c*/ 	.word	0x00000000
        /*0040*/ 	.short	0x0002
        /*0042*/ 	.short	0x0010
        /*0044*/ 	.byte	0x00, 0xf0, 0x21, 0x00


	//----- nvinfo : EIATTR_KPARAM_INFO
	.align		4
.L_168:
        /*0048*/ 	.byte	0x04, 0x17
        /*004a*/ 	.short	(.L_170 - .L_169)
.L_169:
        /*004c*/ 	.word	0x00000000
        /*0050*/ 	.short	0x0001
        /*0052*/ 	.short	0x0008
        /*0054*/ 	.byte	0x00, 0xf5, 0x21, 0x00


	//----- nvinfo : EIATTR_KPARAM_INFO
	.align		4
.L_170:
        /*0058*/ 	.byte	0x04, 0x17
        /*005a*/ 	.short	(.L_172 - .L_171)
.L_171:
        /*005c*/ 	.word	0x00000000
        /*0060*/ 	.short	0x0000
        /*0062*/ 	.short	0x0000
        /*0064*/ 	.byte	0x00, 0xf0, 0x21, 0x00


	//----- nvinfo : EIATTR_SPARSE_MMA_MASK
	.align		4
.L_172:
        /*0068*/ 	.byte	0x03, 0x50
        /*006a*/ 	.short	0x0000


	//----- nvinfo : EIATTR_MAXREG_COUNT
	.align		4
        /*006c*/ 	.byte	0x03, 0x1b
        /*006e*/ 	.short	0x00ff


	//----- nvinfo : EIATTR_NUM_BARRIERS
	.align		4
        /*0070*/ 	.byte	0x02, 0x4c
        /*0072*/ 	.byte	0x01
	.zero		1


	//----- nvinfo : EIATTR_MERCURY_ISA_VERSION
	.align		4
        /*0074*/ 	.byte	0x03, 0x5f
        /*0076*/ 	.short	0x0101


	//----- nvinfo : EIATTR_COOP_GROUP_MASK_REGIDS
	.align		4
        /*0078*/ 	.byte	0x04, 0x29
        /*007a*/ 	.short	(.L_174 - .L_173)


	//   ....[0]....
.L_173:
        /*007c*/ 	.word	0xffffffff


	//   ....[1]....
        /*0080*/ 	.word	0xffffffff


	//   ....[2]....
        /*0084*/ 	.word	0xffffffff


	//   ....[3]....
        /*0088*/ 	.word	0xffffffff


	//   ....[4]....
        /*008c*/ 	.word	0xffffffff


	//   ....[5]....
        /*0090*/ 	.word	0xffffffff


	//   ....[6]....
        /*0094*/ 	.word	0xffffffff


	//   ....[7]....
        /*0098*/ 	.word	0xffffffff


	//   ....[8]....
        /*009c*/ 	.word	0xffffffff


	//   ....[9]....
        /*00a0*/ 	.word	0xffffffff


	//   ....[10]....
        /*00a4*/ 	.word	0xffffffff


	//   ....[11]....
        /*00a8*/ 	.word	0xffffffff


	//   ....[12]....
        /*00ac*/ 	.word	0xffffffff


	//   ....[13]....
        /*00b0*/ 	.word	0xffffffff


	//   ....[14]....
        /*00b4*/ 	.word	0xffffffff


	//----- nvinfo : EIATTR_COOP_GROUP_INSTR_OFFSETS
	.align		4
.L_174:
        /*00b8*/ 	.byte	0x04, 0x28
        /*00ba*/ 	.short	(.L_176 - .L_175)


	//   ....[0]....
.L_175:
        /*00bc*/ 	.word	0x00000890


	//   ....[1]....
        /*00c0*/ 	.word	0x000008f0


	//   ....[2]....
        /*00c4*/ 	.word	0x00000950


	//   ....[3]....
        /*00c8*/ 	.word	0x000009b0


	//   ....[4]....
        /*00cc*/ 	.word	0x00000a10


	//   ....[5]....
        /*00d0*/ 	.word	0x00000ba0


	//   ....[6]....
        /*00d4*/ 	.word	0x00000c40


	//   ....[7]....
        /*00d8*/ 	.word	0x00000cc0


	//   ....[8]....
        /*00dc*/ 	.word	0x00000d20


	//   ....[9]....
        /*00e0*/ 	.word	0x00000d60


	//   ....[10]....
        /*00e4*/ 	.word	0x00001b80


	//   ....[11]....
        /*00e8*/ 	.word	0x00001be0


	//   ....[12]....
        /*00ec*/ 	.word	0x00001c40


	//   ....[13]....
        /*00f0*/ 	.word	0x00001ca0


	//   ....[14]....
        /*00f4*/ 	.word	0x00001d00


	//----- nvinfo : EIATTR_VRC_CTA_INIT_COUNT
	.align		4
.L_176:
        /*00f8*/ 	.byte	0x02, 0x4a
	.zero		1
	.zero		1


	//----- nvinfo : EIATTR_EXIT_INSTR_OFFSETS
	.align		4
        /*00fc*/ 	.byte	0x04, 0x1c
        /*00fe*/ 	.short	(.L_178 - .L_177)


	//   ....[0]....
.L_177:
        /*0100*/ 	.word	0x000000a0


	//   ....[1]....
        /*0104*/ 	.word	0x000000e0


	//   ....[2]....
        /*0108*/ 	.word	0x00001e10


	//   ....[3]....
        /*010c*/ 	.word	0x00001e60


	//----- nvinfo : EIATTR_MAX_THREADS
	.align		4
.L_178:
        /*0110*/ 	.byte	0x04, 0x05
        /*0112*/ 	.short	(.L_180 - .L_179)
.L_179:
        /*0114*/ 	.word	0x00000100
        /*0118*/ 	.word	0x00000001
        /*011c*/ 	.word	0x00000001


	//----- nvinfo : EIATTR_CRS_STACK_SIZE
	.align		4
.L_180:
        /*0120*/ 	.byte	0x04, 0x1e
        /*0122*/ 	.short	(.L_182 - .L_181)
.L_181:
        /*0124*/ 	.word	0x00000000


	//----- nvinfo : EIATTR_CBANK_PARAM_SIZE
	.align		4
.L_182:
        /*0128*/ 	.byte	0x03, 0x19
        /*012a*/ 	.short	0x0021


	//----- nvinfo : EIATTR_PARAM_CBANK
	.align		4
        /*012c*/ 	.byte	0x04, 0x0a
        /*012e*/ 	.short	(.L_184 - .L_183)
	.align		4
.L_183:
        /*0130*/ 	.word	index@(.nv.constant0._ZN3cub18CUB_300001_SM_10006detail6reduce28DeviceReduceSingleTileKernelINS2_10policy_hubIiyN4cuda3std3__44plusIiEEE10Policy1000EN6thrust24THRUST_300001_SM_1000_NS6detail15normal_iteratorINSD_10device_ptrIcEEEEPiyS9_iiNS7_10__identityEEEvT0_T1_T2_T3_T4_T6_)
        /*0134*/ 	.short	0x0380
        /*0136*/ 	.short	0x0021


	//----- nvinfo : EIATTR_SW_WAR
	.align		4
.L_184:
        /*0138*/ 	.byte	0x04, 0x36
        /*013a*/ 	.short	(.L_186 - .L_185)
.L_185:
        /*013c*/ 	.word	0x00000008
.L_186:


//--------------------- .nv.info._ZN3cub18CUB_300001_SM_10006detail6reduce28DeviceReduceSingleTileKernelINS2_10policy_hubIijN4cuda3std3__44plusIiEEE10Policy1000EPiSC_iS9_iiNS7_10__identityEEEvT0_T1_T2_T3_T4_T6_ --------------------------
	.section	.nv.info._ZN3cub18CUB_300001_SM_10006detail6reduce28DeviceReduceSingleTileKernelINS2_10policy_hubIijN4cuda3std3__44plusIiEEE10Policy1000EPiSC_iS9_iiNS7_10__identityEEEvT0_T1_T2_T3_T4_T6_,"",@"SHT_CUDA_INFO"
	.sectionflags	@""
	.align	4


	//----- nvinfo : EIATTR_CUDA_API_VERSION
	.align		4
        /*0000*/ 	.byte	0x04, 0x37
        /*0002*/ 	.short	(.L_188 - .L_187)
.L_187:
        /*0004*/ 	.word	0x00000082


	//----- nvinfo : EIATTR_KPARAM_INFO
	.align		4
.L_188:
        /*0008*/ 	.byte	0x04, 0x17
        /*000a*/ 	.short	(.L_190 - .L_189)
.L_189:
        /*000c*/ 	.word	0x00000000
        /*0010*/ 	.short	0x0005
        /*0012*/ 	.short	0x001c
        /*0014*/ 	.byte	0x00, 0xf0, 0x05, 0x00


	//----- nvinfo : EIATTR_KPARAM_INFO
	.align		4
.L_190:
        /*0018*/ 	.byte	0x04, 0x17
        /*001a*/ 	.short	(.L_192 - .L_191)
.L_191:
        /*001c*/ 	.word	0x00000000
        /*0020*/ 	.short	0x0004
        /*0022*/ 	.short	0x0018
        /*0024*/ 	.byte	0x00, 0xf0, 0x11, 0x00


	//----- nvinfo : EIATTR_KPARAM_INFO
	.align		4
.L_192:
        /*0028*/ 	.byte	0x04, 0x17
        /*002a*/ 	.short	(.L_194 - .L_193)
.L_193:
        /*002c*/ 	.word	0x00000000
        /*0030*/ 	.short	0x0003
        /*0032*/ 	.short	0x0014
        /*0034*/ 	.byte	0x00, 0xf0, 0x05, 0x00


	//----- nvinfo : EIATTR_KPARAM_INFO
	.align		4
.L_194:
        /*0038*/ 	.byte	0x04, 0x17
        /*003a*/ 	.short	(.L_196 - .L_195)
.L_195:
        /*003c*/ 	.word	0x00000000
        /*0040*/ 	.short	0x0002
        /*0042*/ 	.short	0x0010
        /*0044*/ 	.byte	0x00, 0xf0, 0x11, 0x00


	//----- nvinfo : EIATTR_KPARAM_INFO
	.align		4
.L_196:
        /*0048*/ 	.byte	0x04, 0x17
        /*004a*/ 	.short	(.L_198 - .L_197)
.L_197:
        /*004c*/ 	.word	0x00000000
        /*0050*/ 	.short	0x0001
        /*0052*/ 	.short	0x0008
        /*0054*/ 	.byte	0x00, 0xf5, 0x21, 0x00


	//----- nvinfo : EIATTR_KPARAM_INFO
	.align		4
.L_198:
        /*0058*/ 	.byte	0x04, 0x17
        /*005a*/ 	.short	(.L_200 - .L_199)
.L_199:
        /*005c*/ 	.word	0x00000000
        /*0060*/ 	.short	0x0000
        /*0062*/ 	.short	0x0000
        /*0064*/ 	.byte	0x00, 0xf5, 0x21, 0x00


	//----- nvinfo : EIATTR_SPARSE_MMA_MASK
	.align		4
.L_200:
        /*0068*/ 	.byte	0x03, 0x50
        /*006a*/ 	.short	0x0000


	//----- nvinfo : EIATTR_MAXREG_COUNT
	.align		4
        /*006c*/ 	.byte	0x03, 0x1b
        /*006e*/ 	.short	0x00ff


	//----- nvinfo : EIATTR_NUM_BARRIERS
	.align		4
        /*0070*/ 	.byte	0x02, 0x4c
        /*0072*/ 	.byte	0x01
	.zero		1


	//----- nvinfo : EIATTR_MERCURY_ISA_VERSION
	.align		4
        /*0074*/ 	.byte	0x03, 0x5f
        /*0076*/ 	.short	0x0101


	//----- nvinfo : EIATTR_COOP_GROUP_MASK_REGIDS
	.align		4
        /*0078*/ 	.byte	0x04, 0x29
        /*007a*/ 	.short	(.L_202 - .L_201)


	//   ....[0]....
.L_201:
        /*007c*/ 	.word	0xffffffff


	//   ....[1]....
        /*0080*/ 	.word	0xffffffff


	//   ....[2]....
        /*0084*/ 	.word	0xffffffff


	//   ....[3]....
        /*0088*/ 	.word	0xffffffff


	//   ....[4]....
        /*008c*/ 	.word	0xffffffff


	//   ....[5]....
        /*0090*/ 	.word	0xffffffff


	//   ....[6]....
        /*0094*/ 	.word	0xffffffff


	//   ....[7]....
        /*0098*/ 	.word	0xffffffff


	//   ....[8]....
        /*009c*/ 	.word	0xffffffff


	//   ....[9]....
        /*00a0*/ 	.word	0xffffffff


	//   ....[10]....
        /*00a4*/ 	.word	0xffffffff


	//   ....[11]....
        /*00a8*/ 	.word	0xffffffff


	//   ....[12]....
        /*00ac*/ 	.word	0xffffffff


	//   ....[13]....
        /*00b0*/ 	.word	0xffffffff


	//   ....[14]....
        /*00b4*/ 	.word	0xffffffff


	//   ....[15]....
        /*00b8*/ 	.word	0xffffffff


	//   ....[16]....
        /*00bc*/ 	.word	0xffffffff


	//   ....[17]....
        /*00c0*/ 	.word	0xffffffff


	//   ....[18]....
        /*00c4*/ 	.word	0xffffffff


	//   ....[19]....
        /*00c8*/ 	.word	0xffffffff


	//   ....[20]....
        /*00cc*/ 	.word	0xffffffff


	//   ....[21]....
        /*00d0*/ 	.word	0xffffffff


	//   ....[22]....
        /*00d4*/ 	.word	0xffffffff


	//   ....[23]....
        /*00d8*/ 	.word	0xffffffff


	//   ....[24]....
        /*00dc*/ 	.word	0xffffffff


	//   ....[25]....
        /*00e0*/ 	.word	0xffffffff


	//   ....[26]....
        /*00e4*/ 	.word	0xffffffff


	//   ....[27]....
        /*00e8*/ 	.word	0xffffffff


	//   ....[28]....
        /*00ec*/ 	.word	0xffffffff


	//   ....[29]....
        /*00f0*/ 	.word	0xffffffff


	//----- nvinfo : EIATTR_COOP_GROUP_INSTR_OFFSETS
	.align		4
.L_202:
        /*00f4*/ 	.byte	0x04, 0x28
        /*00f6*/ 	.short	(.L_204 - .L_203)


	//   ....[0]....
.L_203:
        /*00f8*/ 	.word	0x00000890


	//   ....[1]....
        /*00fc*/ 	.word	0x000008f0


	//   ....[2]....
        /*0100*/ 	.word	0x00000940


	//   ....[3]....
        /*0104*/ 	.word	0x000009b0


	//   ....[4]....
        /*0108*/ 	.word	0x00000a10


	//   ....[5]....
        /*010c*/ 	.word	0x00000ba0


	//   ....[6]....
        /*0110*/ 	.word	0x00000c40


	//   ....[7]....
        /*0114*/ 	.word	0x00000cc0


	//   ....[8]....
        /*0118*/ 	.word	0x00000d20


	//   ....[9]....
        /*011c*/ 	.word	0x00000d60


	//   ....[10]....
        /*0120*/ 	.word	0x000019d0


	//   ....[11]....
        /*0124*/ 	.word	0x00001a30


	//   ....[12]....
        /*0128*/ 	.word	0x00001a90


	//   ....[13]....
        /*012c*/ 	.word	0x00001af0


	//   ....[14]....
        /*0130*/ 	.word	0x00001b50


	//   ....[15]....
        /*0134*/ 	.word	0x000023f0


	//   ....[16]....
        /*0138*/ 	.word	0x00002450


	//   ....[17]....
        /*013c*/ 	.word	0x000024a0


	//   ....[18]....
        /*0140*/ 	.word	0x00002510


	//   ....[19]....
        /*0144*/ 	.word	0x00002570


	//   ....[20]....
        /*0148*/ 	.word	0x00002700


	//   ....[21]....
        /*014c*/ 	.word	0x00002790


	//   ....[22]....
        /*0150*/ 	.word	0x000027e0


	//   ....[23]....
        /*0154*/ 	.word	0x00002850


	//   ....[24]....
        /*0158*/ 	.word	0x000028c0


	//   ....[25]....
        /*015c*/ 	.word	0x000036a0


	//   ....[26]....
        /*0160*/ 	.word	0x00003700


	//   ....[27]....
        /*0164*/ 	.word	0x00003760


	//   ....[28]....
        /*0168*/ 	.word	0x000037c0


	//   ....[29]....
        /*016c*/ 	.word	0x00003820


	//----- nvinfo : EIATTR_VRC_CTA_INIT_COUNT
	.align		4
.L_204:
        /*0170*/ 	.byte	0x02, 0x4a
	.zero		1
	.zero		1


	//----- nvinfo : EIATTR_EXIT_INSTR_OFFSETS
	.align		4
        /*0174*/ 	.byte	0x04, 0x1c
        /*0176*/ 	.short	(.L_206 - .L_205)


	//   ....[0]....
.L_205:
        /*0178*/ 	.word	0x00000080


	//   ....[1]....
        /*017c*/ 	.word	0x000000c0


	//   ....[2]....
        /*0180*/ 	.word	0x00003940


	//   ....[3]....
        /*0184*/ 	.word	0x00003990


	//----- nvinfo : EIATTR_MAX_THREADS
	.align		4
.L_206:
        /*0188*/ 	.byte	0x04, 0x05
        /*018a*/ 	.short	(.L_208 - .L_207)
.L_207:
        /*018c*/ 	.word	0x00000100
        /*0190*/ 	.word	0x00000001
        /*0194*/ 	.word	0x00000001


	//----- nvinfo : EIATTR_CRS_STACK_SIZE
	.align		4
.L_208:
        /*0198*/ 	.byte	0x04, 0x1e
        /*019a*/ 	.short	(.L_210 - .L_209)
.L_209:
        /*019c*/ 	.word	0x00000000


	//----- nvinfo : EIATTR_CBANK_PARAM_SIZE
	.align		4
.L_210:
        /*01a0*/ 	.byte	0x03, 0x19
        /*01a2*/ 	.short	0x001d


	//----- nvinfo : EIATTR_PARAM_CBANK
	.align		4
        /*01a4*/ 	.byte	0x04, 0x0a
        /*01a6*/ 	.short	(.L_212 - .L_211)
	.align		4
.L_211:
        /*01a8*/ 	.word	index@(.nv.constant0._ZN3cub18CUB_300001_SM_10006detail6reduce28DeviceReduceSingleTileKernelINS2_10policy_hubIijN4cuda3std3__44plusIiEEE10Policy1000EPiSC_iS9_iiNS7_10__identityEEEvT0_T1_T2_T3_T4_T6_)
        /*01ac*/ 	.short	0x0380
        /*01ae*/ 	.short	0x001d


	//----- nvinfo : EIATTR_SW_WAR
	.align		4
.L_212:
        /*01b0*/ 	.byte	0x04, 0x36
        /*01b2*/ 	.short	(.L_214 - .L_213)
.L_213:
        /*01b4*/ 	.word	0x00000008
.L_214:


//--------------------- .nv.info._ZN3cub18CUB_300001_SM_10006detail6reduce18DeviceReduceKernelINS2_10policy_hubIijN4cuda3std3__44plusIiEEE10Policy1000EN6thrust24THRUST_300001_SM_1000_NS6detail15normal_iteratorINSD_10device_ptrIcEEEEjS9_iNS7_10__identityEEEvT0_PT3_T1_NS0_13GridEvenShareISN_EET2_T4_ --------------------------
	.section	.nv.info._ZN3cub18CUB_300001_SM_10006detail6reduce18DeviceReduceKernelINS2_10policy_hubIijN4cuda3std3__44plusIiEEE10Policy1000EN6thrust24THRUST_300001_SM_1000_NS6detail15normal_iteratorINSD_10device_ptrIcEEEEjS9_iNS7_10__identityEEEvT0_PT3_T1_NS0_13GridEvenShareISN_EET2_T4_,"",@"SHT_CUDA_INFO"
	.sectionflags	@""
	.align	4


	//----- nvinfo : EIATTR_CUDA_API_VERSION
	.align		4
        /*0000*/ 	.byte	0x04, 0x37
        /*0002*/ 	.short	(.L_216 - .L_215)
.L_215:
        /*0004*/ 	.word	0x00000082


	//----- nvinfo : EIATTR_KPARAM_INFO
	.align		4
.L_216:
        /*0008*/ 	.byte	0x04, 0x17
        /*000a*/ 	.short	(.L_218 - .L_217)
.L_217:
        /*000c*/ 	.word	0x00000000
        /*0010*/ 	.short	0x0005
        /*0012*/ 	.short	0x003d
        /*0014*/ 	.byte	0x00, 0xf0, 0x05, 0x00


	//----- nvinfo : EIATTR_KPARAM_INFO
	.align		4
.L_218:
        /*0018*/ 	.byte	0x04, 0x17
        /*001a*/ 	.short	(.L_220 - .L_219)
.L_219:
        /*001c*/ 	.word	0x00000000
        /*0020*/ 	.short	0x0004
        /*0022*/ 	.short	0x003c
        /*0024*/ 	.byte	0x00, 0xf0, 0x05, 0x00


	//----- nvinfo : EIATTR_KPARAM_INFO
	.align		4
.L_220:
        /*0028*/ 	.byte	0x04, 0x17
        /*002a*/ 	.short	(.L_222 - .L_221)
.L_221:
        /*002c*/ 	.word	0x00000000
        /*0030*/ 	.short	0x0003
        /*0032*/ 	.short	0x0014
        /*0034*/ 	.byte	0x00, 0xf0, 0xa1, 0x00


	//----- nvinfo : EIATTR_KPARAM_INFO
	.align		4
.L_222:
        /*0038*/ 	.byte	0x04, 0x17
        /*003a*/ 	.short	(.L_224 - .L_223)
.L_223:
        /*003c*/ 	.word	0x00000000
        /*0040*/ 	.short	0x0002
        /*0042*/ 	.short	0x0010
        /*0044*/ 	.byte	0x00, 0xf0, 0x11, 0x00


	//----- nvinfo : EIATTR_KPARAM_INFO
	.align		4
.L_224:
        /*0048*/ 	.byte	0x04, 0x17
        /*004a*/ 	.short	(.L_226 - .L_225)
.L_225:
        /*004c*/ 	.word	0x00000000
        /*0050*/ 	.short	0x0001
        /*0052*/ 	.short	0x0008
        /*0054*/ 	.byte	0x00, 0xf5, 0x21, 0x00


	//----- nvinfo : EIATTR_KPARAM_INFO
	.align		4
.L_226:
        /*0058*/ 	.byte	0x04, 0x17
        /*005a*/ 	.short	(.L_228 - .L_227)
.L_227:
        /*005c*/ 	.word	0x00000000
        /*0060*/ 	.short	0x0000
        /*0062*/ 	.short	0x0000
        /*0064*/ 	.byte	0x00, 0xf0, 0x21, 0x00


	//----- nvinfo : EIATTR_SPARSE_MMA_MASK
	.align		4
.L_228:
        /*0068*/ 	.byte	0x03, 0x50
        /*006a*/ 	.short	0x0000


	//----- nvinfo : EIATTR_MAXREG_COUNT
	.align		4
        /*006c*/ 	.byte	0x03, 0x1b
        /*006e*/ 	.short	0x00ff


	//----- nvinfo : EIATTR_NUM_BARRIERS
	.align		4
        /*0070*/ 	.byte	0x02, 0x4c
        /*0072*/ 	.byte	0x01
	.zero		1


	//----- nvinfo : EIATTR_MERCURY_ISA_VERSION
	.align		4
        /*0074*/ 	.byte	0x03, 0x5f
        /*0076*/ 	.short	0x0101


	//----- nvinfo : EIATTR_COOP_GROUP_MASK_REGIDS
	.align		4
        /*0078*/ 	.byte	0x04, 0x29
        /*007a*/ 	.short	(.L_230 - .L_229)


	//   ....[0]....
.L_229:
        /*007c*/ 	.word	0xffffffff


	//   ....[1]....
        /*0080*/ 	.word	0xffffffff


	//   ....[2]....
        /*0084*/ 	.word	0xffffffff


	//   ....[3]....
        /*0088*/ 	.word	0xffffffff


	//   ....[4]....
        /*008c*/ 	.word	0xffffffff


	//   ....[5]....
        /*0090*/ 	.word	0xffffffff


	//   ....[6]....
        /*0094*/ 	.word	0xffffffff


	//   ....[7]....
        /*0098*/ 	.word	0xffffffff


	//   ....[8]....
        /*009c*/ 	.word	0xffffffff


	//   ....[9]....
        /*00a0*/ 	.word	0xffffffff


	//   ....[10]....
        /*00a4*/ 	.word	0xffffffff


	//   ....[11]....
        /*00a8*/ 	.word	0xffffffff


	//   ....[12]....
        /*00ac*/ 	.word	0xffffffff


	//   ....[13]....
        /*00b0*/ 	.word	0xffffffff


	//   ....[14]....
        /*00b4*/ 	.word	0xffffffff


	//----- nvinfo : EIATTR_COOP_GROUP_INSTR_OFFSETS
	.align		4
.L_230:
        /*00b8*/ 	.byte	0x04, 0x28
        /*00ba*/ 	.short	(.L_232 - .L_231)


	//   ....[0]....
.L_231:
        /*00bc*/ 	.word	0x00000d50


	//   ....[1]....
        /*00c0*/ 	.word	0x00000db0


	//   ....[2]....
        /*00c4*/ 	.word	0x00000e10


	//   ....[3]....
        /*00c8*/ 	.word	0x00000e70


	//   ....[4]....
        /*00cc*/ 	.word	0x00000ed0


	//   ....[5]....
        /*00d0*/ 	.word	0x00001060


	//   ....[6]....
        /*00d4*/ 	.word	0x00001120


	//   ....[7]....
        /*00d8*/ 	.word	0x00001190


	//   ....[8]....
        /*00dc*/ 	.word	0x000011e0


	//   ....[9]....
        /*00e0*/ 	.word	0x00001220


	//   ....[10]....
        /*00e4*/ 	.word	0x000025c0


	//   ....[11]....
        /*00e8*/ 	.word	0x00002620


	//   ....[12]....
        /*00ec*/ 	.word	0x00002680


	//   ....[13]....
        /*00f0*/ 	.word	0x000026e0


	//   ....[14]....
        /*00f4*/ 	.word	0x00002740


	//----- nvinfo : EIATTR_VRC_CTA_INIT_COUNT
	.align		4
.L_232:
        /*00f8*/ 	.byte	0x02, 0x4a
	.zero		1
	.zero		1


	//----- nvinfo : EIATTR_EXIT_INSTR_OFFSETS
	.align		4
        /*00fc*/ 	.byte	0x04, 0x1c
        /*00fe*/ 	.short	(.L_234 - .L_233)


	//   ....[0]....
.L_233:
        /*0100*/ 	.word	0x00002860


	//   ....[1]....
        /*0104*/ 	.word	0x000028c0


	//----- nvinfo : EIATTR_MAX_THREADS
	.align		4
.L_234:
        /*0108*/ 	.byte	0x04, 0x05
        /*010a*/ 	.short	(.L_236 - .L_235)
.L_235:
        /*010c*/ 	.word	0x00000100
        /*0110*/ 	.word	0x00000001
        /*0114*/ 	.word	0x00000001


	//----- nvinfo : EIATTR_CRS_STACK_SIZE
	.align		4
.L_236:
        /*0118*/ 	.byte	0x04, 0x1e
        /*011a*/ 	.short	(.L_238 - .L_237)
.L_237:
        /*011c*/ 	.word	0x00000000


	//----- nvinfo : EIATTR_CBANK_PARAM_SIZE
	.align		4
.L_238:
        /*0120*/ 	.byte	0x03, 0x19
        /*0122*/ 	.short	0x003e


	//----- nvinfo : EIATTR_PARAM_CBANK
	.align		4
        /*0124*/ 	.byte	0x04, 0x0a
        /*0126*/ 	.short	(.L_240 - .L_239)
	.align		4
.L_239:
        /*0128*/ 	.word	index@(.nv.constant0._ZN3cub18CUB_300001_SM_10006detail6reduce18DeviceReduceKernelINS2_10policy_hubIijN4cuda3std3__44plusIiEEE10Policy1000EN6thrust24THRUST_300001_SM_1000_NS6detail15normal_iteratorINSD_10device_ptrIcEEEEjS9_iNS7_10__identityEEEvT0_PT3_T1_NS0_13GridEvenShareISN_EET2_T4_)
        /*012c*/ 	.short	0x0380
        /*012e*/ 	.short	0x003e


	//----- nvinfo : EIATTR_SW_WAR
	.align		4
.L_240:
        /*0130*/ 	.byte	0x04, 0x36
        /*0132*/ 	.short	(.L_242 - .L_241)
.L_241:
        /*0134*/ 	.word	0x00000008
.L_242:


//--------------------- .nv.info._ZN3cub18CUB_300001_SM_10006detail6reduce28DeviceReduceSingleTileKernelINS2_10policy_hubIijN4cuda3std3__44plusIiEEE10Policy1000EN6thrust24THRUST_300001_SM_1000_NS6detail15normal_iteratorINSD_10device_ptrIcEEEEPijS9_iiNS7_10__identityEEEvT0_T1_T2_T3_T4_T6_ --------------------------
	.section	.nv.info._ZN3cub18CUB_300001_SM_10006detail6reduce28DeviceReduceSingleTileKernelINS2_10policy_hubIijN4cuda3std3__44plusIiEEE10Policy1000EN6thrust24THRUST_300001_SM_1000_NS6detail15normal_iteratorINSD_10device_ptrIcEEEEPijS9_iiNS7_10__identityEEEvT0_T1_T2_T3_T4_T6_,"",@"SHT_CUDA_INFO"
	.sectionflags	@""
	.align	4


	//----- nvinfo : EIATTR_CUDA_API_VERSION
	.align		4
        /*0000*/ 	.byte	0x04, 0x37
        /*0002*/ 	.short	(.L_244 - .L_243)
.L_243:
        /*0004*/ 	.word	0x00000082


	//----- nvinfo : EIATTR_KPARAM_INFO
	.align		4
.L_244:
        /*0008*/ 	.byte	0x04, 0x17
        /*000a*/ 	.short	(.L_246 - .L_245)
.L_245:
        /*000c*/ 	.word	0x00000000
        /*0010*/ 	.short	0x0005
        /*0012*/ 	.short	0x001c
        /*0014*/ 	.byte	0x00, 0xf0, 0x05, 0x00


	//----- nvinfo : EIATTR_KPARAM_INFO
	.align		4
.L_246:
        /*0018*/ 	.byte	0x04, 0x17
        /*001a*/ 	.short	(.L_248 - .L_247)
.L_247:
        /*001c*/ 	.word	0x00000000
        /*0020*/ 	.short	0x0004
        /*0022*/ 	.short	0x0018
        /*0024*/ 	.byte	0x00, 0xf0, 0x11, 0x00


	//----- nvinfo : EIATTR_KPARAM_INFO
	.align		4
.L_248:
        /*0028*/ 	.byte	0x04, 0x17
        /*002a*/ 	.short	(.L_250 - .L_249)
.L_249:
        /*002c*/ 	.word	0x00000000
        /*0030*/ 	.short	0x0003
        /*0032*/ 	.short	0x0014
        /*0034*/ 	.byte	0x00, 0xf0, 0x05, 0x00


	//----- nvinfo : EIATTR_KPARAM_INFO
	.align		4
.L_250:
        /*0038*/ 	.byte	0x04, 0x17
        /*003a*/ 	.short	(.L_252 - .L_251)
.L_251:
        /*003c*/ 	.word	0x00000000
        /*0040*/ 	.short	0x0002
        /*0042*/ 	.short	0x0010
        /*0044*/ 	.byte	0x00, 0xf0, 0x11, 0x00


	//----- nvinfo : EIATTR_KPARAM_INFO
	.align		4
.L_252:
        /*0048*/ 	.byte	0x04, 0x17
        /*004a*/ 	.short	(.L_254 - .L_253)
.L_253:
        /*004c*/ 	.word	0x00000000
        /*0050*/ 	.short	0x0001
        /*0052*/ 	.short	0x0008
        /*0054*/ 	.byte	0x00, 0xf5, 0x21, 0x00


	//----- nvinfo : EIATTR_KPARAM_INFO
	.align		4
.L_254:
        /*0058*/ 	.byte	0x04, 0x17
        /*005a*/ 	.short	(.L_256 - .L_255)
.L_255:
        /*005c*/ 	.word	0x00000000
        /*0060*/ 	.short	0x0000
        /*0062*/ 	.short	0x0000
        /*0064*/ 	.byte	0x00, 0xf0, 0x21, 0x00


	//----- nvinfo : EIATTR_SPARSE_MMA_MASK
	.align		4
.L_256:
        /*0068*/ 	.byte	0x03, 0x50
        /*006a*/ 	.short	0x0000


	//----- nvinfo : EIATTR_MAXREG_COUNT
	.align		4
        /*006c*/ 	.byte	0x03, 0x1b
        /*006e*/ 	.short	0x00ff


	//----- nvinfo : EIATTR_NUM_BARRIERS
	.align		4
        /*0070*/ 	.byte	0x02, 0x4c
        /*0072*/ 	.byte	0x01
	.zero		1


	//----- nvinfo : EIATTR_MERCURY_ISA_VERSION
	.align		4
        /*0074*/ 	.byte	0x03, 0x5f
        /*0076*/ 	.short	0x0101


	//----- nvinfo : EIATTR_COOP_GROUP_MASK_REGIDS
	.align		4
        /*0078*/ 	.byte	0x04, 0x29
        /*007a*/ 	.short	(.L_258 - .L_257)


	//   ....[0]....
.L_257:
        /*007c*/ 	.word	0xffffffff


	//   ....[1]....
        /*0080*/ 	.word	0xffffffff


	//   ....[2]....
        /*0084*/ 	.word	0xffffffff


	//   ....[3]....
        /*0088*/ 	.word	0xffffffff


	//   ....[4]....
        /*008c*/ 	.word	0xffffffff


	//   ....[5]....
        /*0090*/ 	.word	0xffffffff


	//   ....[6]....
        /*0094*/ 	.word	0xffffffff


	//   ....[7]....
        /*0098*/ 	.word	0xffffffff


	//   ....[8]....
        /*009c*/ 	.word	0xffffffff


	//   ....[9]....
        /*00a0*/ 	.word	0xffffffff


	//   ....[10]....
        /*00a4*/ 	.word	0xffffffff


	//   ....[11]....
        /*00a8*/ 	.word	0xffffffff


	//   ....[12]....
        /*00ac*/ 	.word	0xffffffff


	//   ....[13]....
        /*00b0*/ 	.word	0xffffffff


	//   ....[14]....
        /*00b4*/ 	.word	0xffffffff


	//----- nvinfo : EIATTR_COOP_GROUP_INSTR_OFFSETS
	.align		4
.L_258:
        /*00b8*/ 	.byte	0x04, 0x28
        /*00ba*/ 	.short	(.L_260 - .L_259)


	//   ....[0]....
.L_259:
        /*00bc*/ 	.word	0x00000860


	//   ....[1]....
        /*00c0*/ 	.word	0x000008c0


	//   ....[2]....
        /*00c4*/ 	.word	0x00000920


	//   ....[3]....
        /*00c8*/ 	.word	0x00000980


	//   ....[4]....
        /*00cc*/ 	.word	0x000009e0


	//   ....[5]....
        /*00d0*/ 	.word	0x00000b70


	//   ....[6]....
        /*00d4*/ 	.word	0x00000c10


	//   ....[7]....
        /*00d8*/ 	.word	0x00000c90


	//   ....[8]....
        /*00dc*/ 	.word	0x00000cf0


	//   ....[9]....
        /*00e0*/ 	.word	0x00000d30


	//   ....[10]....
        /*00e4*/ 	.word	0x00001ec0


	//   ....[11]....
        /*00e8*/ 	.word	0x00001f20


	//   ....[12]....
        /*00ec*/ 	.word	0x00001f80


	//   ....[13]....
        /*00f0*/ 	.word	0x00001fe0


	//   ....[14]....
        /*00f4*/ 	.word	0x00002040


	//----- nvinfo : EIATTR_VRC_CTA_INIT_COUNT
	.align		4
.L_260:
        /*00f8*/ 	.byte	0x02, 0x4a
	.zero		1
	.zero		1


	//----- nvinfo : EIATTR_EXIT_INSTR_OFFSETS
	.align		4
        /*00fc*/ 	.byte	0x04, 0x1c
        /*00fe*/ 	.short	(.L_262 - .L_261)


	//   ....[0]....
.L_261:
        /*0100*/ 	.word	0x00000080


	//   ....[1]....
        /*0104*/ 	.word	0x000000c0


	//   ....[2]....
        /*0108*/ 	.word	0x00002160


	//   ....[3]....
        /*010c*/ 	.word	0x000021b0


	//----- nvinfo : EIATTR_MAX_THREADS
	.align		4
.L_262:
        /*0110*/ 	.byte	0x04, 0x05
        /*0112*/ 	.short	(.L_264 - .L_263)
.L_263:
        /*0114*/ 	.word	0x00000100
        /*0118*/ 	.word	0x00000001
        /*011c*/ 	.word	0x00000001


	//----- nvinfo : EIATTR_CRS_STACK_SIZE
	.align		4
.L_264:
        /*0120*/ 	.byte	0x04, 0x1e
        /*0122*/ 	.short	(.L_266 - .L_265)
.L_265:
        /*0124*/ 	.word	0x00000000


	//----- nvinfo : EIATTR_CBANK_PARAM_SIZE
	.align		4
.L_266:
        /*0128*/ 	.byte	0x03, 0x19
        /*012a*/ 	.short	0x001d


	//----- nvinfo : EIATTR_PARAM_CBANK
	.align		4
        /*012c*/ 	.byte	0x04, 0x0a
        /*012e*/ 	.short	(.L_268 - .L_267)
	.align		4
.L_267:
        /*0130*/ 	.word	index@(.nv.constant0._ZN3cub18CUB_300001_SM_10006detail6reduce28DeviceReduceSingleTileKernelINS2_10policy_hubIijN4cuda3std3__44plusIiEEE10Policy1000EN6thrust24THRUST_300001_SM_1000_NS6detail15normal_iteratorINSD_10device_ptrIcEEEEPijS9_iiNS7_10__identityEEEvT0_T1_T2_T3_T4_T6_)
        /*0134*/ 	.short	0x0380
        /*0136*/ 	.short	0x001d


	//----- nvinfo : EIATTR_SW_WAR
	.align		4
.L_268:
        /*0138*/ 	.byte	0x04, 0x36
        /*013a*/ 	.short	(.L_270 - .L_269)
.L_269:
        /*013c*/ 	.word	0x00000008
.L_270:


//--------------------- .nv.info._ZN3cub18CUB_300001_SM_10006detail9transform16transform_kernelINS2_10policy_hubILb1EN4cuda3std3__45tupleIJN6thrust24THRUST_300001_SM_1000_NS6detail15normal_iteratorINSA_10device_ptrIcEEEESF_EEEE10policy1000El14sequence_matchSF_JPcSK_EEEvT0_iT1_T2_DpNS2_10kernel_argIT3_EE --------------------------
	.section	.nv.info._ZN3cub18CUB_300001_SM_10006detail9transform16transform_kernelINS2_10policy_hubILb1EN4cuda3std3__45tupleIJN6thrust24THRUST_300001_SM_1000_NS6detail15normal_iteratorINSA_10device_ptrIcEEEESF_EEEE10policy1000El14sequence_matchSF_JPcSK_EEEvT0_iT1_T2_DpNS2_10kernel_argIT3_EE,"",@"SHT_CUDA_INFO"
	.sectionflags	@""
	.align	4


	//----- nvinfo : EIATTR_CUDA_API_VERSION
	.align		4
        /*0000*/ 	.byte	0x04, 0x37
        /*0002*/ 	.short	(.L_272 - .L_271)
.L_271:
        /*0004*/ 	.word	0x00000082


	//----- nvinfo : EIATTR_KPARAM_INFO
	.align		4
.L_272:
        /*0008*/ 	.byte	0x04, 0x17
        /*000a*/ 	.short	(.L_274 - .L_273)
.L_273:
        /*000c*/ 	.word	0x00000000
        /*0010*/ 	.short	0x0005
        /*0012*/ 	.short	0x0028
        /*0014*/ 	.byte	0x00, 0xf0, 0x41, 0x00


	//----- nvinfo : EIATTR_KPARAM_INFO
	.align		4
.L_274:
        /*0018*/ 	.byte	0x04, 0x17
        /*001a*/ 	.short	(.L_276 - .L_275)
.L_275:
        /*001c*/ 	.word	0x00000000
        /*0020*/ 	.short	0x0004
        /*0022*/ 	.short	0x0018
        /*0024*/ 	.byte	0x00, 0xf0, 0x41, 0x00


	//----- nvinfo : EIATTR_KPARAM_INFO
	.align		4
.L_276:
        /*0028*/ 	.byte	0x04, 0x17
        /*002a*/ 	.short	(.L_278 - .L_277)
.L_277:
        /*002c*/ 	.word	0x00000000
        /*0030*/ 	.short	0x0003
        /*0032*/ 	.short	0x0010
        /*0034*/ 	.byte	0x00, 0xf0, 0x21, 0x00


	//----- nvinfo : EIATTR_KPARAM_INFO
	.align		4
.L_278:
        /*0038*/ 	.byte	0x04, 0x17
        /*003a*/ 	.short	(.L_280 - .L_279)
.L_279:
        /*003c*/ 	.word	0x00000000
        /*0040*/ 	.short	0x0002
        /*0042*/ 	.short	0x000c
        /*0044*/ 	.byte	0x00, 0xf0, 0x05, 0x00


	//----- nvinfo : EIATTR_KPARAM_INFO
	.align		4
.L_280:
        /*0048*/ 	.byte	0x04, 0x17
        /*004a*/ 	.short	(.L_282 - .L_281)
.L_281:
        /*004c*/ 	.word	0x00000000
        /*0050*/ 	.short	0x0001
        /*0052*/ 	.short	0x0008
        /*0054*/ 	.byte	0x00, 0xf0, 0x11, 0x00


	//----- nvinfo : EIATTR_KPARAM_INFO
	.align		4
.L_282:
        /*0058*/ 	.byte	0x04, 0x17
        /*005a*/ 	.short	(.L_284 - .L_283)
.L_283:
        /*005c*/ 	.word	0x00000000
        /*0060*/ 	.short	0x0000
        /*0062*/ 	.short	0x0000
        /*0064*/ 	.byte	0x00, 0xf0, 0x21, 0x00


	//----- nvinfo : EIATTR_SPARSE_MMA_MASK
	.align		4
.L_284:
        /*0068*/ 	.byte	0x03, 0x50
        /*006a*/ 	.short	0x0000


	//----- nvinfo : EIATTR_MAXREG_COUNT
	.align		4
        /*006c*/ 	.byte	0x03, 0x1b
        /*006e*/ 	.short	0x00ff


	//----- nvinfo : EIATTR_MERCURY_ISA_VERSION
	.align		4
        /*0070*/ 	.byte	0x03, 0x5f
        /*0072*/ 	.short	0x0101


	//----- nvinfo : EIATTR_VRC_CTA_INIT_COUNT
	.align		4
        /*0074*/ 	.byte	0x02, 0x4a
	.zero		1
	.zero		1


	//----- nvinfo : EIATTR_EXIT_INSTR_OFFSETS
	.align		4
        /*0078*/ 	.byte	0x04, 0x1c
        /*007a*/ 	.short	(.L_286 - .L_285)


	//   ....[0]....
.L_285:
        /*007c*/ 	.word	0x000003d0


	//   ....[1]....
        /*0080*/ 	.word	0x00000e70


	//   ....[2]....
        /*0084*/ 	.word	0x000012a0


	//   ....[3]....
        /*0088*/ 	.word	0x000014e0


	//   ....[4]....
        /*008c*/ 	.word	0x00001510


	//   ....[5]....
        /*0090*/ 	.word	0x000015f0


	//   ....[6]....
        /*0094*/ 	.word	0x00001620


	//   ....[7]....
        /*0098*/ 	.word	0x00001b70


	//   ....[8]....
        /*009c*/ 	.word	0x00001db0


	//   ....[9]....
        /*00a0*/ 	.word	0x00001f50


	//   ....[10]....
        /*00a4*/ 	.word	0x00002040


	//----- nvinfo : EIATTR_MAX_THREADS
	.align		4
.L_286:
        /*00a8*/ 	.byte	0x04, 0x05
        /*00aa*/ 	.short	(.L_288 - .L_287)
.L_287:
        /*00ac*/ 	.word	0x00000080
        /*00b0*/ 	.word	0x00000001
        /*00b4*/ 	.word	0x00000001


	//----- nvinfo : EIATTR_CRS_STACK_SIZE
	.align		4
.L_288:
        /*00b8*/ 	.byte	0x04, 0x1e
        /*00ba*/ 	.short	(.L_290 - .L_289)
.L_289:
        /*00bc*/ 	.word	0x00000000


	//----- nvinfo : EIATTR_CBANK_PARAM_SIZE
	.align		4
.L_290:
        /*00c0*/ 	.byte	0x03, 0x19
        /*00c2*/ 	.short	0x0038


	//----- nvinfo : EIATTR_PARAM_CBANK
	.align		4
        /*00c4*/ 	.byte	0x04, 0x0a
        /*00c6*/ 	.short	(.L_292 - .L_291)
	.align		4
.L_291:
        /*00c8*/ 	.word	index@(.nv.constant0._ZN3cub18CUB_300001_SM_10006detail9transform16transform_kernelINS2_10policy_hubILb1EN4cuda3std3__45tupleIJN6thrust24THRUST_300001_SM_1000_NS6detail15normal_iteratorINSA_10device_ptrIcEEEESF_EEEE10policy1000El14sequence_matchSF_JPcSK_EEEvT0_iT1_T2_DpNS2_10kernel_argIT3_EE)
        /*00cc*/ 	.short	0x0380
        /*00ce*/ 	.short	0x0038


	//----- nvinfo : EIATTR_SW_WAR
	.align		4
.L_292:
        /*00d0*/ 	.byte	0x04, 0x36
        /*00d2*/ 	.short	(.L_294 - .L_293)
.L_293:
        /*00d4*/ 	.word	0x00000008
.L_294:


//--------------------- .nv.info._ZN3cub18CUB_300001_SM_10006detail9transform16transform_kernelINS2_10policy_hubILb1EN4cuda3std3__45tupleIJN6thrust24THRUST_300001_SM_1000_NS6detail15normal_iteratorINSA_10device_ptrIcEEEESF_EEEE10policy1000Ei14sequence_matchSF_JPcSK_EEEvT0_iT1_T2_DpNS2_10kernel_argIT3_EE --------------------------
	.section	.nv.info._ZN3cub18CUB_300001_SM_10006detail9transform16transform_kernelINS2_10policy_hubILb1EN4cuda3std3__45tupleIJN6thrust24THRUST_300001_SM_1000_NS6detail15normal_iteratorINSA_10device_ptrIcEEEESF_EEEE10policy1000Ei14sequence_matchSF_JPcSK_EEEvT0_iT1_T2_DpNS2_10kernel_argIT3_EE,"",@"SHT_CUDA_INFO"
	.sectionflags	@""
	.align	4


	//----- nvinfo : EIATTR_CUDA_API_VERSION
	.align		4
        /*0000*/ 	.byte	0x04, 0x37
        /*0002*/ 	.short	(.L_296 - .L_295)
.L_295:
        /*0004*/ 	.word	0x00000082


	//----- nvinfo : EIATTR_KPARAM_INFO
	.align		4
.L_296:
        /*0008*/ 	.byte	0x04, 0x17
        /*000a*/ 	.short	(.L_298 - .L_297)
.L_297:
        /*000c*/ 	.word	0x00000000
        /*0010*/ 	.short	0x0005
        /*0012*/ 	.short	0x0028
        /*0014*/ 	.byte	0x00, 0xf0, 0x41, 0x00


	//----- nvinfo : EIATTR_KPARAM_INFO
	.align		4
.L_298:
        /*0018*/ 	.byte	0x04, 0x17
        /*001a*/ 	.short	(.L_300 - .L_299)
.L_299:
        /*001c*/ 	.word	0x00000000
        /*0020*/ 	.short	0x0004
        /*0022*/ 	.short	0x0018
        /*0024*/ 	.byte	0x00, 0xf0, 0x41, 0x00


	//----- nvinfo : EIATTR_KPARAM_INFO
	.align		4
.L_300:
        /*0028*/ 	.byte	0x04, 0x17
        /*002a*/ 	.short	(.L_302 - .L_301)
.L_301:
        /*002c*/ 	.word	0x00000000
        /*0030*/ 	.short	0x0003
        /*0032*/ 	.short	0x0010
        /*0034*/ 	.byte	0x00, 0xf0, 0x21, 0x00


	//----- nvinfo : EIATTR_KPARAM_INFO
	.align		4
.L_302:
        /*0038*/ 	.byte	0x04, 0x17
        /*003a*/ 	.short	(.L_304 - .L_303)
.L_303:
        /*003c*/ 	.word	0x00000000
        /*0040*/ 	.short	0x0002
        /*0042*/ 	.short	0x0008
        /*0044*/ 	.byte	0x00, 0xf0, 0x05, 0x00


	//----- nvinfo : EIATTR_KPARAM_INFO
	.align		4
.L_304:
        /*0048*/ 	.byte	0x04, 0x17
        /*004a*/ 	.short	(.L_306 - .L_305)
.L_305:
        /*004c*/ 	.word	0x00000000
        /*0050*/ 	.short	0x0001
        /*0052*/ 	.short	0x0004
        /*0054*/ 	.byte	0x00, 0xf0, 0x11, 0x00


	//----- nvinfo : EIATTR_KPARAM_INFO
	.align		4
.L_306:
        /*0058*/ 	.byte	0x04, 0x17
        /*005a*/ 	.short	(.L_308 - .L_307)
.L_307:
        /*005c*/ 	.word	0x00000000
        /*0060*/ 	.short	0x0000
        /*0062*/ 	.short	0x0000
        /*0064*/ 	.byte	0x00, 0xf0, 0x11, 0x00


	//----- nvinfo : EIATTR_SPARSE_MMA_MASK
	.align		4
.L_308:
        /*0068*/ 	.byte	0x03, 0x50
        /*006a*/ 	.short	0x0000


	//----- nvinfo : EIATTR_MAXREG_COUNT
	.align		4
        /*006c*/ 	.byte	0x03, 0x1b
        /*006e*/ 	.short	0x00ff


	//----- nvinfo : EIATTR_MERCURY_ISA_VERSION
	.align		4
        /*0070*/ 	.byte	0x03, 0x5f
        /*0072*/ 	.short	0x0101


	//----- nvinfo : EIATTR_VRC_CTA_INIT_COUNT
	.align		4
        /*0074*/ 	.byte	0x02, 0x4a
	.zero		1
	.zero		1


	//----- nvinfo : EIATTR_EXIT_INSTR_OFFSETS
	.align		4
        /*0078*/ 	.byte	0x04, 0x1c
        /*007a*/ 	.short	(.L_310 - .L_309)


	//   ....[0]....
.L_309:
        /*007c*/ 	.word	0x00000330


	//   ....[1]....
        /*0080*/ 	.word	0x00000880


	//   ....[2]....
        /*0084*/ 	.word	0x00000ab0


	//   ....[3]....
        /*0088*/ 	.word	0x00000c50


	//   ....[4]....
        /*008c*/ 	.word	0x00000d40


	//   ....[5]....
        /*0090*/ 	.word	0x00000d70


	//   ....[6]....
        /*0094*/ 	.word	0x00001330


	//   ....[7]....
        /*0098*/ 	.word	0x00001760


	//   ....[8]....
        /*009c*/ 	.word	0x000019a0


	//   ....[9]....
        /*00a0*/ 	.word	0x000019d0


	//   ....[10]....
        /*00a4*/ 	.word	0x00001ab0


	//----- nvinfo : EIATTR_MAX_THREADS
	.align		4
.L_310:
        /*00a8*/ 	.byte	0x04, 0x05
        /*00aa*/ 	.short	(.L_312 - .L_311)
.L_311:
        /*00ac*/ 	.word	0x00000080
        /*00b0*/ 	.word	0x00000001
        /*00b4*/ 	.word	0x00000001


	//----- nvinfo : EIATTR_CRS_STACK_SIZE
	.align		4
.L_312:
        /*00b8*/ 	.byte	0x04, 0x1e
        /*00ba*/ 	.short	(.L_314 - .L_313)
.L_313:
        /*00bc*/ 	.word	0x00000000


	//----- nvinfo : EIATTR_CBANK_PARAM_SIZE
	.align		4
.L_314:
        /*00c0*/ 	.byte	0x03, 0x19
        /*00c2*/ 	.short	0x0038


	//----- nvinfo : EIATTR_PARAM_CBANK
	.align		4
        /*00c4*/ 	.byte	0x04, 0x0a
        /*00c6*/ 	.short	(.L_316 - .L_315)
	.align		4
.L_315:
        /*00c8*/ 	.word	index@(.nv.constant0._ZN3cub18CUB_300001_SM_10006detail9transform16transform_kernelINS2_10policy_hubILb1EN4cuda3std3__45tupleIJN6thrust24THRUST_300001_SM_1000_NS6detail15normal_iteratorINSA_10device_ptrIcEEEESF_EEEE10policy1000Ei14sequence_matchSF_JPcSK_EEEvT0_iT1_T2_DpNS2_10kernel_argIT3_EE)
        /*00cc*/ 	.short	0x0380
        /*00ce*/ 	.short	0x0038


	//----- nvinfo : EIATTR_SW_WAR
	.align		4
.L_316:
        /*00d0*/ 	.byte	0x04, 0x36
        /*00d2*/ 	.short	(.L_318 - .L_317)
.L_317:
        /*00d4*/ 	.word	0x00000008
.L_318:


//--------------------- .nv.info._ZN3cub18CUB_300001_SM_10006detail8for_each13static_kernelINS2_12policy_hub_t12policy_500_tEmN6thrust24THRUST_300001_SM_1000_NS8cuda_cub20__uninitialized_fill7functorINS7_10device_ptrIcEEcEEEEvT0_T1_ --------------------------
	.section	.nv.info._ZN3cub18CUB_300001_SM_10006detail8for_each13static_kernelINS2_12policy_hub_t12policy_500_tEmN6thrust24THRUST_300001_SM_1000_NS8cuda_cub20__uninitialized_fill7functorINS7_10device_ptrIcEEcEEEEvT0_T1_,"",@"SHT_CUDA_INFO"
	.sectionflags	@""
	.align	4


	//----- nvinfo : EIATTR_CUDA_API_VERSION
	.align		4
        /*0000*/ 	.byte	0x04, 0x37
        /*0002*/ 	.short	(.L_320 - .L_319)
.L_319:
        /*0004*/ 	.word	0x00000082


	//----- nvinfo : EIATTR_KPARAM_INFO
	.align		4
.L_320:
        /*0008*/ 	.byte	0x04, 0x17
        /*000a*/ 	.short	(.L_322 - .L_321)
.L_321:
        /*000c*/ 	.word	0x00000000
        /*0010*/ 	.short	0x0001
        /*0012*/ 	.short	0x0008
        /*0014*/ 	.byte	0x00, 0xf0, 0x41, 0x00


	//----- nvinfo : EIATTR_KPARAM_INFO
	.align		4
.L_322:
        /*0018*/ 	.byte	0x04, 0x17
        /*001a*/ 	.short	(.L_324 - .L_323)
.L_323:
        /*001c*/ 	.word	0x00000000
        /*0020*/ 	.short	0x0000
        /*0022*/ 	.short	0x0000
        /*0024*/ 	.byte	0x00, 0xf0, 0x21, 0x00


	//----- nvinfo : EIATTR_SPARSE_MMA_MASK
	.align		4
.L_324:
        /*0028*/ 	.byte	0x03, 0x50
        /*002a*/ 	.short	0x0000


	//----- nvinfo : EIATTR_MAXREG_COUNT
	.align		4
        /*002c*/ 	.byte	0x03, 0x1b
        /*002e*/ 	.short	0x00ff


	//----- nvinfo : EIATTR_MERCURY_ISA_VERSION
	.align		4
        /*0030*/ 	.byte	0x03, 0x5f
        /*0032*/ 	.short	0x0101


	//----- nvinfo : EIATTR_VRC_CTA_INIT_COUNT
	.align		4
        /*0034*/ 	.byte	0x02, 0x4a
	.zero		1
	.zero		1


	//----- nvinfo : EIATTR_EXIT_INSTR_OFFSETS
	.align		4
        /*0038*/ 	.byte	0x04, 0x1c
        /*003a*/ 	.short	(.L_326 - .L_325)


	//   ....[0]....
.L_325:
        /*003c*/ 	.word	0x00000120


	//   ....[1]....
        /*0040*/ 	.word	0x000001f0


	//   ....[2]....
        /*0044*/ 	.word	0x00000210


	//----- nvinfo : EIATTR_MAX_THREADS
	.align		4
.L_326:
        /*0048*/ 	.byte	0x04, 0x05
        /*004a*/ 	.short	(.L_328 - .L_327)
.L_327:
        /*004c*/ 	.word	0x00000100
        /*0050*/ 	.word	0x00000001
        /*0054*/ 	.word	0x00000001


	//----- nvinfo : EIATTR_CBANK_PARAM_SIZE
	.align		4
.L_328:
        /*0058*/ 	.byte	0x03, 0x19
        /*005a*/ 	.short	0x0018


	//----- nvinfo : EIATTR_PARAM_CBANK
	.align		4
        /*005c*/ 	.byte	0x04, 0x0a
        /*005e*/ 	.short	(.L_330 - .L_329)
	.align		4
.L_329:
        /*0060*/ 	.word	index@(.nv.constant0._ZN3cub18CUB_300001_SM_10006detail8for_each13static_kernelINS2_12policy_hub_t12policy_500_tEmN6thrust24THRUST_300001_SM_1000_NS8cuda_cub20__uninitialized_fill7functorINS7_10device_ptrIcEEcEEEEvT0_T1_)
        /*0064*/ 	.short	0x0380
        /*0066*/ 	.short	0x0018


	//----- nvinfo : EIATTR_SW_WAR
	.align		4
.L_330:
        /*0068*/ 	.byte	0x04, 0x36
        /*006a*/ 	.short	(.L_332 - .L_331)
.L_331:
        /*006c*/ 	.word	0x00000008
.L_332:


//--------------------- .nv.info._ZN3cub18CUB_300001_SM_10006detail11EmptyKernelIvEEvv --------------------------
	.section	.nv.info._ZN3cub18CUB_300001_SM_10006detail11EmptyKernelIvEEvv,"",@"SHT_CUDA_INFO"
	.sectionflags	@""
	.align	4


	//----- nvinfo : EIATTR_CUDA_API_VERSION
	.align		4
        /*0000*/ 	.byte	0x04, 0x37
        /*0002*/ 	.short	(.L_334 - .L_333)
.L_333:
        /*0004*/ 	.word	0x00000082


	//----- nvinfo : EIATTR_SPARSE_MMA_MASK
	.align		4
.L_334:
        /*0008*/ 	.byte	0x03, 0x50
        /*000a*/ 	.short	0x0000


	//----- nvinfo : EIATTR_MAXREG_COUNT
	.align		4
        /*000c*/ 	.byte	0x03, 0x1b
        /*000e*/ 	.short	0x00ff


	//----- nvinfo : EIATTR_MERCURY_ISA_VERSION
	.align		4
        /*0010*/ 	.byte	0x03, 0x5f
        /*0012*/ 	.short	0x0101


	//----- nvinfo : EIATTR_VRC_CTA_INIT_COUNT
	.align		4
        /*0014*/ 	.byte	0x02, 0x4a
	.zero		1
	.zero		1


	//----- nvinfo : EIATTR_EXIT_INSTR_OFFSETS
	.align		4
        /*0018*/ 	.byte	0x04, 0x1c
        /*001a*/ 	.short	(.L_336 - .L_335)


	//   ....[0]....
.L_335:
        /*001c*/ 	.word	0x00000010


	//----- nvinfo : EIATTR_SW_WAR
	.align		4
.L_336:
        /*0020*/ 	.byte	0x04, 0x36
        /*0022*/ 	.short	(.L_338 - .L_337)
.L_337:
        /*0024*/ 	.word	0x00000008
.L_338:


//--------------------- .nv.callgraph             --------------------------
	.section	.nv.callgraph,"",@"SHT_CUDA_CALLGRAPH"
	.align	4
	.sectionentsize	8
	.align		4
        /*0000*/ 	.word	0x00000000
	.align		4
        /*0004*/ 	.word	0xffffffff
	.align		4
        /*0008*/ 	.word	0x00000000
	.align		4
        /*000c*/ 	.word	0xfffffffe
	.align		4
        /*0010*/ 	.word	0x00000000
	.align		4
        /*0014*/ 	.word	0xfffffffd
	.align		4
        /*0018*/ 	.word	0x00000000
	.align		4
        /*001c*/ 	.word	0xfffffffc


//--------------------- .nv.constant4             --------------------------
	.section	.nv.constant4,"a",@progbits
	.align	8
	.align		8
.nv.constant4:
        /*0000*/ 	.dword	_ZN34_INTERNAL_3b496bcc_4_k_cu_596b96574cuda3std3__45__cpo5beginE
	.align		8
        /*0008*/ 	.dword	_ZN34_INTERNAL_3b496bcc_4_k_cu_596b96574cuda3std3__45__cpo3endE
	.align		8
        /*0010*/ 	.dword	_ZN34_INTERNAL_3b496bcc_4_k_cu_596b96574cuda3std3__45__cpo6cbeginE
	.align		8
        /*0018*/ 	.dword	_ZN34_INTERNAL_3b496bcc_4_k_cu_596b96574cuda3std3__45__cpo4cendE
	.align		8
        /*0020*/ 	.dword	_ZN34_INTERNAL_3b496bcc_4_k_cu_596b96574cuda3std3__45__cpo6rbeginE
	.align		8
        /*0028*/ 	.dword	_ZN34_INTERNAL_3b496bcc_4_k_cu_596b96574cuda3std3__45__cpo4rendE
	.align		8
        /*0030*/ 	.dword	_ZN34_INTERNAL_3b496bcc_4_k_cu_596b96574cuda3std3__45__cpo7crbeginE
	.align		8
        /*0038*/ 	.dword	_ZN34_INTERNAL_3b496bcc_4_k_cu_596b96574cuda3std3__45__cpo5crendE
	.align		8
        /*0040*/ 	.dword	_ZN34_INTERNAL_3b496bcc_4_k_cu_596b96574cuda3std3__436_GLOBAL__N__3b496bcc_4_k_cu_596b96576ignoreE
	.align		8
        /*0048*/ 	.dword	_ZN34_INTERNAL_3b496bcc_4_k_cu_596b96574cuda3std3__419piecewise_constructE
	.align		8
        /*0050*/ 	.dword	_ZN34_INTERNAL_3b496bcc_4_k_cu_596b96574cuda3std3__48in_placeE
	.align		8
        /*0058*/ 	.dword	_ZN34_INTERNAL_3b496bcc_4_k_cu_596b96574cuda3std3__420unreachable_sentinelE
	.align		8
        /*0060*/ 	.dword	_ZN34_INTERNAL_3b496bcc_4_k_cu_596b96574cuda3std3__47nulloptE
	.align		8
        /*0068*/ 	.dword	_ZN34_INTERNAL_3b496bcc_4_k_cu_596b96574cuda3std3__48unexpectE
	.align		8
        /*0070*/ 	.dword	_ZN34_INTERNAL_3b496bcc_4_k_cu_596b96574cuda3std6ranges3__45__cpo4swapE
	.align		8
        /*0078*/ 	.dword	_ZN34_INTERNAL_3b496bcc_4_k_cu_596b96574cuda3std6ranges3__45__cpo9iter_moveE
	.align		8
        /*0080*/ 	.dword	_ZN34_INTERNAL_3b496bcc_4_k_cu_596b96574cuda3std6ranges3__45__cpo5beginE
	.align		8
        /*0088*/ 	.dword	_ZN34_INTERNAL_3b496bcc_4_k_cu_596b96574cuda3std6ranges3__45__cpo3endE
	.align		8
        /*0090*/ 	.dword	_ZN34_INTERNAL_3b496bcc_4_k_cu_596b96574cuda3std6ranges3__45__cpo6cbeginE
	.align		8
        /*0098*/ 	.dword	_ZN34_INTERNAL_3b496bcc_4_k_cu_596b96574cuda3std6ranges3__45__cpo4cendE
	.align		8
        /*00a0*/ 	.dword	_ZN34_INTERNAL_3b496bcc_4_k_cu_596b96574cuda3std6ranges3__45__cpo7advanceE
	.align		8
        /*00a8*/ 	.dword	_ZN34_INTERNAL_3b496bcc_4_k_cu_596b96574cuda3std6ranges3__45__cpo9iter_swapE
	.align		8
        /*00b0*/ 	.dword	_ZN34_INTERNAL_3b496bcc_4_k_cu_596b96574cuda3std6ranges3__45__cpo4nextE
	.align		8
        /*00b8*/ 	.dword	_ZN34_INTERNAL_3b496bcc_4_k_cu_596b96574cuda3std6ranges3__45__cpo4prevE
	.align		8
        /*00c0*/ 	.dword	_ZN34_INTERNAL_3b496bcc_4_k_cu_596b96574cuda3std6ranges3__45__cpo4dataE
	.align		8
        /*00c8*/ 	.dword	_ZN34_INTERNAL_3b496bcc_4_k_cu_596b96574cuda3std6ranges3__45__cpo5cdataE
	.align		8
        /*00d0*/ 	.dword	_ZN34_INTERNAL_3b496bcc_4_k_cu_596b96574cuda3std6ranges3__45__cpo4sizeE
	.align		8
        /*00d8*/ 	.dword	_ZN34_INTERNAL_3b496bcc_4_k_cu_596b96574cuda3std6ranges3__45__cpo5ssizeE
	.align		8
        /*00e0*/ 	.dword	_ZN34_INTERNAL_3b496bcc_4_k_cu_596b96574cuda3std6ranges3__45__cpo8distanceE
	.align		8
        /*00e8*/ 	.dword	_ZN34_INTERNAL_3b496bcc_4_k_cu_596b96576thrust24THRUST_300001_SM_1000_NS8cuda_cub3parE
	.align		8
        /*00f0*/ 	.dword	_ZN34_INTERNAL_3b496bcc_4_k_cu_596b96576thrust24THRUST_300001_SM_1000_NS8cuda_cub10par_nosyncE
	.align		8
        /*00f8*/ 	.dword	_ZN34_INTERNAL_3b496bcc_4_k_cu_596b96576thrust24THRUST_300001_SM_1000_NS6system6detail10sequential3seqE
	.align		8
        /*0100*/ 	.dword	_ZN34_INTERNAL_3b496bcc_4_k_cu_596b96576thrust24THRUST_300001_SM_1000_NS12placeholders2_1E
	.align		8
        /*0108*/ 	.dword	_ZN34_INTERNAL_3b496bcc_4_k_cu_596b96576thrust24THRUST_300001_SM_1000_NS12placeholders2_2E
	.align		8
        /*0110*/ 	.dword	_ZN34_INTERNAL_3b496bcc_4_k_cu_596b96576thrust24THRUST_300001_SM_1000_NS12placeholders2_3E
	.align		8
        /*0118*/ 	.dword	_ZN34_INTERNAL_3b496bcc_4_k_cu_596b96576thrust24THRUST_300001_SM_1000_NS12placeholders2_4E
	.align		8
        /*0120*/ 	.dword	_ZN34_INTERNAL_3b496bcc_4_k_cu_596b96576thrust24THRUST_300001_SM_1000_NS12placeholders2_5E
	.align		8
        /*0128*/ 	.dword	_ZN34_INTERNAL_3b496bcc_4_k_cu_596b96576thrust24THRUST_300001_SM_1000_NS12placeholders2_6E
	.align		8
        /*0130*/ 	.dword	_ZN34_INTERNAL_3b496bcc_4_k_cu_596b96576thrust24THRUST_300001_SM_1000_NS12placeholders2_7E
	.align		8
        /*0138*/ 	.dword	_ZN34_INTERNAL_3b496bcc_4_k_cu_596b96576thrust24THRUST_300001_SM_1000_NS12placeholders2_8E
	.align		8
        /*0140*/ 	.dword	_ZN34_INTERNAL_3b496bcc_4_k_cu_596b96576thrust24THRUST_300001_SM_1000_NS12placeholders2_9E
	.align		8
        /*0148*/ 	.dword	_ZN34_INTERNAL_3b496bcc_4_k_cu_596b96576thrust24THRUST_300001_SM_1000_NS12placeholders3_10E
	.align		8
        /*0150*/ 	.dword	_ZN34_INTERNAL_3b496bcc_4_k_cu_596b96576thrust24THRUST_300001_SM_1000_NS3seqE


//--------------------- .text._ZN3cub18CUB_300001_SM_10006detail6reduce28DeviceReduceSingleTileKernelINS2_10policy_hubIiyN4cuda3std3__44plusIiEEE10Policy1000EPiSC_iS9_iiNS7_10__identityEEEvT0_T1_T2_T3_T4_T6_ --------------------------
	.section	.text._ZN3cub18CUB_300001_SM_10006detail6reduce28DeviceReduceSingleTileKernelINS2_10policy_hubIiyN4cuda3std3__44plusIiEEE10Policy1000EPiSC_iS9_iiNS7_10__identityEEEvT0_T1_T2_T3_T4_T6_,"ax",@progbits
	.align	128
        .global         _ZN3cub18CUB_300001_SM_10006detail6reduce28DeviceReduceSingleTileKernelINS2_10policy_hubIiyN4cuda3std3__44plusIiEEE10Policy1000EPiSC_iS9_iiNS7_10__identityEEEvT0_T1_T2_T3_T4_T6_
        .type           _ZN3cub18CUB_300001_SM_10006detail6reduce28DeviceReduceSingleTileKernelINS2_10policy_hubIiyN4cuda3std3__44plusIiEEE10Policy1000EPiSC_iS9_iiNS7_10__identityEEEvT0_T1_T2_T3_T4_T6_,@function
        .size           _ZN3cub18CUB_300001_SM_10006detail6reduce28DeviceReduceSingleTileKernelINS2_10policy_hubIiyN4cuda3std3__44plusIiEEE10Policy1000EPiSC_iS9_iiNS7_10__identityEEEvT0_T1_T2_T3_T4_T6_,(.L_x_272 - _ZN3cub18CUB_300001_SM_10006detail6reduce28DeviceReduceSingleTileKernelINS2_10policy_hubIiyN4cuda3std3__44plusIiEEE10Policy1000EPiSC_iS9_iiNS7_10__identityEEEvT0_T1_T2_T3_T4_T6_)
        .other          _ZN3cub18CUB_300001_SM_10006detail6reduce28DeviceReduceSingleTileKernelINS2_10policy_hubIiyN4cuda3std3__44plusIiEEE10Policy1000EPiSC_iS9_iiNS7_10__identityEEEvT0_T1_T2_T3_T4_T6_,@"STO_CUDA_ENTRY STV_DEFAULT"
_ZN3cub18CUB_300001_SM_10006detail6reduce28DeviceReduceSingleTileKernelINS2_10policy_hubIiyN4cuda3std3__44plusIiEEE10Policy1000EPiSC_iS9_iiNS7_10__identityEEEvT0_T1_T2_T3_T4_T6_:
.text._ZN3cub18CUB_300001_SM_10006detail6reduce28DeviceReduceSingleTileKernelINS2_10policy_hubIiyN4cuda3std3__44plusIiEEE10Policy1000EPiSC_iS9_iiNS7_10__identityEEEvT0_T1_T2_T3_T4_T6_:
[----:B------:R-:W-:Y:S01]  /*0000*/  LDC R1, c[0x0][0x37c] ;  /* 0x0000df00ff017b82 */ /* 0x000fe20000000800 */
[----:B------:R-:W0:Y:S01]  /*0010*/  LDCU UR4, c[0x0][0x390] ;  /* 0x00007200ff0477ac */ /* 0x000e220008000800 */
[----:B------:R-:W1:Y:S01]  /*0020*/  LDCU.64 UR6, c[0x0][0x358] ;  /* 0x00006b00ff0677ac */ /* 0x000e620008000a00 */
[----:B0-----:R-:W-:-:S05]  /*0030*/  IMAD.U32 R20, RZ, RZ, UR4 ;  /* 0x00000004ff147e24 */ /* 0x001fca000f8e00ff */
[----:B------:R-:W-:-:S13]  /*0040*/  ISETP.NE.AND P0, PT, R20, RZ, PT ;  /* 0x000000ff1400720c */ /* 0x000fda0003f05270 */
[----:B-1----:R-:W-:Y:S05]  /*0050*/  @P0 BRA `(.L_x_0) ;  /* 0x00000000001c0947 */ /* 0x002fea0003800000 */
[----:B------:R-:W0:Y:S02]  /*0060*/  S2R R0, SR_TID.X ;  /* 0x0000000000007919 */ /* 0x000e240000002100 */
[----:B0-----:R-:W-:-:S13]  /*0070*/  ISETP.NE.AND P0, PT, R0, RZ, PT ;  /* 0x000000ff0000720c */ /* 0x001fda0003f05270 */
[----:B------:R-:W-:Y:S05]  /*0080*/  @P0 EXIT ;  /* 0x000000000000094d */ /* 0x000fea0003800000 */
[----:B------:R-:W0:Y:S08]  /*0090*/  LDC R5, c[0x0][0x398] ;  /* 0x0000e600ff057b82 */ /* 0x000e300000000800 */
[----:B------:R-:W0:Y:S02]  /*00a0*/  LDC.64 R2, c[0x0][0x388] ;  /* 0x0000e200ff027b82 */ /* 0x000e240000000a00 */
[----:B0-----:R-:W-:Y:S01]  /*00b0*/  STG.E desc[UR6][R2.64], R5 ;  /* 0x0000000502007986 */ /* 0x001fe2000c101906 */
[----:B------:R-:W-:Y:S05]  /*00c0*/  EXIT ;  /* 0x000000000000794d */ /* 0x000fea0003800000 */
.L_x_0:
[----:B------:R-:W0:Y:S01]  /*00d0*/  LDCU UR4, c[0x0][0x380] ;  /* 0x00007000ff0477ac */ /* 0x000e220008000800 */
[----:B------:R-:W-:Y:S01]  /*00e0*/  BSSY.RECONVERGENT B0, `(.L_x_1) ;  /* 0x0000385000007945 */ /* 0x000fe20003800200 */
[----:B0-----:R-:W-:-:S09]  /*00f0*/  ULOP3.LUT UP0, URZ, UR4, 0xf, URZ, 0xc0, !UPT ;  /* 0x0000000f04ff7892 */ /* 0x001fd2000f80c0ff */
[----:B------:R-:W-:Y:S05]  /*0100*/  BRA.U UP0, `(.L_x_2) ;  /* 0x0000001900d87547 */ /* 0x000fea000b800000 */
[----:B------:R-:W-:-:S13]  /*0110*/  ISETP.GT.AND P0, PT, R20, 0xfff, PT ;  /* 0x00000fff1400780c */ /* 0x000fda0003f04270 */
[----:B------:R-:W-:Y:S05]  /*0120*/  @P0 BRA `(.L_x_3) ;  /* 0x0000000c008c0947 */ /* 0x000fea0003800000 */
[----:B------:R-:W0:Y:S01]  /*0130*/  S2R R9, SR_TID.X ;  /* 0x0000000000097919 */ /* 0x000e220000002100 */
[----:B------:R-:W-:Y:S01]  /*0140*/  BSSY.RECONVERGENT B1, `(.L_x_4) ;  /* 0x0000009000017945 */ /* 0x000fe20003800200 */
[----:B------:R-:W-:Y:S01]  /*0150*/  IMAD.MOV.U32 R0, RZ, RZ, RZ ;  /* 0x000000ffff007224 */ /* 0x000fe200078e00ff */
[----:B0-----:R-:W-:Y:S01]  /*0160*/  ISETP.GE.AND P0, PT, R9, R20, PT ;  /* 0x000000140900720c */ /* 0x001fe20003f06270 */
[----:B------:R-:W-:-:S12]  /*0170*/  IMAD.MOV.U32 R11, RZ, RZ, R9 ;  /* 0x000000ffff0b7224 */ /* 0x000fd800078e0009 */
[----:B------:R-:W-:Y:S05]  /*0180*/  @P0 BRA `(.L_x_5) ;  /* 0x0000000000100947 */ /* 0x000fea0003800000 */
[----:B------:R-:W0:Y:S02]  /*0190*/  LDC.64 R2, c[0x0][0x380] ;  /* 0x0000e000ff027b82 */ /* 0x000e240000000a00 */
[----:B0-----:R-:W-:-:S05]  /*01a0*/  IMAD.WIDE.U32 R2, R9, 0x4, R2 ;  /* 0x0000000409027825 */ /* 0x001fca00078e0002 */
[----:B------:R0:W5:Y:S01]  /*01b0*/  LDG.E.CONSTANT R0, desc[UR6][R2.64] ;  /* 0x0000000602007981 */ /* 0x000162000c1e9900 */
[----:B------:R-:W-:-:S07]  /*01c0*/  VIADD R11, R9, 0x100 ;  /* 0x00000100090b7836 */ /* 0x000fce0000000000 */
.L_x_5:
[----:B------:R-:W-:Y:S05]  /*01d0*/  BSYNC.RECONVERGENT B1 ;  /* 0x0000000000017941 */ /* 0x000fea0003800200 */
.L_x_4:
[----:B------:R-:W-:Y:S01]  /*01e0*/  ISETP.GE.AND P0, PT, R11, R20, PT ;  /* 0x000000140b00720c */ /* 0x000fe20003f06270 */
[----:B------:R-:W-:-:S12]  /*01f0*/  BSSY.RECONVERGENT B1, `(.L_x_6) ;  /* 0x0000066000017945 */ /* 0x000fd80003800200 */
[----:B------:R-:W-:Y:S05]  /*0200*/  @P0 BRA `(.L_x_7) ;  /* 0x0000000400900947 */ /* 0x000fea0003800000 */
[----:B0-----:R-:W-:Y:S01]  /*0210*/  LOP3.LUT R3, RZ, R11, RZ, 0x33, !PT ;  /* 0x0000000bff037212 */ /* 0x001fe200078e33ff */
[----:B------:R-:W-:Y:S04]  /*0220*/  BSSY.RECONVERGENT B2, `(.L_x_8) ;  /* 0x0000015000027945 */ /* 0x000fe80003800200 */
[----:B------:R-:W-:-:S05]  /*0230*/  IMAD.IADD R4, R3, 0x1, R20 ;  /* 0x0000000103047824 */ /* 0x000fca00078e0214 */
[C---:B------:R-:W-:Y:S02]  /*0240*/  LOP3.LUT R2, R4.reuse, 0x300, RZ, 0xc0, !PT ;  /* 0x0000030004027812 */ /* 0x040fe400078ec0ff */
[----:B------:R-:W-:Y:S02]  /*0250*/  ISETP.GE.U32.AND P1, PT, R4, 0x300, PT ;  /* 0x000003000400780c */ /* 0x000fe40003f26070 */
[----:B------:R-:W-:-:S13]  /*0260*/  ISETP.NE.AND P0, PT, R2, 0x300, PT ;  /* 0x000003000200780c */ /* 0x000fda0003f05270 */
[----:B------:R-:W-:Y:S05]  /*0270*/  @!P0 BRA `(.L_x_9) ;  /* 0x00000000003c8947 */ /* 0x000fea0003800000 */
[----:B------:R-:W0:Y:S01]  /*0280*/  LDC.64 R2, c[0x0][0x380] ;  /* 0x0000e000ff027b82 */ /* 0x000e220000000a00 */
[----:B------:R-:W-:-:S04]  /*0290*/  LEA.HI R4, R4, 0x1, RZ, 0x18 ;  /* 0x0000000104047811 */ /* 0x000fc800078fc0ff */
[----:B------:R-:W-:-:S05]  /*02a0*/  LOP3.LUT R4, R4, 0x3, RZ, 0xc0, !PT ;  /* 0x0000000304047812 */ /* 0x000fca00078ec0ff */
[----:B------:R-:W-:Y:S02]  /*02b0*/  IMAD.MOV R4, RZ, RZ, -R4 ;  /* 0x000000ffff047224 */ /* 0x000fe400078e0a04 */
[----:B0-----:R-:W-:-:S04]  /*02c0*/  IMAD.WIDE.U32 R2, R11, 0x4, R2 ;  /* 0x000000040b027825 */ /* 0x001fc800078e0002 */
[----:B------:R-:W-:-:S07]  /*02d0*/  IMAD.MOV.U32 R5, RZ, RZ, R3 ;  /* 0x000000ffff057224 */ /* 0x000fce00078e0003 */
.L_x_10:
[----:B------:R-:W-:-:S06]  /*02e0*/  IMAD.MOV.U32 R3, RZ, RZ, R5 ;  /* 0x000000ffff037224 */ /* 0x000fcc00078e0005 */
[----:B------:R0:W2:Y:S01]  /*02f0*/  LDG.E.CONSTANT R3, desc[UR6][R2.64] ;  /* 0x0000000602037981 */ /* 0x0000a2000c1e9900 */
[----:B------:R-:W-:Y:S02]  /*0300*/  VIADD R4, R4, 0x1 ;  /* 0x0000000104047836 */ /* 0x000fe40000000000 */
[----:B------:R-:W-:-:S03]  /*0310*/  VIADD R11, R11, 0x100 ;  /* 0x000001000b0b7836 */ /* 0x000fc60000000000 */
[----:B------:R-:W-:Y:S02]  /*0320*/  ISETP.NE.AND P0, PT, R4, RZ, PT ;  /* 0x000000ff0400720c */ /* 0x000fe40003f05270 */
[----:B0-----:R-:W-:-:S05]  /*0330*/  IADD3 R2, P2, PT, R2, 0x400, RZ ;  /* 0x0000040002027810 */ /* 0x001fca0007f5e0ff */
[----:B------:R-:W-:Y:S02]  /*0340*/  IMAD.X R5, RZ, RZ, R5, P2 ;  /* 0x000000ffff057224 */ /* 0x000fe400010e0605 */
[----:B--2--5:R-:W-:-:S04]  /*0350*/  IMAD.IADD R0, R3, 0x1, R0 ;  /* 0x0000000103007824 */ /* 0x024fc800078e0200 */
[----:B------:R-:W-:Y:S05]  /*0360*/  @P0 BRA `(.L_x_10) ;  /* 0xfffffffc00dc0947 */ /* 0x000fea000383ffff */
.L_x_9:
[----:B------:R-:W-:Y:S05]  /*0370*/  BSYNC.RECONVERGENT B2 ;  /* 0x0000000000027941 */ /* 0x000fea0003800200 */
.L_x_8:
[----:B------:R-:W-:Y:S05]  /*0380*/  @!P1 BRA `(.L_x_7) ;  /* 0x0000000400309947 */ /* 0x000fea0003800000 */
[----:B------:R-:W-:Y:S01]  /*0390*/  IMAD.IADD R2, R20, 0x1, -R11 ;  /* 0x0000000114027824 */ /* 0x000fe200078e0a0b */
[----:B------:R-:W-:Y:S01]  /*03a0*/  BSSY.RECONVERGENT B2, `(.L_x_11) ;  /* 0x0000029000027945 */ /* 0x000fe20003800200 */
[----:B------:R-:W-:-:S03]  /*03b0*/  PLOP3.LUT P0, PT, PT, PT, PT, 0x80, 0x8 ;  /* 0x000000000008781c */ /* 0x000fc60003f0f070 */
[----:B------:R-:W-:-:S13]  /*03c0*/  ISETP.GT.AND P1, PT, R2, 0xc00, PT ;  /* 0x00000c000200780c */ /* 0x000fda0003f24270 */
[----:B------:R-:W-:Y:S05]  /*03d0*/  @!P1 BRA `(.L_x_12) ;  /* 0x0000000000949947 */ /* 0x000fea0003800000 */
[----:B------:R-:W-:Y:S01]  /*03e0*/  PLOP3.LUT P0, PT, PT, PT, PT, 0x8, 0x80 ;  /* 0x000000000080781c */ /* 0x000fe20003f0e170 */
[----:B------:R-:W-:-:S12]  /*03f0*/  VIADD R8, R20, 0xfffff400 ;  /* 0xfffff40014087836 */ /* 0x000fd80000000000 */
.L_x_13:
[----:B------:R-:W0:Y:S01]  /*0400*/  LDC.64 R4, c[0x0][0x380] ;  /* 0x0000e000ff047b82 */ /* 0x000e220000000a00 */
[C---:B------:R-:W-:Y:S02]  /*0410*/  VIADD R7, R11.reuse, 0x400 ;  /* 0x000004000b077836 */ /* 0x040fe40000000000 */
[C---:B------:R-:W-:Y:S02]  /*0420*/  VIADD R3, R11.reuse, 0x800 ;  /* 0x000008000b037836 */ /* 0x040fe40000000000 */
[----:B0-----:R-:W-:-:S05]  /*0430*/  IMAD.WIDE R22, R11, 0x4, R4 ;  /* 0x000000040b167825 */ /* 0x001fca00078e0204 */
[----:B------:R-:W2:Y:S01]  /*0440*/  LDG.E.CONSTANT R13, desc[UR6][R22.64] ;  /* 0x00000006160d7981 */ /* 0x000ea2000c1e9900 */
[----:B------:R-:W-:-:S03]  /*0450*/  IMAD.WIDE R6, R7, 0x4, R4 ;  /* 0x0000000407067825 */ /* 0x000fc600078e0204 */
[----:B------:R-:W2:Y:S04]  /*0460*/  LDG.E.CONSTANT R10, desc[UR6][R22.64+0x400] ;  /* 0x00040006160a7981 */ /* 0x000ea8000c1e9900 */
[----:B------:R-:W3:Y:S04]  /*0470*/  LDG.E.CONSTANT R12, desc[UR6][R22.64+0x800] ;  /* 0x00080006160c7981 */ /* 0x000ee8000c1e9900 */
[----:B------:R-:W3:Y:S01]  /*0480*/  LDG.E.CONSTANT R19, desc[UR6][R22.64+0xc00] ;  /* 0x000c000616137981 */ /* 0x000ee2000c1e9900 */
[----:B------:R-:W-:-:S03]  /*0490*/  IMAD.WIDE R2, R3, 0x4, R4 ;  /* 0x0000000403027825 */ /* 0x000fc600078e0204 */
[----:B------:R-:W4:Y:S04]  /*04a0*/  LDG.E.CONSTANT R16, desc[UR6][R6.64] ;  /* 0x0000000606107981 */ /* 0x000f28000c1e9900 */
[----:B------:R-:W4:Y:S01]  /*04b0*/  LDG.E.CONSTANT R15, desc[UR6][R6.64+0x400] ;  /* 0x00040006060f7981 */ /* 0x000f22000c1e9900 */
[----:B------:R-:W-:-:S03]  /*04c0*/  VIADD R25, R11, 0xc00 ;  /* 0x00000c000b197836 */ /* 0x000fc60000000000 */
[----:B------:R-:W4:Y:S04]  /*04d0*/  LDG.E.CONSTANT R14, desc[UR6][R6.64+0x800] ;  /* 0x00080006060e7981 */ /* 0x000f28000c1e9900 */
[----:B------:R-:W4:Y:S01]  /*04e0*/  LDG.E.CONSTANT R21, desc[UR6][R6.64+0xc00] ;  /* 0x000c000606157981 */ /* 0x000f22000c1e9900 */
[----:B------:R-:W-:-:S03]  /*04f0*/  IMAD.WIDE R4, R25, 0x4, R4 ;  /* 0x0000000419047825 */ /* 0x000fc600078e0204 */
[----:B------:R-:W4:Y:S04]  /*0500*/  LDG.E.CONSTANT R18, desc[UR6][R2.64] ;  /* 0x0000000602127981 */ /* 0x000f28000c1e9900 */
[----:B------:R-:W4:Y:S04]  /*0510*/  LDG.E.CONSTANT R17, desc[UR6][R2.64+0x400] ;  /* 0x0004000602117981 */ /* 0x000f28000c1e9900 */
[----:B------:R-:W4:Y:S04]  /*0520*/  LDG.E.CONSTANT R23, desc[UR6][R2.64+0x800] ;  /* 0x0008000602177981 */ /* 0x000f28000c1e9900 */
[----:B------:R-:W4:Y:S04]  /*0530*/  LDG.E.CONSTANT R24, desc[UR6][R2.64+0xc00] ;  /* 0x000c000602187981 */ /* 0x000f28000c1e9900 */
[----:B------:R-:W4:Y:S04]  /*0540*/  LDG.E.CONSTANT R25, desc[UR6][R4.64] ;  /* 0x0000000604197981 */ /* 0x000f28000c1e9900 */
[----:B------:R-:W4:Y:S04]  /*0550*/  LDG.E.CONSTANT R26, desc[UR6][R4.64+0x400] ;  /* 0x00040006041a7981 */ /* 0x000f28000c1e9900 */
[----:B------:R-:W4:Y:S04]  /*0560*/  LDG.E.CONSTANT R22, desc[UR6][R4.64+0x800] ;  /* 0x0008000604167981 */ /* 0x000f28000c1e9900 */
[----:B------:R-:W4:Y:S01]  /*0570*/  LDG.E.CONSTANT R27, desc[UR6][R4.64+0xc00] ;  /* 0x000c0006041b7981 */ /* 0x000f22000c1e9900 */
[----:B------:R-:W-:-:S05]  /*0580*/  VIADD R11, R11, 0x1000 ;  /* 0x000010000b0b7836 */ /* 0x000fca0000000000 */
[----:B------:R-:W-:Y:S02]  /*0590*/  ISETP.GE.AND P1, PT, R11, R8, PT ;  /* 0x000000080b00720c */ /* 0x000fe40003f26270 */
[----:B--2--5:R-:W-:-:S04]  /*05a0*/  IADD3 R10, PT, PT, R10, R13, R0 ;  /* 0x0000000d0a0a7210 */ /* 0x024fc80007ffe000 */
[----:B---3--:R-:W-:-:S04]  /*05b0*/  IADD3 R10, PT, PT, R19, R12, R10 ;  /* 0x0000000c130a7210 */ /* 0x008fc80007ffe00a */
[----:B----4-:R-:W-:-:S04]  /*05c0*/  IADD3 R10, PT, PT, R15, R16, R10 ;  /* 0x000000100f0a7210 */ /* 0x010fc80007ffe00a */
[----:B------:R-:W-:-:S04]  /*05d0*/  IADD3 R10, PT, PT, R21, R14, R10 ;  /* 0x0000000e150a7210 */ /* 0x000fc80007ffe00a */
[----:B------:R-:W-:-:S04]  /*05e0*/  IADD3 R10, PT, PT, R17, R18, R10 ;  /* 0x00000012110a7210 */ /* 0x000fc80007ffe00a */
[----:B------:R-:W-:-:S04]  /*05f0*/  IADD3 R10, PT, PT, R24, R23, R10 ;  /* 0x00000017180a7210 */ /* 0x000fc80007ffe00a */
[----:B------:R-:W-:-:S04]  /*0600*/  IADD3 R25, PT, PT, R26, R25, R10 ;  /* 0x000000191a197210 */ /* 0x000fc80007ffe00a */
[----:B------:R-:W-:Y:S01]  /*0610*/  IADD3 R0, PT, PT, R27, R22, R25 ;  /* 0x000000161b007210 */ /* 0x000fe20007ffe019 */
[----:B------:R-:W-:Y:S06]  /*0620*/  @!P1 BRA `(.L_x_13) ;  /* 0xfffffffc00749947 */ /* 0x000fec000383ffff */
.L_x_12:
[----:B------:R-:W-:Y:S05]  /*0630*/  BSYNC.RECONVERGENT B2 ;  /* 0x0000000000027941 */ /* 0x000fea0003800200 */
.L_x_11:
[----:B------:R-:W-:Y:S01]  /*0640*/  IMAD.IADD R2, R20, 0x1, -R11 ;  /* 0x0000000114027824 */ /* 0x000fe200078e0a0b */
[----:B------:R-:W-:Y:S04]  /*0650*/  BSSY.RECONVERGENT B2, `(.L_x_14) ;  /* 0x0000015000027945 */ /* 0x000fe80003800200 */
[----:B------:R-:W-:-:S13]  /*0660*/  ISETP.GT.AND P1, PT, R2, 0x400, PT ;  /* 0x000004000200780c */ /* 0x000fda0003f24270 */
[----:B------:R-:W-:Y:S05]  /*0670*/  @!P1 BRA `(.L_x_15) ;  /* 0x0000000000489947 */ /* 0x000fea0003800000 */
[----:B------:R-:W0:Y:S01]  /*0680*/  LDC.64 R4, c[0x0][0x380] ;  /* 0x0000e000ff047b82 */ /* 0x000e220000000a00 */
[C---:B------:R-:W-:Y:S02]  /*0690*/  VIADD R13, R11.reuse, 0x400 ;  /* 0x000004000b0d7836 */ /* 0x040fe40000000000 */
[----:B0-----:R-:W-:-:S05]  /*06a0*/  IMAD.WIDE R2, R11, 0x4, R4 ;  /* 0x000000040b027825 */ /* 0x001fca00078e0204 */
[----:B------:R-:W2:Y:S01]  /*06b0*/  LDG.E.CONSTANT R7, desc[UR6][R2.64] ;  /* 0x0000000602077981 */ /* 0x000ea2000c1e9900 */
[----:B------:R-:W-:-:S03]  /*06c0*/  IMAD.WIDE R4, R13, 0x4, R4 ;  /* 0x000000040d047825 */ /* 0x000fc600078e0204 */
[----:B------:R-:W2:Y:S04]  /*06d0*/  LDG.E.CONSTANT R6, desc[UR6][R2.64+0x400] ;  /* 0x0004000602067981 */ /* 0x000ea8000c1e9900 */
[----:B------:R-:W3:Y:S04]  /*06e0*/  LDG.E.CONSTANT R13, desc[UR6][R2.64+0x800] ;  /* 0x00080006020d7981 */ /* 0x000ee8000c1e9900 */
[----:B------:R-:W3:Y:S04]  /*06f0*/  LDG.E.CONSTANT R8, desc[UR6][R2.64+0xc00] ;  /* 0x000c000602087981 */ /* 0x000ee8000c1e9900 */
[----:B------:R-:W4:Y:S04]  /*0700*/  LDG.E.CONSTANT R15, desc[UR6][R4.64] ;  /* 0x00000006040f7981 */ /* 0x000f28000c1e9900 */
[----:B------:R-:W4:Y:S04]  /*0710*/  LDG.E.CONSTANT R10, desc[UR6][R4.64+0x400] ;  /* 0x00040006040a7981 */ /* 0x000f28000c1e9900 */
[----:B------:R-:W4:Y:S04]  /*0720*/  LDG.E.CONSTANT R17, desc[UR6][R4.64+0x800] ;  /* 0x0008000604117981 */ /* 0x000f28000c1e9900 */
[----:B------:R-:W4:Y:S01]  /*0730*/  LDG.E.CONSTANT R12, desc[UR6][R4.64+0xc00] ;  /* 0x000c0006040c7981 */ /* 0x000f22000c1e9900 */
[----:B------:R-:W-:Y:S01]  /*0740*/  PLOP3.LUT P0, PT, PT, PT, PT, 0x8, 0x80 ;  /* 0x000000000080781c */ /* 0x000fe20003f0e170 */
[----:B------:R-:W-:Y:S01]  /*0750*/  VIADD R11, R11, 0x800 ;  /* 0x000008000b0b7836 */ /* 0x000fe20000000000 */
[----:B--2--5:R-:W-:-:S04]  /*0760*/  IADD3 R6, PT, PT, R6, R7, R0 ;  /* 0x0000000706067210 */ /* 0x024fc80007ffe000 */
[----:B---3--:R-:W-:-:S04]  /*0770*/  IADD3 R6, PT, PT, R8, R13, R6 ;  /* 0x0000000d08067210 */ /* 0x008fc80007ffe006 */
[----:B----4-:R-:W-:-:S04]  /*0780*/  IADD3 R6, PT, PT, R10, R15, R6 ;  /* 0x0000000f0a067210 */ /* 0x010fc80007ffe006 */
[----:B------:R-:W-:-:S07]  /*0790*/  IADD3 R0, PT, PT, R12, R17, R6 ;  /* 0x000000110c007210 */ /* 0x000fce0007ffe006 */
.L_x_15:
[----:B------:R-:W-:Y:S05]  /*07a0*/  BSYNC.RECONVERGENT B2 ;  /* 0x0000000000027941 */ /* 0x000fea0003800200 */
.L_x_14:
[----:B------:R-:W-:-:S13]  /*07b0*/  ISETP.LT.OR P0, PT, R11, R20, P0 ;  /* 0x000000140b00720c */ /* 0x000fda0000701670 */
[----:B------:R-:W-:Y:S05]  /*07c0*/  @!P0 BRA `(.L_x_7) ;  /* 0x0000000000208947 */ /* 0x000fea0003800000 */
[----:B------:R-:W0:Y:S02]  /*07d0*/  LDC.64 R2, c[0x0][0x380] ;  /* 0x0000e000ff027b82 */ /* 0x000e240000000a00 */
[----:B0-----:R-:W-:-:S05]  /*07e0*/  IMAD.WIDE R2, R11, 0x4, R2 ;  /* 0x000000040b027825 */ /* 0x001fca00078e0202 */
[----:B------:R-:W2:Y:S04]  /*07f0*/  LDG.E.CONSTANT R5, desc[UR6][R2.64] ;  /* 0x0000000602057981 */ /* 0x000ea8000c1e9900 */
[----:B------:R-:W2:Y:S04]  /*0800*/  LDG.E.CONSTANT R4, desc[UR6][R2.64+0x400] ;  /* 0x0004000602047981 */ /* 0x000ea8000c1e9900 */
[----:B------:R-:W3:Y:S04]  /*0810*/  LDG.E.CONSTANT R7, desc[UR6][R2.64+0x800] ;  /* 0x0008000602077981 */ /* 0x000ee8000c1e9900 */
[----:B------:R-:W3:Y:S01]  /*0820*/  LDG.E.CONSTANT R6, desc[UR6][R2.64+0xc00] ;  /* 0x000c000602067981 */ /* 0x000ee2000c1e9900 */
[----:B--2--5:R-:W-:-:S04]  /*0830*/  IADD3 R0, PT, PT, R4, R5, R0 ;  /* 0x0000000504007210 */ /* 0x024fc80007ffe000 */
[----:B---3--:R-:W-:-:S07]  /*0840*/  IADD3 R0, PT, PT, R6, R7, R0 ;  /* 0x0000000706007210 */ /* 0x008fce0007ffe000 */
.L_x_7:
[----:B------:R-:W-:Y:S05]  /*0850*/  BSYNC.RECONVERGENT B1 ;  /* 0x0000000000017941 */ /* 0x000fea0003800200 */
.L_x_6:
[----:B------:R-:W-:-:S13]  /*0860*/  ISETP.GE.AND P0, PT, R20, 0x100, PT ;  /* 0x000001001400780c */ /* 0x000fda0003f06270 */
[----:B------:R-:W-:Y:S05]  /*0870*/  @!P0 BRA `(.L_x_16) ;  /* 0x0000000000ac8947 */ /* 0x000fea0003800000 */
[----:B------:R-:W1:Y:S01]  /*0880*/  S2R R6, SR_LANEID ;  /* 0x0000000000067919 */ /* 0x000e620000000000 */
[----:B0----5:R-:W0:Y:S01]  /*0890*/  SHFL.DOWN PT, R2, R0, 0x1, 0x1f ;  /* 0x08201f0000027f89 */ /* 0x021e2200000e0000 */
[C---:B-1----:R-:W-:Y:S02]  /*08a0*/  ISETP.GT.AND P0, PT, R6.reuse, 0x1e, PT ;  /* 0x0000001e0600780c */ /* 0x042fe40003f04270 */
[----:B------:R-:W-:Y:S02]  /*08b0*/  ISETP.NE.AND P1, PT, R6, RZ, PT ;  /* 0x000000ff0600720c */ /* 0x000fe40003f25270 */
[----:B0-----:R-:W-:Y:S02]  /*08c0*/  SEL R3, R2, RZ, !P0 ;  /* 0x000000ff02037207 */ /* 0x001fe40004000000 */
[----:B------:R-:W-:-:S03]  /*08d0*/  ISETP.GT.AND P0, PT, R6, 0x1d, PT ;  /* 0x0000001d0600780c */ /* 0x000fc60003f04270 */
[----:B------:R-:W-:-:S05]  /*08e0*/  IMAD.IADD R3, R3, 0x1, R0 ;  /* 0x0000000103037824 */ /* 0x000fca00078e0200 */
[----:B------:R-:W0:Y:S01]  /*08f0*/  SHFL.DOWN PT, R2, R3, 0x2, 0x1f ;  /* 0x08401f0003027f89 */ /* 0x000e2200000e0000 */
[----:B------:R-:W1:Y:S01]  /*0900*/  @!P1 S2R R7, SR_CgaCtaId ;  /* 0x0000000000079919 */ /* 0x000e620000008800 */
[----:B0-----:R-:W-:Y:S02]  /*0910*/  SEL R2, R2, RZ, !P0 ;  /* 0x000000ff02027207 */ /* 0x001fe40004000000 */
[----:B------:R-:W-:-:S03]  /*0920*/  ISETP.GT.AND P0, PT, R6, 0x1b, PT ;  /* 0x0000001b0600780c */ /* 0x000fc60003f04270 */
[----:B------:R-:W-:-:S05]  /*0930*/  IMAD.IADD R2, R3, 0x1, R2 ;  /* 0x0000000103027824 */ /* 0x000fca00078e0202 */
[----:B------:R-:W0:Y:S02]  /*0940*/  SHFL.DOWN PT, R4, R2, 0x4, 0x1f ;  /* 0x08801f0002047f89 */ /* 0x000e2400000e0000 */
[----:B0-----:R-:W-:Y:S02]  /*0950*/  SEL R5, R4, RZ, !P0 ;  /* 0x000000ff04057207 */ /* 0x001fe40004000000 */
[----:B------:R-:W-:Y:S02]  /*0960*/  ISETP.GT.AND P0, PT, R6, 0x17, PT ;  /* 0x000000170600780c */ /* 0x000fe40003f04270 */
[----:B------:R-:W-:Y:S01]  /*0970*/  @!P1 MOV R4, 0x400 ;  /* 0x0000040000049802 */ /* 0x000fe20000000f00 */
[----:B------:R-:W-:Y:S01]  /*0980*/  IMAD.IADD R5, R2, 0x1, R5 ;  /* 0x0000000102057824 */ /* 0x000fe200078e0205 */
[----:B------:R-:W-:Y:S02]  /*0990*/  @!P1 SHF.R.U32.HI R2, RZ, 0x3, R9 ;  /* 0x00000003ff029819 */ /* 0x000fe40000011609 */
[----:B-1----:R-:W-:-:S02]  /*09a0*/  @!P1 LEA R7, R7, R4, 0x18 ;  /* 0x0000000407079211 */ /* 0x002fc400078ec0ff */
[----:B------:R-:W0:Y:S01]  /*09b0*/  SHFL.DOWN PT, R0, R5, 0x8, 0x1f ;  /* 0x09001f0005007f89 */ /* 0x000e2200000e0000 */
[----:B------:R-:W-:-:S05]  /*09c0*/  @!P1 LOP3.LUT R2, R2, 0x7c, RZ, 0xc0, !PT ;  /* 0x0000007c02029812 */ /* 0x000fca00078ec0ff */
[----:B------:R-:W-:Y:S01]  /*09d0*/  @!P1 IMAD.IADD R2, R2, 0x1, R7 ;  /* 0x0000000102029824 */ /* 0x000fe200078e0207 */
[----:B0-----:R-:W-:Y:S02]  /*09e0*/  SEL R0, R0, RZ, !P0 ;  /* 0x000000ff00007207 */ /* 0x001fe40004000000 */
[----:B------:R-:W-:-:S03]  /*09f0*/  ISETP.GT.AND P0, PT, R6, 0xf, PT ;  /* 0x0000000f0600780c */ /* 0x000fc60003f04270 */
[----:B------:R-:W-:-:S05]  /*0a00*/  IMAD.IADD R0, R5, 0x1, R0 ;  /* 0x0000000105007824 */ /* 0x000fca00078e0200 */
[----:B------:R-:W0:Y:S02]  /*0a10*/  SHFL.DOWN PT, R3, R0, 0x10, 0x1f ;  /* 0x0a001f0000037f89 */ /* 0x000e2400000e0000 */
[----:B0-----:R-:W-:Y:S02]  /*0a20*/  SEL R3, R3, RZ, !P0 ;  /* 0x000000ff03037207 */ /* 0x001fe40004000000 */
[----:B------:R-:W-:-:S03]  /*0a30*/  ISETP.NE.AND P0, PT, R9, RZ, PT ;  /* 0x000000ff0900720c */ /* 0x000fc60003f05270 */
[----:B------:R-:W-:-:S05]  /*0a40*/  IMAD.IADD R3, R0, 0x1, R3 ;  /* 0x0000000100037824 */ /* 0x000fca00078e0203 */
[----:B------:R0:W-:Y:S01]  /*0a50*/  @!P1 STS [R2+0x8], R3 ;  /* 0x0000080302009388 */ /* 0x0001e20000000800 */
[----:B------:R-:W-:Y:S06]  /*0a60*/  BAR.SYNC.DEFER_BLOCKING 0x0 ;  /* 0x0000000000007b1d */ /* 0x000fec0000010000 */
[----:B------:R-:W-:Y:S05]  /*0a70*/  @P0 BRA `(.L_x_17) ;  /* 0x0000002c00ac0947 */ /* 0x000fea0003800000 */
[----:B------:R-:W1:Y:S01]  /*0a80*/  S2UR UR5, SR_CgaCtaId ;  /* 0x00000000000579c3 */ /* 0x000e620000008800 */
[----:B------:R-:W-:Y:S02]  /*0a90*/  UMOV UR4, 0x400 ;  /* 0x0000040000047882 */ /* 0x000fe40000000000 */
[----:B-1----:R-:W-:-:S09]  /*0aa0*/  ULEA UR4, UR5, UR4, 0x18 ;  /* 0x0000000405047291 */ /* 0x002fd2000f8ec0ff */
[----:B------:R-:W-:Y:S04]  /*0ab0*/  LDS R0, [UR4+0xc] ;  /* 0x00000c04ff007984 */ /* 0x000fe80008000800 */
[----:B------:R-:W1:Y:S04]  /*0ac0*/  LDS.128 R4, [UR4+0x10] ;  /* 0x00001004ff047984 */ /* 0x000e680008000c00 */
[----:B------:R-:W2:Y:S01]  /*0ad0*/  LDS.64 R8, [UR4+0x20] ;  /* 0x00002004ff087984 */ /* 0x000ea20008000a00 */
[----:B-1----:R-:W-:-:S04]  /*0ae0*/  IADD3 R0, PT, PT, R4, R0, R3 ;  /* 0x0000000004007210 */ /* 0x002fc80007ffe003 */
[----:B------:R-:W-:-:S04]  /*0af0*/  IADD3 R0, PT, PT, R6, R0, R5 ;  /* 0x0000000006007210 */ /* 0x000fc80007ffe005 */
[----:B--2---:R-:W-:-:S05]  /*0b00*/  IADD3 R0, PT, PT, R8, R0, R7 ;  /* 0x0000000008007210 */ /* 0x004fca0007ffe007 */
[----:B0-----:R-:W-:Y:S01]  /*0b10*/  IMAD.IADD R3, R0, 0x1, R9 ;  /* 0x0000000100037824 */ /* 0x001fe200078e0209 */
[----:B------:R-:W-:Y:S06]  /*0b20*/  BRA `(.L_x_17) ;  /* 0x0000002c00807947 */ /* 0x000fec0003800000 */
.L_x_16:
[----:B0-----:R-:W-:Y:S01]  /*0b30*/  LOP3.LUT R2, R9, 0x3e0, RZ, 0xc0, !PT ;  /* 0x000003e009027812 */ /* 0x001fe200078ec0ff */
[----:B------:R-:W0:Y:S03]  /*0b40*/  S2R R8, SR_LANEID ;  /* 0x0000000000087919 */ /* 0x000e260000000000 */
[----:B------:R-:W-:Y:S01]  /*0b50*/  LOP3.LUT R5, RZ, R2, RZ, 0x33, !PT ;  /* 0x00000002ff057212 */ /* 0x000fe200078e33ff */
[----:B------:R-:W-:-:S04]  /*0b60*/  VIADD R3, R2, 0x20 ;  /* 0x0000002002037836 */ /* 0x000fc80000000000 */
[----:B------:R-:W-:Y:S01]  /*0b70*/  IMAD.IADD R5, R5, 0x1, R20 ;  /* 0x0000000105057824 */ /* 0x000fe200078e0214 */
[----:B------:R-:W-:-:S04]  /*0b80*/  ISETP.GT.AND P0, PT, R3, R20, PT ;  /* 0x000000140300720c */ /* 0x000fc80003f04270 */
[----:B------:R-:W-:-:S05]  /*0b90*/  SEL R5, R5, 0x1f, P0 ;  /* 0x0000001f05057807 */ /* 0x000fca0000000000 */
[----:B-----5:R-:W1:Y:S01]  /*0ba0*/  SHFL.DOWN PT, R2, R0, 0x1, R5 ;  /* 0x0820000000027989 */ /* 0x020e6200000e0005 */
[CC--:B0-----:R-:W-:Y:S01]  /*0bb0*/  ISETP.GE.AND P0, PT, R8.reuse, R5.reuse, PT ;  /* 0x000000050800720c */ /* 0x0c1fe20003f06270 */
[C---:B------:R-:W-:Y:S01]  /*0bc0*/  VIADD R4, R8.reuse, 0x2 ;  /* 0x0000000208047836 */ /* 0x040fe20000000000 */
[C---:B------:R-:W-:Y:S01]  /*0bd0*/  ISETP.NE.AND P1, PT, R8.reuse, RZ, PT ;  /* 0x000000ff0800720c */ /* 0x040fe20003f25270 */
[----:B------:R-:W-:Y:S01]  /*0be0*/  VIADD R6, R8, 0x4 ;  /* 0x0000000408067836 */ /* 0x000fe20000000000 */
[----:B-1----:R-:W-:Y:S02]  /*0bf0*/  SEL R3, R2, RZ, !P0 ;  /* 0x000000ff02037207 */ /* 0x002fe40004000000 */
[----:B------:R-:W-:-:S03]  /*0c00*/  ISETP.GT.AND P0, PT, R4, R5, PT ;  /* 0x000000050400720c */ /* 0x000fc60003f04270 */
[----:B------:R-:W-:-:S06]  /*0c10*/  IMAD.IADD R2, R3, 0x1, R0 ;  /* 0x0000000103027824 */ /* 0x000fcc00078e0200 */
[----:B------:R-:W0:Y:S01]  /*0c20*/  @!P1 S2R R10, SR_CgaCtaId ;  /* 0x00000000000a9919 */ /* 0x000e220000008800 */
[----:B------:R-:W-:Y:S01]  /*0c30*/  @!P1 MOV R7, 0x400 ;  /* 0x0000040000079802 */ /* 0x000fe20000000f00 */
[----:B------:R-:W1:Y:S02]  /*0c40*/  SHFL.DOWN PT, R3, R2, 0x2, R5 ;  /* 0x0840000002037989 */ /* 0x000e6400000e0005 */
[----:B-1----:R-:W-:Y:S02]  /*0c50*/  SEL R3, R3, RZ, !P0 ;  /* 0x000000ff03037207 */ /* 0x002fe40004000000 */
[----:B------:R-:W-:Y:S02]  /*0c60*/  ISETP.GT.AND P0, PT, R6, R5, PT ;  /* 0x000000050600720c */ /* 0x000fe40003f04270 */
[----:B------:R-:W-:Y:S01]  /*0c70*/  @!P1 SHF.R.U32.HI R6, RZ, 0x3, R9 ;  /* 0x00000003ff069819 */ /* 0x000fe20000011609 */
[----:B------:R-:W-:Y:S01]  /*0c80*/  IMAD.IADD R4, R2, 0x1, R3 ;  /* 0x0000000102047824 */ /* 0x000fe200078e0203 */
[----:B0-----:R-:W-:Y:S01]  /*0c90*/  @!P1 LEA R7, R10, R7, 0x18 ;  /* 0x000000070a079211 */ /* 0x001fe200078ec0ff */
[----:B------:R-:W-:Y:S01]  /*0ca0*/  VIADD R2, R8, 0x8 ;  /* 0x0000000808027836 */ /* 0x000fe20000000000 */
[----:B------:R-:W-:-:S02]  /*0cb0*/  @!P1 LOP3.LUT R6, R6, 0x7c, RZ, 0xc0, !PT ;  /* 0x0000007c06069812 */ /* 0x000fc400078ec0ff */
[----:B------:R-:W0:Y:S03]  /*0cc0*/  SHFL.DOWN PT, R3, R4, 0x4, R5 ;  /* 0x0880000004037989 */ /* 0x000e2600000e0005 */
[----:B------:R-:W-:Y:S01]  /*0cd0*/  @!P1 IMAD.IADD R6, R6, 0x1, R7 ;  /* 0x0000000106069824 */ /* 0x000fe200078e0207 */
[----:B0-----:R-:W-:Y:S02]  /*0ce0*/  SEL R3, R3, RZ, !P0 ;  /* 0x000000ff03037207 */ /* 0x001fe40004000000 */
[----:B------:R-:W-:-:S03]  /*0cf0*/  ISETP.GT.AND P0, PT, R2, R5, PT ;  /* 0x000000050200720c */ /* 0x000fc60003f04270 */
[----:B------:R-:W-:Y:S02]  /*0d00*/  IMAD.IADD R0, R4, 0x1, R3 ;  /* 0x0000000104007824 */ /* 0x000fe400078e0203 */
[----:B------:R-:W-:-:S03]  /*0d10*/  VIADD R4, R8, 0x10 ;  /* 0x0000001008047836 */ /* 0x000fc60000000000 */
[----:B------:R-:W0:Y:S02]  /*0d20*/  SHFL.DOWN PT, R3, R0, 0x8, R5 ;  /* 0x0900000000037989 */ /* 0x000e2400000e0005 */
[----:B0-----:R-:W-:Y:S02]  /*0d30*/  SEL R3, R3, RZ, !P0 ;  /* 0x000000ff03037207 */ /* 0x001fe40004000000 */
[----:B------:R-:W-:-:S03]  /*0d40*/  ISETP.GT.AND P0, PT, R4, R5, PT ;  /* 0x000000050400720c */ /* 0x000fc60003f04270 */
[----:B------:R-:W-:-:S05]  /*0d50*/  IMAD.IADD R2, R0, 0x1, R3 ;  /* 0x0000000100027824 */ /* 0x000fca00078e0203 */
[----:B------:R-:W0:Y:S02]  /*0d60*/  SHFL.DOWN PT, R3, R2, 0x10, R5 ;  /* 0x0a00000002037989 */ /* 0x000e2400000e0005 */
[----:B0-----:R-:W-:Y:S02]  /*0d70*/  SEL R3, R3, RZ, !P0 ;  /* 0x000000ff03037207 */ /* 0x001fe40004000000 */
[----:B------:R-:W-:-:S03]  /*0d80*/  ISETP.NE.AND P0, PT, R9, RZ, PT ;  /* 0x000000ff0900720c */ /* 0x000fc60003f05270 */
[----:B------:R-:W-:-:S05]  /*0d90*/  IMAD.IADD R3, R2, 0x1, R3 ;  /* 0x0000000102037824 */ /* 0x000fca00078e0203 */
[----:B------:R4:W-:Y:S01]  /*0da0*/  @!P1 STS [R6+0x8], R3 ;  /* 0x0000080306009388 */ /* 0x0009e20000000800 */
[----:B------:R-:W-:Y:S06]  /*0db0*/  BAR.SYNC.DEFER_BLOCKING 0x0 ;  /* 0x0000000000007b1d */ /* 0x000fec0000010000 */
[----:B------:R-:W-:Y:S05]  /*0dc0*/  @P0 BRA `(.L_x_17) ;  /* 0x0000002800d80947 */ /* 0x000fea0003800000 */
[----:B------:R-:W0:Y:S01]  /*0dd0*/  S2UR UR5, SR_CgaCtaId ;  /* 0x00000000000579c3 */ /* 0x000e220000008800 */
[----:B------:R-:W-:Y:S01]  /*0de0*/  UMOV UR4, 0x400 ;  /* 0x0000040000047882 */ /* 0x000fe20000000000 */
[C---:B------:R-:W-:Y:S02]  /*0df0*/  ISETP.GT.AND P2, PT, R20.reuse, 0x40, PT ;  /* 0x000000401400780c */ /* 0x040fe40003f44270 */
[C---:B------:R-:W-:Y:S02]  /*0e00*/  ISETP.GT.AND P1, PT, R20.reuse, 0x20, PT ;  /* 0x000000201400780c */ /* 0x040fe40003f24270 */
[----:B------:R-:W-:Y:S01]  /*0e10*/  ISETP.GT.AND P3, PT, R20, 0x80, PT ;  /* 0x000000801400780c */ /* 0x000fe20003f64270 */
[----:B0-----:R-:W-:-:S09]  /*0e20*/  ULEA UR4, UR5, UR4, 0x18 ;  /* 0x0000000405047291 */ /* 0x001fd2000f8ec0ff */
[----:B----4-:R-:W0:Y:S04]  /*0e30*/  LDS.128 R4, [UR4+0x10] ;  /* 0x00001004ff047984 */ /* 0x010e280008000c00 */
[----:B------:R-:W1:Y:S04]  /*0e40*/  LDS R0, [UR4+0xc] ;  /* 0x00000c04ff007984 */ /* 0x000e680008000800 */
[----:B------:R-:W2:Y:S01]  /*0e50*/  LDS.64 R8, [UR4+0x20] ;  /* 0x00002004ff087984 */ /* 0x000ea20008000a00 */
[----:B0-----:R-:W-:Y:S02]  /*0e60*/  SEL R4, R4, RZ, P2 ;  /* 0x000000ff04047207 */ /* 0x001fe40001000000 */
[----:B------:R-:W-:-:S02]  /*0e70*/  ISETP.GT.AND P2, PT, R20, 0x60, PT ;  /* 0x000000601400780c */ /* 0x000fc40003f44270 */
[----:B-1----:R-:W-:Y:S02]  /*0e80*/  SEL R0, R0, RZ, P1 ;  /* 0x000000ff00007207 */ /* 0x002fe40000800000 */
[----:B------:R-:W-:Y:S02]  /*0e90*/  SEL R5, R5, RZ, P2 ;  /* 0x000000ff05057207 */ /* 0x000fe40001000000 */
[----:B------:R-:W-:Y:S02]  /*0ea0*/  IADD3 R0, PT, PT, R4, R0, R3 ;  /* 0x0000000004007210 */ /* 0x000fe40007ffe003 */
[----:B------:R-:W-:Y:S02]  /*0eb0*/  ISETP.GT.AND P1, PT, R20, 0xa0, PT ;  /* 0x000000a01400780c */ /* 0x000fe40003f24270 */
[----:B------:R-:W-:Y:S02]  /*0ec0*/  SEL R6, R6, RZ, P3 ;  /* 0x000000ff06067207 */ /* 0x000fe40001800000 */
[----:B------:R-:W-:-:S02]  /*0ed0*/  ISETP.GT.AND P2, PT, R20, 0xc0, PT ;  /* 0x000000c01400780c */ /* 0x000fc40003f44270 */
[----:B------:R-:W-:Y:S02]  /*0ee0*/  ISETP.GT.AND P3, PT, R20, 0xe0, PT ;  /* 0x000000e01400780c */ /* 0x000fe40003f64270 */
[----:B------:R-:W-:Y:S02]  /*0ef0*/  SEL R7, R7, RZ, P1 ;  /* 0x000000ff07077207 */ /* 0x000fe40000800000 */
[----:B------:R-:W-:Y:S02]  /*0f00*/  IADD3 R0, PT, PT, R6, R0, R5 ;  /* 0x0000000006007210 */ /* 0x000fe40007ffe005 */
[----:B--2---:R-:W-:Y:S02]  /*0f10*/  SEL R8, R8, RZ, P2 ;  /* 0x000000ff08087207 */ /* 0x004fe40001000000 */
[----:B------:R-:W-:Y:S02]  /*0f20*/  SEL R9, R9, RZ, P3 ;  /* 0x000000ff09097207 */ /* 0x000fe40001800000 */
[----:B------:R-:W-:-:S05]  /*0f30*/  IADD3 R0, PT, PT, R8, R0, R7 ;  /* 0x0000000008007210 */ /* 0x000fca0007ffe007 */
[----:B------:R-:W-:Y:S01]  /*0f40*/  IMAD.IADD R3, R0, 0x1, R9 ;  /* 0x0000000100037824 */ /* 0x000fe200078e0209 */
[----:B------:R-:W-:Y:S06]  /*0f50*/  BRA `(.L_x_17) ;  /* 0x0000002800747947 */ /* 0x000fec0003800000 */
.L_x_3:
[----:B------:R-:W0:Y:S01]  /*0f60*/  S2R R0, SR_TID.X ;  /* 0x0000000000007919 */ /* 0x000e220000002100 */
[----:B------:R-:W1:Y:S01]  /*0f70*/  LDC.64 R2, c[0x0][0x380] ;  /* 0x0000e000ff027b82 */ /* 0x000e620000000a00 */
[----:B0-----:R-:W-:-:S04]  /*0f80*/  IMAD.SHL.U32 R5, R0, 0x4, RZ ;  /* 0x0000000400057824 */ /* 0x001fc800078e00ff */
[----:B-1----:R-:W-:-:S05]  /*0f90*/  IMAD.WIDE.U32 R2, R5, 0x4, R2 ;  /* 0x0000000405027825 */ /* 0x002fca00078e0002 */
[----:B------:R-:W2:Y:S04]  /*0fa0*/  LDG.E.128.CONSTANT R4, desc[UR6][R2.64] ;  /* 0x0000000602047981 */ /* 0x000ea8000c1e9d00 */
[----:B------:R-:W3:Y:S04]  /*0fb0*/  LDG.E.128.CONSTANT R8, desc[UR6][R2.64+0x1000] ;  /* 0x0010000602087981 */ /* 0x000ee8000c1e9d00 */
[----:B------:R-:W4:Y:S04]  /*0fc0*/  LDG.E.128.CONSTANT R12, desc[UR6][R2.64+0x2000] ;  /* 0x00200006020c7981 */ /* 0x000f28000c1e9d00 */
[----:B------:R-:W5:Y:S01]  /*0fd0*/  LDG.E.128.CONSTANT R16, desc[UR6][R2.64+0x3000] ;  /* 0x0030000602107981 */ /* 0x000f62000c1e9d00 */
[----:B------:R-:W-:Y:S01]  /*0fe0*/  ISETP.GE.U32.AND P0, PT, R20, 0x2000, PT ;  /* 0x000020001400780c */ /* 0x000fe20003f06070 */
[----:B------:R-:W-:Y:S01]  /*0ff0*/  IMAD.MOV.U32 R23, RZ, RZ, 0x1000 ;  /* 0x00001000ff177424 */ /* 0x000fe200078e00ff */
[----:B--2---:R-:W-:-:S04]  /*1000*/  IADD3 R5, PT, PT, R6, R5, R4 ;  /* 0x0000000506057210 */ /* 0x004fc80007ffe004 */
[----:B---3--:R-:W-:-:S04]  /*1010*/  IADD3 R5, PT, PT, R8, R7, R5 ;  /* 0x0000000708057210 */ /* 0x008fc80007ffe005 */
[----:B------:R-:W-:-:S04]  /*1020*/  IADD3 R5, PT, PT, R10, R9, R5 ;  /* 0x000000090a057210 */ /* 0x000fc80007ffe005 */
[----:B----4-:R-:W-:-:S04]  /*1030*/  IADD3 R5, PT, PT, R12, R11, R5 ;  /* 0x0000000b0c057210 */ /* 0x010fc80007ffe005 */
[----:B------:R-:W-:-:S04]  /*1040*/  IADD3 R5, PT, PT, R14, R13, R5 ;  /* 0x0000000d0e057210 */ /* 0x000fc80007ffe005 */
[----:B-----5:R-:W-:-:S04]  /*1050*/  IADD3 R5, PT, PT, R16, R15, R5 ;  /* 0x0000000f10057210 */ /* 0x020fc80007ffe005 */
[----:B------:R-:W-:-:S05]  /*1060*/  IADD3 R5, PT, PT, R18, R17, R5 ;  /* 0x0000001112057210 */ /* 0x000fca0007ffe005 */
[----:B------:R-:W-:Y:S01]  /*1070*/  IMAD.IADD R21, R19, 0x1, R5 ;  /* 0x0000000113157824 */ /* 0x000fe200078e0205 */
[----:B------:R-:W-:Y:S06]  /*1080*/  @!P0 BRA `(.L_x_18) ;  /* 0x00000000005c8947 */ /* 0x000fec0003800000 */
[----:B------:R-:W0:Y:S01]  /*1090*/  LDC R24, c[0x0][0x390] ;  /* 0x0000e400ff187b82 */ /* 0x000e220000000800 */
[----:B------:R-:W-:Y:S02]  /*10a0*/  VIADD R22, R20, 0xfffff000 ;  /* 0xfffff00014167836 */ /* 0x000fe40000000000 */
[----:B------:R-:W-:-:S07]  /*10b0*/  IMAD.MOV.U32 R23, RZ, RZ, 0x1000 ;  /* 0x00001000ff177424 */ /* 0x000fce00078e00ff */
.L_x_20:
[----:B------:R-:W-:-:S05]  /*10c0*/  IMAD.WIDE R26, R23, 0x4, R2 ;  /* 0x00000004171a7825 */ /* 0x000fca00078e0202 */
[----:B------:R-:W2:Y:S04]  /*10d0*/  LDG.E.128.CONSTANT R12, desc[UR6][R26.64] ;  /* 0x000000061a0c7981 */ /* 0x000ea8000c1e9d00 */
[----:B------:R-:W3:Y:S04]  /*10e0*/  LDG.E.128.CONSTANT R16, desc[UR6][R26.64+0x1000] ;  /* 0x001000061a107981 */ /* 0x000ee8000c1e9d00 */
[----:B------:R-:W4:Y:S04]  /*10f0*/  LDG.E.128.CONSTANT R4, desc[UR6][R26.64+0x2000] ;  /* 0x002000061a047981 */ /* 0x000f28000c1e9d00 */
[----:B------:R-:W5:Y:S01]  /*1100*/  LDG.E.128.CONSTANT R8, desc[UR6][R26.64+0x3000] ;  /* 0x003000061a087981 */ /* 0x000f62000c1e9d00 */
[----:B0-----:R-:W-:Y:S01]  /*1110*/  IMAD.MOV.U32 R20, RZ, RZ, R24 ;  /* 0x000000ffff147224 */ /* 0x001fe200078e0018 */
[----:B--2---:R-:W-:-:S04]  /*1120*/  IADD3 R13, PT, PT, R13, R12, R21 ;  /* 0x0000000c0d0d7210 */ /* 0x004fc80007ffe015 */
[----:B------:R-:W-:-:S04]  /*1130*/  IADD3 R13, PT, PT, R15, R14, R13 ;  /* 0x0000000e0f0d7210 */ /* 0x000fc80007ffe00d */
[----:B---3--:R-:W-:-:S04]  /*1140*/  IADD3 R13, PT, PT, R17, R16, R13 ;  /* 0x00000010110d7210 */ /* 0x008fc80007ffe00d */
[----:B------:R-:W-:-:S04]  /*1150*/  IADD3 R13, PT, PT, R19, R18, R13 ;  /* 0x00000012130d7210 */ /* 0x000fc80007ffe00d */
[----:B----4-:R-:W-:Y:S01]  /*1160*/  IADD3 R13, PT, PT, R5, R4, R13 ;  /* 0x00000004050d7210 */ /* 0x010fe20007ffe00d */
[----:B------:R-:W-:-:S03]  /*1170*/  IMAD.IADD R4, R20, 0x1, -R23 ;  /* 0x0000000114047824 */ /* 0x000fc600078e0a17 */
[----:B------:R-:W-:Y:S02]  /*1180*/  IADD3 R13, PT, PT, R7, R6, R13 ;  /* 0x00000006070d7210 */ /* 0x000fe40007ffe00d */
[----:B------:R-:W-:Y:S02]  /*1190*/  ISETP.GE.AND P0, PT, R4, 0x1000, PT ;  /* 0x000010000400780c */ /* 0x000fe40003f06270 */
[----:B-----5:R-:W-:-:S04]  /*11a0*/  IADD3 R13, PT, PT, R9, R8, R13 ;  /* 0x00000008090d7210 */ /* 0x020fc80007ffe00d */
[----:B------:R-:W-:-:S07]  /*11b0*/  IADD3 R21, PT, PT, R11, R10, R13 ;  /* 0x0000000a0b157210 */ /* 0x000fce0007ffe00d */
[----:B------:R-:W-:Y:S05]  /*11c0*/  @!P0 BRA `(.L_x_19) ;  /* 0x0000000400fc8947 */ /* 0x000fea0003800000 */
[----:B------:R-:W-:-:S05]  /*11d0*/  VIADD R23, R23, 0x1000 ;  /* 0x0000100017177836 */ /* 0x000fca0000000000 */
[----:B------:R-:W-:-:S13]  /*11e0*/  ISETP.GT.AND P0, PT, R23, R22, PT ;  /* 0x000000161700720c */ /* 0x000fda0003f04270 */
[----:B------:R-:W-:Y:S05]  /*11f0*/  @!P0 BRA `(.L_x_20) ;  /* 0xfffffffc00b08947 */ /* 0x000fea000383ffff */
.L_x_18:
[----:B------:R-:W-:-:S13]  /*1200*/  ISETP.GE.AND P0, PT, R23, R20, PT ;  /* 0x000000141700720c */ /* 0x000fda0003f06270 */
[----:B------:R-:W-:Y:S05]  /*1210*/  @P0 BRA `(.L_x_19) ;  /* 0x0000000400e80947 */ /* 0x000fea0003800000 */
[----:B------:R-:W-:Y:S01]  /*1220*/  IMAD.IADD R9, R20, 0x1, -R23 ;  /* 0x0000000114097824 */ /* 0x000fe200078e0a17 */
[----:B------:R-:W-:Y:S04]  /*1230*/  BSSY.RECONVERGENT B1, `(.L_x_19) ;  /* 0x0000078000017945 */ /* 0x000fe80003800200 */
[----:B------:R-:W-:-:S13]  /*1240*/  ISETP.GE.AND P0, PT, R0, R9, PT ;  /* 0x000000090000720c */ /* 0x000fda0003f06270 */
[----:B------:R-:W-:Y:S05]  /*1250*/  @P0 BRA `(.L_x_21) ;  /* 0x0000000400d40947 */ /* 0x000fea0003800000 */
[----:B------:R-:W-:Y:S01]  /*1260*/  LOP3.LUT R2, RZ, R0, RZ, 0x33, !PT ;  /* 0x00000000ff027212 */ /* 0x000fe200078e33ff */
[----:B------:R-:W-:Y:S01]  /*1270*/  BSSY.RECONVERGENT B2, `(.L_x_22) ;  /* 0x0000015000027945 */ /* 0x000fe20003800200 */
[----:B------:R-:W-:Y:S02]  /*1280*/  IMAD.MOV.U32 R8, RZ, RZ, R0 ;  /* 0x000000ffff087224 */ /* 0x000fe400078e0000 */
[----:B------:R-:W-:-:S04]  /*1290*/  IADD3 R2, PT, PT, -R23, R20, R2 ;  /* 0x0000001417027210 */ /* 0x000fc80007ffe102 */
[C---:B------:R-:W-:Y:S02]  /*12a0*/  LOP3.LUT R3, R2.reuse, 0x300, RZ, 0xc0, !PT ;  /* 0x0000030002037812 */ /* 0x040fe400078ec0ff */
[----:B------:R-:W-:Y:S02]  /*12b0*/  ISETP.GE.U32.AND P1, PT, R2, 0x300, PT ;  /* 0x000003000200780c */ /* 0x000fe40003f26070 */
[----:B------:R-:W-:-:S13]  /*12c0*/  ISETP.NE.AND P0, PT, R3, 0x300, PT ;  /* 0x000003000300780c */ /* 0x000fda0003f05270 */
[----:B------:R-:W-:Y:S05]  /*12d0*/  @!P0 BRA `(.L_x_23) ;  /* 0x0000000000388947 */ /* 0x000fea0003800000 */
[----:B------:R-:W0:Y:S01]  /*12e0*/  LDC.64 R4, c[0x0][0x380] ;  /* 0x0000e000ff047b82 */ /* 0x000e220000000a00 */
[----:B------:R-:W-:Y:S01]  /*12f0*/  LEA.HI R2, R2, 0x1, RZ, 0x18 ;  /* 0x0000000102027811 */ /* 0x000fe200078fc0ff */
[----:B------:R-:W-:Y:S02]  /*1300*/  IMAD.IADD R7, R0, 0x1, R23 ;  /* 0x0000000100077824 */ /* 0x000fe400078e0217 */
[----:B------:R-:W-:Y:S01]  /*1310*/  IMAD.MOV.U32 R8, RZ, RZ, R0 ;  /* 0x000000ffff087224 */ /* 0x000fe200078e0000 */
[----:B------:R-:W-:-:S05]  /*1320*/  LOP3.LUT R2, R2, 0x3, RZ, 0xc0, !PT ;  /* 0x0000000302027812 */ /* 0x000fca00078ec0ff */
[----:B------:R-:W-:-:S07]  /*1330*/  IMAD.MOV R6, RZ, RZ, -R2 ;  /* 0x000000ffff067224 */ /* 0x000fce00078e0a02 */
.L_x_24:
[----:B0-----:R-:W-:-:S06]  /*1340*/  IMAD.WIDE.U32 R2, R7, 0x4, R4 ;  /* 0x0000000407027825 */ /* 0x001fcc00078e0004 */
[----:B------:R-:W2:Y:S01]  /*1350*/  LDG.E.CONSTANT R2, desc[UR6][R2.64] ;  /* 0x0000000602027981 */ /* 0x000ea2000c1e9900 */
[----:B------:R-:W-:Y:S02]  /*1360*/  VIADD R6, R6, 0x1 ;  /* 0x0000000106067836 */ /* 0x000fe40000000000 */
[----:B------:R-:W-:Y:S02]  /*1370*/  VIADD R8, R8, 0x100 ;  /* 0x0000010008087836 */ /* 0x000fe40000000000 */
[----:B------:R-:W-:Y:S01]  /*1380*/  VIADD R7, R7, 0x100 ;  /* 0x0000010007077836 */ /* 0x000fe20000000000 */
[----:B------:R-:W-:Y:S01]  /*1390*/  ISETP.NE.AND P0, PT, R6, RZ, PT ;  /* 0x000000ff0600720c */ /* 0x000fe20003f05270 */
[----:B--2---:R-:W-:-:S12]  /*13a0*/  IMAD.IADD R21, R2, 0x1, R21 ;  /* 0x0000000102157824 */ /* 0x004fd800078e0215 */
[----:B------:R-:W-:Y:S05]  /*13b0*/  @P0 BRA `(.L_x_24) ;  /* 0xfffffffc00e00947 */ /* 0x000fea000383ffff */
.L_x_23:
[----:B------:R-:W-:Y:S05]  /*13c0*/  BSYNC.RECONVERGENT B2 ;  /* 0x0000000000027941 */ /* 0x000fea0003800200 */
.L_x_22:
[----:B------:R-:W-:Y:S05]  /*13d0*/  @!P1 BRA `(.L_x_21) ;  /* 0x0000000400749947 */ /* 0x000fea0003800000 */
[----:B------:R-:W0:Y:S01]  /*13e0*/  LDCU.64 UR4, c[0x0][0x380] ;  /* 0x00007000ff0477ac */ /* 0x000e220008000a00 */
[----:B------:R-:W-:Y:S01]  /*13f0*/  IMAD.IADD R5, R9, 0x1, -R8 ;  /* 0x0000000109057824 */ /* 0x000fe200078e0a08 */
[C---:B------:R-:W-:Y:S01]  /*1400*/  IADD3 R3, P0, PT, R8.reuse, R23, RZ ;  /* 0x0000001708037210 */ /* 0x040fe20007f1e0ff */
[----:B------:R-:W-:Y:S01]  /*1410*/  BSSY.RECONVERGENT B2, `(.L_x_25) ;  /* 0x0000033000027945 */ /* 0x000fe20003800200 */
[----:B------:R-:W-:Y:S02]  /*1420*/  IMAD.IADD R23, R8, 0x1, R23 ;  /* 0x0000000108177824 */ /* 0x000fe400078e0217 */
[----:B------:R-:W-:Y:S01]  /*1430*/  ISETP.GT.AND P1, PT, R5, 0xc00, PT ;  /* 0x00000c000500780c */ /* 0x000fe20003f24270 */
[----:B------:R-:W-:Y:S01]  /*1440*/  IMAD.X R4, RZ, RZ, RZ, P0 ;  /* 0x000000ffff047224 */ /* 0x000fe200000e06ff */
[----:B0-----:R-:W-:-:S04]  /*1450*/  LEA R2, P0, R3, UR4, 0x2 ;  /* 0x0000000403027c11 */ /* 0x001fc8000f8010ff */
[----:B------:R-:W-:Y:S02]  /*1460*/  LEA.HI.X R3, R3, UR5, R4, 0x2, P0 ;  /* 0x0000000503037c11 */ /* 0x000fe400080f1404 */
[----:B------:R-:W-:-:S05]  /*1470*/  IADD3 R2, P0, PT, R2, 0x800, RZ ;  /* 0x0000080002027810 */ /* 0x000fca0007f1e0ff */
[----:B------:R-:W-:Y:S01]  /*1480*/  IMAD.X R3, RZ, RZ, R3, P0 ;  /* 0x000000ffff037224 */ /* 0x000fe200000e0603 */
[----:B------:R-:W-:Y:S01]  /*1490*/  PLOP3.LUT P0, PT, PT, PT, PT, 0x80, 0x8 ;  /* 0x000000000008781c */ /* 0x000fe20003f0f070 */
[----:B------:R-:W-:-:S12]  /*14a0*/  @!P1 BRA `(.L_x_26) ;  /* 0x0000000000a49947 */ /* 0x000fd80003800000 */
[----:B------:R-:W-:Y:S01]  /*14b0*/  PLOP3.LUT P0, PT, PT, PT, PT, 0x8, 0x80 ;  /* 0x000000000080781c */ /* 0x000fe20003f0e170 */
[----:B------:R-:W-:-:S12]  /*14c0*/  VIADD R11, R9, 0xfffff400 ;  /* 0xfffff400090b7836 */ /* 0x000fd80000000000 */
.L_x_27:
[----:B------:R-:W0:Y:S01]  /*14d0*/  LDC.64 R4, c[0x0][0x380] ;  /* 0x0000e000ff047b82 */ /* 0x000e220000000a00 */
[C---:B------:R-:W-:Y:S01]  /*14e0*/  VIADD R27, R23.reuse, 0x400 ;  /* 0x00000400171b7836 */ /* 0x040fe20000000000 */
[----:B------:R-:W2:Y:S01]  /*14f0*/  LDG.E.CONSTANT R12, desc[UR6][R2.64+-0x400] ;  /* 0xfffc0006020c7981 */ /* 0x000ea2000c1e9900 */
[----:B------:R-:W-:-:S03]  /*1500*/  VIADD R7, R23, 0x800 ;  /* 0x0000080017077836 */ /* 0x000fc60000000000 */
[----:B------:R-:W3:Y:S04]  /*1510*/  LDG.E.CONSTANT R18, desc[UR6][R2.64] ;  /* 0x0000000602127981 */ /* 0x000ee8000c1e9900 */
[----:B------:R-:W3:Y:S04]  /*1520*/  LDG.E.CONSTANT R17, desc[UR6][R2.64+0x400] ;  /* 0x0004000602117981 */ /* 0x000ee8000c1e9900 */
[----:B------:R-:W4:Y:S01]  /*1530*/  LDG.E.CONSTANT R15, desc[UR6][R2.64+0xc00] ;  /* 0x000c0006020f7981 */ /* 0x000f22000c1e9900 */
[----:B------:R-:W-:-:S03]  /*1540*/  VIADD R29, R23, 0xc00 ;  /* 0x00000c00171d7836 */ /* 0x000fc60000000000 */
[----:B------:R-:W5:Y:S04]  /*1550*/  LDG.E.CONSTANT R14, desc[UR6][R2.64+0x1000] ;  /* 0x00100006020e7981 */ /* 0x000f68000c1e9900 */
[----:B------:R-:W5:Y:S01]  /*1560*/  LDG.E.CONSTANT R13, desc[UR6][R2.64+0x1400] ;  /* 0x00140006020d7981 */ /* 0x000f62000c1e9900 */
[----:B0-----:R-:W-:-:S03]  /*1570*/  IMAD.WIDE.U32 R24, R23, 0x4, R4 ;  /* 0x0000000417187825 */ /* 0x001fc600078e0004 */
[----:B------:R-:W5:Y:S04]  /*1580*/  LDG.E.CONSTANT R19, desc[UR6][R2.64+0x1c00] ;  /* 0x001c000602137981 */ /* 0x000f68000c1e9900 */
[----:B------:R-:W2:Y:S01]  /*1590*/  LDG.E.CONSTANT R10, desc[UR6][R24.64] ;  /* 0x00000006180a7981 */ /* 0x000ea2000c1e9900 */
[----:B------:R-:W-:-:S03]  /*15a0*/  IMAD.WIDE.U32 R26, R27, 0x4, R4 ;  /* 0x000000041b1a7825 */ /* 0x000fc600078e0004 */
[----:B------:R-:W5:Y:S01]  /*15b0*/  LDG.E.CONSTANT R20, desc[UR6][R2.64+0x2400] ;  /* 0x0024000602147981 */ /* 0x000f62000c1e9900 */
[----:B------:R-:W-:-:S03]  /*15c0*/  IMAD.WIDE.U32 R6, R7, 0x4, R4 ;  /* 0x0000000407067825 */ /* 0x000fc600078e0004 */
[----:B------:R-:W4:Y:S01]  /*15d0*/  LDG.E.CONSTANT R16, desc[UR6][R26.64] ;  /* 0x000000061a107981 */ /* 0x000f22000c1e9900 */
[----:B------:R-:W-:-:S03]  /*15e0*/  IMAD.WIDE.U32 R4, R29, 0x4, R4 ;  /* 0x000000041d047825 */ /* 0x000fc600078e0004 */
[----:B------:R-:W5:Y:S04]  /*15f0*/  LDG.E.CONSTANT R6, desc[UR6][R6.64] ;  /* 0x0000000606067981 */ /* 0x000f68000c1e9900 */
[----:B------:R-:W5:Y:S04]  /*1600*/  LDG.E.CONSTANT R25, desc[UR6][R2.64+0x2000] ;  /* 0x0020000602197981 */ /* 0x000f68000c1e9900 */
[----:B------:R0:W5:Y:S04]  /*1610*/  LDG.E.CONSTANT R5, desc[UR6][R4.64] ;  /* 0x0000000604057981 */ /* 0x000168000c1e9900 */
[----:B------:R-:W5:Y:S04]  /*1620*/  LDG.E.CONSTANT R24, desc[UR6][R2.64+0x2c00] ;  /* 0x002c000602187981 */ /* 0x000f68000c1e9900 */
[----:B------:R-:W5:Y:S04]  /*1630*/  LDG.E.CONSTANT R27, desc[UR6][R2.64+0x3000] ;  /* 0x00300006021b7981 */ /* 0x000f68000c1e9900 */
[----:B------:R1:W5:Y:S01]  /*1640*/  LDG.E.CONSTANT R22, desc[UR6][R2.64+0x3400] ;  /* 0x0034000602167981 */ /* 0x000362000c1e9900 */
[----:B------:R-:W-:-:S05]  /*1650*/  VIADD R8, R8, 0x1000 ;  /* 0x0000100008087836 */ /* 0x000fca0000000000 */
[----:B------:R-:W-:Y:S02]  /*1660*/  ISETP.GE.AND P1, PT, R8, R11, PT ;  /* 0x0000000b0800720c */ /* 0x000fe40003f26270 */
[----:B0-----:R-:W-:Y:S01]  /*1670*/  IADD3 R4, P2, PT, R2, 0x4000, RZ ;  /* 0x0000400002047810 */ /* 0x001fe20007f5e0ff */
[----:B------:R-:W-:-:S04]  /*1680*/  VIADD R23, R23, 0x1000 ;  /* 0x0000100017177836 */ /* 0x000fc80000000000 */
[----:B-1----:R-:W-:Y:S02]  /*1690*/  IMAD.X R3, RZ, RZ, R3, P2 ;  /* 0x000000ffff037224 */ /* 0x002fe400010e0603 */
[----:B------:R-:W-:Y:S01]  /*16a0*/  IMAD.MOV.U32 R2, RZ, RZ, R4 ;  /* 0x000000ffff027224 */ /* 0x000fe200078e0004 */
[----:B--2---:R-:W-:-:S04]  /*16b0*/  IADD3 R10, PT, PT, R12, R10, R21 ;  /* 0x0000000a0c0a7210 */ /* 0x004fc80007ffe015 */
[----:B---3--:R-:W-:-:S04]  /*16c0*/  IADD3 R10, PT, PT, R17, R18, R10 ;  /* 0x00000012110a7210 */ /* 0x008fc80007ffe00a */
[----:B----4-:R-:W-:-:S04]  /*16d0*/  IADD3 R10, PT, PT, R15, R16, R10 ;  /* 0x000000100f0a7210 */ /* 0x010fc80007ffe00a */
[----:B-----5:R-:W-:-:S04]  /*16e0*/  IADD3 R10, PT, PT, R13, R14, R10 ;  /* 0x0000000e0d0a7210 */ /* 0x020fc80007ffe00a */
[----:B------:R-:W-:-:S04]  /*16f0*/  IADD3 R6, PT, PT, R19, R6, R10 ;  /* 0x0000000613067210 */ /* 0x000fc80007ffe00a */
[----:B------:R-:W-:-:S04]  /*1700*/  IADD3 R6, PT, PT, R20, R25, R6 ;  /* 0x0000001914067210 */ /* 0x000fc80007ffe006 */
[----:B------:R-:W-:-:S04]  /*1710*/  IADD3 R5, PT, PT, R24, R5, R6 ;  /* 0x0000000518057210 */ /* 0x000fc80007ffe006 */
[----:B------:R-:W-:Y:S01]  /*1720*/  IADD3 R21, PT, PT, R22, R27, R5 ;  /* 0x0000001b16157210 */ /* 0x000fe20007ffe005 */
[----:B------:R-:W-:Y:S06]  /*1730*/  @!P1 BRA `(.L_x_27) ;  /* 0xfffffffc00649947 */ /* 0x000fec000383ffff */
.L_x_26:
[----:B------:R-:W-:Y:S05]  /*1740*/  BSYNC.RECONVERGENT B2 ;  /* 0x0000000000027941 */ /* 0x000fea0003800200 */
.L_x_25:
[----:B------:R-:W-:Y:S01]  /*1750*/  IMAD.IADD R4, R9, 0x1, -R8 ;  /* 0x0000000109047824 */ /* 0x000fe200078e0a08 */
[----:B------:R-:W-:Y:S04]  /*1760*/  BSSY.RECONVERGENT B2, `(.L_x_28) ;  /* 0x000001a000027945 */ /* 0x000fe80003800200 */
[----:B------:R-:W-:-:S13]  /*1770*/  ISETP.GT.AND P1, PT, R4, 0x400, PT ;  /* 0x000004000400780c */ /* 0x000fda0003f24270 */
[----:B------:R-:W-:Y:S05]  /*1780*/  @!P1 BRA `(.L_x_29) ;  /* 0x00000000005c9947 */ /* 0x000fea0003800000 */
[----:B------:R-:W0:Y:S01]  /*1790*/  LDC.64 R6, c[0x0][0x380] ;  /* 0x0000e000ff067b82 */ /* 0x000e220000000a00 */
[C---:B------:R-:W-:Y:S01]  /*17a0*/  VIADD R11, R23.reuse, 0x400 ;  /* 0x00000400170b7836 */ /* 0x040fe20000000000 */
[----:B------:R-:W2:Y:S04]  /*17b0*/  LDG.E.CONSTANT R10, desc[UR6][R2.64+-0x400] ;  /* 0xfffc0006020a7981 */ /* 0x000ea8000c1e9900 */
[----:B------:R-:W3:Y:S04]  /*17c0*/  LDG.E.CONSTANT R12, desc[UR6][R2.64+0x400] ;  /* 0x00040006020c7981 */ /* 0x000ee8000c1e9900 */
[----:B------:R-:W4:Y:S04]  /*17d0*/  LDG.E.CONSTANT R13, desc[UR6][R2.64+0xc00] ;  /* 0x000c0006020d7981 */ /* 0x000f28000c1e9900 */
[----:B------:R-:W5:Y:S04]  /*17e0*/  LDG.E.CONSTANT R15, desc[UR6][R2.64+0x1000] ;  /* 0x00100006020f7981 */ /* 0x000f68000c1e9900 */
[----:B------:R1:W5:Y:S01]  /*17f0*/  LDG.E.CONSTANT R14, desc[UR6][R2.64+0x1400] ;  /* 0x00140006020e7981 */ /* 0x000362000c1e9900 */
[----:B0-----:R-:W-:-:S04]  /*1800*/  IMAD.WIDE.U32 R4, R23, 0x4, R6 ;  /* 0x0000000417047825 */ /* 0x001fc800078e0006 */
[----:B------:R-:W-:Y:S02]  /*1810*/  IMAD.WIDE.U32 R6, R11, 0x4, R6 ;  /* 0x000000040b067825 */ /* 0x000fe400078e0006 */
[----:B------:R-:W2:Y:S04]  /*1820*/  LDG.E.CONSTANT R4, desc[UR6][R4.64] ;  /* 0x0000000604047981 */ /* 0x000ea8000c1e9900 */
[----:B------:R-:W3:Y:S04]  /*1830*/  LDG.E.CONSTANT R11, desc[UR6][R2.64] ;  /* 0x00000006020b7981 */ /* 0x000ee8000c1e9900 */
[----:B------:R-:W4:Y:S01]  /*1840*/  LDG.E.CONSTANT R7, desc[UR6][R6.64] ;  /* 0x0000000606077981 */ /* 0x000f22000c1e9900 */
[----:B------:R-:W-:Y:S01]  /*1850*/  PLOP3.LUT P0, PT, PT, PT, PT, 0x8, 0x80 ;  /* 0x000000000080781c */ /* 0x000fe20003f0e170 */
[----:B------:R-:W-:-:S02]  /*1860*/  VIADD R8, R8, 0x800 ;  /* 0x0000080008087836 */ /* 0x000fc40000000000 */
[----:B------:R-:W-:Y:S01]  /*1870*/  VIADD R23, R23, 0x800 ;  /* 0x0000080017177836 */ /* 0x000fe20000000000 */
[----:B--2---:R-:W-:Y:S02]  /*1880*/  IADD3 R10, PT, PT, R10, R4, R21 ;  /* 0x000000040a0a7210 */ /* 0x004fe40007ffe015 */
[----:B------:R-:W-:Y:S02]  /*1890*/  IADD3 R4, P1, PT, R2, 0x2000, RZ ;  /* 0x0000200002047810 */ /* 0x000fe40007f3e0ff */
[----:B---3--:R-:W-:-:S03]  /*18a0*/  IADD3 R10, PT, PT, R12, R11, R10 ;  /* 0x0000000b0c0a7210 */ /* 0x008fc60007ffe00a */
[----:B------:R-:W-:Y:S01]  /*18b0*/  IMAD.X R5, RZ, RZ, R3, P1 ;  /* 0x000000ffff057224 */ /* 0x000fe200008e0603 */
[----:B----4-:R-:W-:Y:S01]  /*18c0*/  IADD3 R10, PT, PT, R13, R7, R10 ;  /* 0x000000070d0a7210 */ /* 0x010fe20007ffe00a */
[----:B-1----:R-:W-:Y:S02]  /*18d0*/  IMAD.MOV.U32 R2, RZ, RZ, R4 ;  /* 0x000000ffff027224 */ /* 0x002fe400078e0004 */
[----:B------:R-:W-:Y:S01]  /*18e0*/  IMAD.MOV.U32 R3, RZ, RZ, R5 ;  /* 0x000000ffff037224 */ /* 0x000fe200078e0005 */
[----:B-----5:R-:W-:-:S07]  /*18f0*/  IADD3 R21, PT, PT, R14, R15, R10 ;  /* 0x0000000f0e157210 */ /* 0x020fce0007ffe00a */
.L_x_29:
[----:B------:R-:W-:Y:S05]  /*1900*/  BSYNC.RECONVERGENT B2 ;  /* 0x0000000000027941 */ /* 0x000fea0003800200 */
.L_x_28:
[----:B------:R-:W-:-:S13]  /*1910*/  ISETP.LT.OR P0, PT, R8, R9, P0 ;  /* 0x000000090800720c */ /* 0x000fda0000701670 */
[----:B------:R-:W-:Y:S05]  /*1920*/  @!P0 BRA `(.L_x_21) ;  /* 0x0000000000208947 */ /* 0x000fea0003800000 */
[----:B------:R-:W0:Y:S01]  /*1930*/  LDC.64 R4, c[0x0][0x380] ;  /* 0x0000e000ff047b82 */ /* 0x000e220000000a00 */
[----:B------:R-:W2:Y:S04]  /*1940*/  LDG.E.CONSTANT R6, desc[UR6][R2.64+-0x400] ;  /* 0xfffc000602067981 */ /* 0x000ea8000c1e9900 */
[----:B------:R-:W3:Y:S04]  /*1950*/  LDG.E.CONSTANT R7, desc[UR6][R2.64] ;  /* 0x0000000602077981 */ /* 0x000ee8000c1e9900 */
[----:B------:R-:W3:Y:S01]  /*1960*/  LDG.E.CONSTANT R8, desc[UR6][R2.64+0x400] ;  /* 0x0004000602087981 */ /* 0x000ee2000c1e9900 */
[----:B0-----:R-:W-:-:S06]  /*1970*/  IMAD.WIDE.U32 R4, R23, 0x4, R4 ;  /* 0x0000000417047825 */ /* 0x001fcc00078e0004 */
[----:B------:R-:W2:Y:S02]  /*1980*/  LDG.E.CONSTANT R4, desc[UR6][R4.64] ;  /* 0x0000000604047981 */ /* 0x000ea4000c1e9900 */
[----:B--2---:R-:W-:-:S04]  /*1990*/  IADD3 R6, PT, PT, R6, R4, R21 ;  /* 0x0000000406067210 */ /* 0x004fc80007ffe015 */
[----:B---3--:R-:W-:-:S07]  /*19a0*/  IADD3 R21, PT, PT, R8, R7, R6 ;  /* 0x0000000708157210 */ /* 0x008fce0007ffe006 */
.L_x_21:
[----:B------:R-:W-:Y:S05]  /*19b0*/  BSYNC.RECONVERGENT B1 ;  /* 0x0000000000017941 */ /* 0x000fea0003800200 */
.L_x_19:
[----:B------:R-:W0:Y:S01]  /*19c0*/  S2R R8, SR_LANEID ;  /* 0x0000000000087919 */ /* 0x000e220000000000 */
[----:B------:R-:W1:Y:S01]  /*19d0*/  SHFL.DOWN PT, R2, R21, 0x1, 0x1f ;  /* 0x08201f0015027f89 */ /* 0x000e6200000e0000 */
[C---:B0-----:R-:W-:Y:S02]  /*19e0*/  ISETP.GT.AND P0, PT, R8.reuse, 0x1e, PT ;  /* 0x0000001e0800780c */ /* 0x041fe40003f04270 */
[----:B------:R-:W-:Y:S02]  /*19f0*/  ISETP.NE.AND P1, PT, R8, RZ, PT ;  /* 0x000000ff0800720c */ /* 0x000fe40003f25270 */
[----:B-1----:R-:W-:Y:S02]  /*1a00*/  SEL R2, R2, RZ, !P0 ;  /* 0x000000ff02027207 */ /* 0x002fe40004000000 */
[----:B------:R-:W-:-:S03]  /*1a10*/  ISETP.GT.AND P0, PT, R8, 0x1d, PT ;  /* 0x0000001d0800780c */ /* 0x000fc60003f04270 */
[----:B------:R-:W-:-:S05]  /*1a20*/  IMAD.IADD R2, R2, 0x1, R21 ;  /* 0x0000000102027824 */ /* 0x000fca00078e0215 */
[----:B------:R-:W0:Y:S01]  /*1a30*/  SHFL.DOWN PT, R3, R2, 0x2, 0x1f ;  /* 0x08401f0002037f89 */ /* 0x000e2200000e0000 */
[----:B------:R-:W-:Y:S01]  /*1a40*/  @!P1 MOV R6, 0x400 ;  /* 0x0000040000069802 */ /* 0x000fe20000000f00 */
[----:B------:R-:W1:Y:S01]  /*1a50*/  @!P1 S2R R7, SR_CgaCtaId ;  /* 0x0000000000079919 */ /* 0x000e620000008800 */
[----:B0-----:R-:W-:Y:S02]  /*1a60*/  SEL R3, R3, RZ, !P0 ;  /* 0x000000ff03037207 */ /* 0x001fe40004000000 */
[----:B------:R-:W-:-:S03]  /*1a70*/  ISETP.GT.AND P0, PT, R8, 0x1b, PT ;  /* 0x0000001b0800780c */ /* 0x000fc60003f04270 */
[----:B------:R-:W-:-:S05]  /*1a80*/  IMAD.IADD R3, R2, 0x1, R3 ;  /* 0x0000000102037824 */ /* 0x000fca00078e0203 */
[----:B------:R-:W0:Y:S01]  /*1a90*/  SHFL.DOWN PT, R4, R3, 0x4, 0x1f ;  /* 0x08801f0003047f89 */ /* 0x000e2200000e0000 */
[----:B-1----:R-:W-:Y:S02]  /*1aa0*/  @!P1 LEA R6, R7, R6, 0x18 ;  /* 0x0000000607069211 */ /* 0x002fe400078ec0ff */
[----:B0-----:R-:W-:Y:S02]  /*1ab0*/  SEL R4, R4, RZ, !P0 ;  /* 0x000000ff04047207 */ /* 0x001fe40004000000 */
[----:B------:R-:W-:-:S03]  /*1ac0*/  ISETP.GT.AND P0, PT, R8, 0x17, PT ;  /* 0x000000170800780c */ /* 0x000fc60003f04270 */
[----:B------:R-:W-:Y:S01]  /*1ad0*/  IMAD.IADD R4, R3, 0x1, R4 ;  /* 0x0000000103047824 */ /* 0x000fe200078e0204 */
[----:B------:R-:W-:-:S04]  /*1ae0*/  @!P1 SHF.R.U32.HI R3, RZ, 0x3, R0 ;  /* 0x00000003ff039819 */ /* 0x000fc80000011600 */
        /* <DEDUP_REMOVED lines=13> */
[----:B------:R-:W0:Y:S01]  /*1bc0*/  S2UR UR5, SR_CgaCtaId ;  /* 0x00000000000579c3 */ /* 0x000e220000008800 */
[----:B------:R-:W-:Y:S02]  /*1bd0*/  UMOV UR4, 0x400 ;  /* 0x0000040000047882 */ /* 0x000fe40000000000 */
[----:B0-----:R-:W-:-:S09]  /*1be0*/  ULEA UR4, UR5, UR4, 0x18 ;  /* 0x0000000405047291 */ /* 0x001fd2000f8ec0ff */
[----:B------:R-:W-:Y:S04]  /*1bf0*/  LDS R0, [UR4+0xc] ;  /* 0x00000c04ff007984 */ /* 0x000fe80008000800 */
[----:B---3--:R-:W0:Y:S04]  /*1c00*/  LDS.128 R4, [UR4+0x10] ;  /* 0x00001004ff047984 */ /* 0x008e280008000c00 */
[----:B------:R-:W1:Y:S01]  /*1c10*/  LDS.64 R8, [UR4+0x20] ;  /* 0x00002004ff087984 */ /* 0x000e620008000a00 */
[----:B0-----:R-:W-:-:S04]  /*1c20*/  IADD3 R0, PT, PT, R4, R0, R3 ;  /* 0x0000000004007210 */ /* 0x001fc80007ffe003 */
[----:B------:R-:W-:-:S04]  /*1c30*/  IADD3 R0, PT, PT, R6, R0, R5 ;  /* 0x0000000006007210 */ /* 0x000fc80007ffe005 */
[----:B-1----:R-:W-:-:S05]  /*1c40*/  IADD3 R0, PT, PT, R8, R0, R7 ;  /* 0x0000000008007210 */ /* 0x002fca0007ffe007 */
[----:B------:R-:W-:Y:S01]  /*1c50*/  IMAD.IADD R3, R0, 0x1, R9 ;  /* 0x0000000100037824 */ /* 0x000fe200078e0209 */
[----:B------:R-:W-:Y:S06]  /*1c60*/  BRA `(.L_x_17) ;  /* 0x0000001c00307947 */ /* 0x000fec0003800000 */
.L_x_2:
        /* <DEDUP_REMOVED lines=12> */
.L_x_32:
[----:B------:R-:W-:Y:S05]  /*1d30*/  BSYNC.RECONVERGENT B1 ;  /* 0x0000000000017941 */ /* 0x000fea0003800200 */
.L_x_31:
        /* <DEDUP_REMOVED lines=16> */
.L_x_37:
        /* <DEDUP_REMOVED lines=9> */
.L_x_36:
[----:B------:R-:W-:Y:S05]  /*1ed0*/  BSYNC.RECONVERGENT B2 ;  /* 0x0000000000027941 */ /* 0x000fea0003800200 */
.L_x_35:
        /* <DEDUP_REMOVED lines=8> */
.L_x_40:
        /* <DEDUP_REMOVED lines=35> */
.L_x_39:
[----:B------:R-:W-:Y:S05]  /*2190*/  BSYNC.RECONVERGENT B2 ;  /* 0x0000000000027941 */ /* 0x000fea0003800200 */
.L_x_38:
        /* <DEDUP_REMOVED lines=22> */
.L_x_42:
[----:B------:R-:W-:Y:S05]  /*2300*/  BSYNC.RECONVERGENT B2 ;  /* 0x0000000000027941 */ /* 0x000fea0003800200 */
.L_x_41:
        /* <DEDUP_REMOVED lines=10> */
.L_x_34:
[----:B------:R-:W-:Y:S05]  /*23b0*/  BSYNC.RECONVERGENT B1 ;  /* 0x0000000000017941 */ /* 0x000fea0003800200 */
.L_x_33:
        /* <DEDUP_REMOVED lines=38> */
[----:B------:R-:W0:Y:S04]  /*2620*/  LDS.128 R4, [UR4+0x10] ;  /* 0x00001004ff047984 */ /* 0x000e280008000c00 */
[----:B------:R-:W1:Y:S01]  /*2630*/  LDS.64 R8, [UR4+0x20] ;  /* 0x00002004ff087984 */ /* 0x000e620008000a00 */
[----:B0-----:R-:W-:-:S04]  /*2640*/  IADD3 R0, PT, PT, R4, R0, R3 ;  /* 0x0000000004007210 */ /* 0x001fc80007ffe003 */
[----:B------:R-:W-:-:S04]  /*2650*/  IADD3 R0, PT, PT, R6, R0, R5 ;  /* 0x0000000006007210 */ /* 0x000fc80007ffe005 */
[----:B-1----:R-:W-:-:S05]  /*2660*/  IADD3 R0, PT, PT, R8, R0, R7 ;  /* 0x0000000008007210 */ /* 0x002fca0007ffe007 */
[----:B--2---:R-:W-:Y:S01]  /*2670*/  IMAD.IADD R3, R0, 0x1, R9 ;  /* 0x0000000100037824 */ /* 0x004fe200078e0209 */
[----:B------:R-:W-:Y:S06]  /*2680*/  BRA `(.L_x_17) ;  /* 0x0000001000a87947 */ /* 0x000fec0003800000 */
.L_x_43:
        /* <DEDUP_REMOVED lines=16> */
[----:B------:R-:W1:Y:S02]  /*2790*/  SHFL.DOWN PT, R2, R3, 0x2, R7 ;  /* 0x0840000003027989 */ /* 0x000e6400000e0007 */
[----:B-1----:R-:W-:Y:S02]  /*27a0*/  SEL R2, R2, RZ, !P0 ;  /* 0x000000ff02027207 */ /* 0x002fe40004000000 */
[----:B------:R-:W-:-:S03]  /*27b0*/  ISETP.GT.AND P0, PT, R8, R7, PT ;  /* 0x000000070800720c */ /* 0x000fc60003f04270 */
[----:B------:R-:W-:Y:S01]  /*27c0*/  IMAD.IADD R2, R3, 0x1, R2 ;  /* 0x0000000103027824 */ /* 0x000fe200078e0202 */
[----:B------:R-:W-:-:S04]  /*27d0*/  @!P1 SHF.R.U32.HI R3, RZ, 0x3, R9 ;  /* 0x00000003ff039819 */ /* 0x000fc80000011609 */
[----:B------:R-:W1:Y:S02]  /*27e0*/  SHFL.DOWN PT, R4, R2, 0x4, R7 ;  /* 0x0880000002047989 */ /* 0x000e6400000e0007 */
[----:B-1----:R-:W-:Y:S01]  /*27f0*/  SEL R5, R4, RZ, !P0 ;  /* 0x000000ff04057207 */ /* 0x002fe20004000000 */
[C---:B------:R-:W-:Y:S02]  /*2800*/  VIADD R4, R6.reuse, 0x8 ;  /* 0x0000000806047836 */ /* 0x040fe40000000000 */
[----:B------:R-:W-:Y:S02]  /*2810*/  VIADD R6, R6, 0x10 ;  /* 0x0000001006067836 */ /* 0x000fe40000000000 */
[----:B------:R-:W-:Y:S01]  /*2820*/  IMAD.IADD R5, R2, 0x1, R5 ;  /* 0x0000000102057824 */ /* 0x000fe200078e0205 */
[----:B------:R-:W-:Y:S02]  /*2830*/  ISETP.GT.AND P0, PT, R4, R7, PT ;  /* 0x000000070400720c */ /* 0x000fe40003f04270 */
[----:B------:R-:W-:-:S02]  /*2840*/  @!P1 MOV R4, 0x400 ;  /* 0x0000040000049802 */ /* 0x000fc40000000f00 */
[----:B------:R-:W1:Y:S02]  /*2850*/  SHFL.DOWN PT, R0, R5, 0x8, R7 ;  /* 0x0900000005007989 */ /* 0x000e6400000e0007 */
[----:B0-----:R-:W-:Y:S02]  /*2860*/  @!P1 LEA R11, R11, R4, 0x18 ;  /* 0x000000040b0b9211 */ /* 0x001fe400078ec0ff */
[----:B------:R-:W-:-:S05]  /*2870*/  @!P1 LOP3.LUT R4, R3, 0x7c, RZ, 0xc0, !PT ;  /* 0x0000007c03049812 */ /* 0x000fca00078ec0ff */
[----:B------:R-:W-:Y:S01]  /*2880*/  @!P1 IMAD.IADD R4, R4, 0x1, R11 ;  /* 0x0000000104049824 */ /* 0x000fe200078e020b */
[----:B-1----:R-:W-:Y:S02]  /*2890*/  SEL R0, R0, RZ, !P0 ;  /* 0x000000ff00007207 */ /* 0x002fe40004000000 */
        /* <DEDUP_REMOVED lines=15> */
[----:B-1----:R-:W0:Y:S04]  /*2990*/  LDS.128 R4, [UR4+0x10] ;  /* 0x00001004ff047984 */ /* 0x002e280008000c00 */
        /* <DEDUP_REMOVED lines=18> */
.L_x_30:
[----:B------:R-:W0:Y:S01]  /*2ac0*/  S2R R0, SR_TID.X ;  /* 0x0000000000007919 */ /* 0x000e220000002100 */
[----:B------:R-:W0:Y:S02]  /*2ad0*/  LDC.64 R2, c[0x0][0x380] ;  /* 0x0000e000ff027b82 */ /* 0x000e240000000a00 */
[----:B0-----:R-:W-:-:S05]  /*2ae0*/  IMAD.WIDE.U32 R2, R0, 0x4, R2 ;  /* 0x0000000400027825 */ /* 0x001fca00078e0002 */
[----:B------:R-:W2:Y:S04]  /*2af0*/  LDG.E.CONSTANT R19, desc[UR6][R2.64] ;  /* 0x0000000602137981 */ /* 0x000ea8000c1e9900 */
[----:B------:R-:W2:Y:S04]  /*2b00*/  LDG.E.CONSTANT R4, desc[UR6][R2.64+0x400] ;  /* 0x0004000602047981 */ /* 0x000ea8000c1e9900 */
[----:B------:R-:W2:Y:S04]  /*2b10*/  LDG.E.CONSTANT R5, desc[UR6][R2.64+0x800] ;  /* 0x0008000602057981 */ /* 0x000ea8000c1e9900 */
[----:B------:R-:W3:Y:S04]  /*2b20*/  LDG.E.CONSTANT R6, desc[UR6][R2.64+0xc00] ;  /* 0x000c000602067981 */ /* 0x000ee8000c1e9900 */
[----:B------:R-:W3:Y:S04]  /*2b30*/  LDG.E.CONSTANT R7, desc[UR6][R2.64+0x1000] ;  /* 0x0010000602077981 */ /* 0x000ee8000c1e9900 */
[----:B------:R-:W4:Y:S04]  /*2b40*/  LDG.E.CONSTANT R8, desc[UR6][R2.64+0x1400] ;  /* 0x0014000602087981 */ /* 0x000f28000c1e9900 */
[----:B------:R-:W4:Y:S04]  /*2b50*/  LDG.E.CONSTANT R9, desc[UR6][R2.64+0x1800] ;  /* 0x0018000602097981 */ /* 0x000f28000c1e9900 */
[----:B------:R-:W5:Y:S04]  /*2b60*/  LDG.E.CONSTANT R10, desc[UR6][R2.64+0x1c00] ;  /* 0x001c0006020a7981 */ /* 0x000f68000c1e9900 */
[----:B------:R-:W5:Y:S04]  /*2b70*/  LDG.E.CONSTANT R11, desc[UR6][R2.64+0x2000] ;  /* 0x00200006020b7981 */ /* 0x000f68000c1e9900 */
[----:B------:R-:W5:Y:S04]  /*2b80*/  LDG.E.CONSTANT R12, desc[UR6][R2.64+0x2400] ;  /* 0x00240006020c7981 */ /* 0x000f68000c1e9900 */
[----:B------:R-:W5:Y:S04]  /*2b90*/  LDG.E.CONSTANT R13, desc[UR6][R2.64+0x2800] ;  /* 0x00280006020d7981 */ /* 0x000f68000c1e9900 */
[----:B------:R-:W5:Y:S04]  /*2ba0*/  LDG.E.CONSTANT R14, desc[UR6][R2.64+0x2c00] ;  /* 0x002c0006020e7981 */ /* 0x000f68000c1e9900 */
[----:B------:R-:W5:Y:S04]  /*2bb0*/  LDG.E.CONSTANT R15, desc[UR6][R2.64+0x3000] ;  /* 0x00300006020f7981 */ /* 0x000f68000c1e9900 */
[----:B------:R-:W5:Y:S04]  /*2bc0*/  LDG.E.CONSTANT R16, desc[UR6][R2.64+0x3400] ;  /* 0x0034000602107981 */ /* 0x000f68000c1e9900 */
[----:B------:R-:W5:Y:S04]  /*2bd0*/  LDG.E.CONSTANT R17, desc[UR6][R2.64+0x3800] ;  /* 0x0038000602117981 */ /* 0x000f68000c1e9900 */
[----:B------:R-:W5:Y:S01]  /*2be0*/  LDG.E.CONSTANT R18, desc[UR6][R2.64+0x3c00] ;  /* 0x003c000602127981 */ /* 0x000f62000c1e9900 */
[----:B------:R-:W-:-:S02]  /*2bf0*/  ISETP.GE.U32.AND P0, PT, R20, 0x2000, PT ;  /* 0x000020001400780c */ /* 0x000fc40003f06070 */
[----:B--2---:R-:W-:-:S04]  /*2c00*/  IADD3 R4, PT, PT, R5, R4, R19 ;  /* 0x0000000405047210 */ /* 0x004fc80007ffe013 */
[----:B---3--:R-:W-:-:S04]  /*2c10*/  IADD3 R4, PT, PT, R7, R6, R4 ;  /* 0x0000000607047210 */ /* 0x008fc80007ffe004 */
[----:B----4-:R-:W-:-:S04]  /*2c20*/  IADD3 R4, PT, PT, R9, R8, R4 ;  /* 0x0000000809047210 */ /* 0x010fc80007ffe004 */
[----:B-----5:R-:W-:Y:S01]  /*2c30*/  IADD3 R4, PT, PT, R11, R10, R4 ;  /* 0x0000000a0b047210 */ /* 0x020fe20007ffe004 */
[----:B------:R-:W-:-:S03]  /*2c40*/  IMAD.MOV.U32 R11, RZ, RZ, 0x1000 ;  /* 0x00001000ff0b7424 */ /* 0x000fc600078e00ff */
[----:B------:R-:W-:-:S04]  /*2c50*/  IADD3 R4, PT, PT, R13, R12, R4 ;  /* 0x0000000c0d047210 */ /* 0x000fc80007ffe004 */
[----:B------:R-:W-:-:S04]  /*2c60*/  IADD3 R4, PT, PT, R15, R14, R4 ;  /* 0x0000000e0f047210 */ /* 0x000fc80007ffe004 */
[----:B------:R-:W-:-:S05]  /*2c70*/  IADD3 R17, PT, PT, R17, R16, R4 ;  /* 0x0000001011117210 */ /* 0x000fca0007ffe004 */
[----:B------:R-:W-:Y:S01]  /*2c80*/  IMAD.IADD R8, R18, 0x1, R17 ;  /* 0x0000000112087824 */ /* 0x000fe200078e0211 */
[----:B------:R-:W-:Y:S06]  /*2c90*/  @!P0 BRA `(.L_x_44) ;  /* 0x00000000008c8947 */ /* 0x000fec0003800000 */
[----:B------:R-:W0:Y:S01]  /*2ca0*/  LDC R7, c[0x0][0x390] ;  /* 0x0000e400ff077b82 */ /* 0x000e220000000800 */
[----:B------:R-:W-:Y:S02]  /*2cb0*/  VIADD R6, R20, 0xfffff000 ;  /* 0xfffff00014067836 */ /* 0x000fe40000000000 */
[----:B------:R-:W-:-:S07]  /*2cc0*/  IMAD.MOV.U32 R11, RZ, RZ, 0x1000 ;  /* 0x00001000ff0b7424 */ /* 0x000fce00078e00ff */
.L_x_46:
[----:B------:R-:W-:-:S05]  /*2cd0*/  IMAD.WIDE R4, R11, 0x4, R2 ;  /* 0x000000040b047825 */ /* 0x000fca00078e0202 */
        /* <DEDUP_REMOVED lines=16> */
[----:B--2---:R-:W-:-:S04]  /*2de0*/  IADD3 R18, PT, PT, R18, R19, R8 ;  /* 0x0000001312127210 */ /* 0x004fc80007ffe008 */
[----:B---3--:R-:W-:Y:S01]  /*2df0*/  IADD3 R18, PT, PT, R21, R20, R18 ;  /* 0x0000001415127210 */ /* 0x008fe20007ffe012 */
[----:B0-----:R-:W-:-:S04]  /*2e00*/  IMAD.MOV.U32 R20, RZ, RZ, R7 ;  /* 0x000000ffff147224 */ /* 0x001fc800078e0007 */
[----:B------:R-:W-:Y:S01]  /*2e10*/  IMAD.IADD R8, R20, 0x1, -R11 ;  /* 0x0000000114087824 */ /* 0x000fe200078e0a0b */
[----:B----4-:R-:W-:-:S04]  /*2e20*/  IADD3 R18, PT, PT, R23, R22, R18 ;  /* 0x0000001617127210 */ /* 0x010fc80007ffe012 */
[----:B------:R-:W-:Y:S02]  /*2e30*/  ISETP.GE.AND P0, PT, R8, 0x1000, PT ;  /* 0x000010000800780c */ /* 0x000fe40003f06270 */
[----:B-----5:R-:W-:-:S04]  /*2e40*/  IADD3 R18, PT, PT, R25, R24, R18 ;  /* 0x0000001819127210 */ /* 0x020fc80007ffe012 */
[----:B------:R-:W-:-:S04]  /*2e50*/  IADD3 R14, PT, PT, R14, R17, R18 ;  /* 0x000000110e0e7210 */ /* 0x000fc80007ffe012 */
[----:B------:R-:W-:-:S04]  /*2e60*/  IADD3 R12, PT, PT, R15, R12, R14 ;  /* 0x0000000c0f0c7210 */ /* 0x000fc80007ffe00e */
[----:B------:R-:W-:-:S04]  /*2e70*/  IADD3 R10, PT, PT, R10, R13, R12 ;  /* 0x0000000d0a0a7210 */ /* 0x000fc80007ffe00c */
[----:B------:R-:W-:Y:S01]  /*2e80*/  IADD3 R8, PT, PT, R16, R9, R10 ;  /* 0x0000000910087210 */ /* 0x000fe20007ffe00a */
[----:B------:R-:W-:Y:S06]  /*2e90*/  @!P0 BRA `(.L_x_45) ;  /* 0x0000000400fc8947 */ /* 0x000fec0003800000 */
[----:B------:R-:W-:-:S05]  /*2ea0*/  VIADD R11, R11, 0x1000 ;  /* 0x000010000b0b7836 */ /* 0x000fca0000000000 */
[----:B------:R-:W-:-:S13]  /*2eb0*/  ISETP.GT.AND P0, PT, R11, R6, PT ;  /* 0x000000060b00720c */ /* 0x000fda0003f04270 */
[----:B------:R-:W-:Y:S05]  /*2ec0*/  @!P0 BRA `(.L_x_46) ;  /* 0xfffffffc00808947 */ /* 0x000fea000383ffff */
.L_x_44:
        /* <DEDUP_REMOVED lines=20> */
.L_x_50:
        /* <DEDUP_REMOVED lines=8> */
.L_x_49:
[----:B------:R-:W-:Y:S05]  /*3090*/  BSYNC.RECONVERGENT B2 ;  /* 0x0000000000027941 */ /* 0x000fea0003800200 */
.L_x_48:
        /* <DEDUP_REMOVED lines=16> */
.L_x_53:
        /* <DEDUP_REMOVED lines=20> */
[----:B------:R-:W5:Y:S04]  /*32e0*/  LDG.E.CONSTANT R22, desc[UR6][R2.64+0x2400] ;  /* 0x0024000602167981 */ /* 0x000f68000c1e9900 */
[----:B------:R0:W5:Y:S04]  /*32f0*/  LDG.E.CONSTANT R5, desc[UR6][R4.64] ;  /* 0x0000000604057981 */ /* 0x000168000c1e9900 */
        /* <DEDUP_REMOVED lines=17> */
.L_x_52:
[----:B------:R-:W-:Y:S05]  /*3410*/  BSYNC.RECONVERGENT B2 ;  /* 0x0000000000027941 */ /* 0x000fea0003800200 */
.L_x_51:
        /* <DEDUP_REMOVED lines=10> */
[----:B------:R-:W5:Y:S01]  /*34c0*/  LDG.E.CONSTANT R16, desc[UR6][R2.64+0x1400] ;  /* 0x0014000602107981 */ /* 0x000f62000c1e9900 */
[----:B0-----:R-:W-:-:S04]  /*34d0*/  IMAD.WIDE.U32 R4, R11, 0x4, R6 ;  /* 0x000000040b047825 */ /* 0x001fc800078e0006 */
[----:B------:R-:W-:Y:S02]  /*34e0*/  IMAD.WIDE.U32 R6, R13, 0x4, R6 ;  /* 0x000000040d067825 */ /* 0x000fe400078e0006 */
[----:B------:R0:W2:Y:S04]  /*34f0*/  LDG.E.CONSTANT R5, desc[UR6][R4.64] ;  /* 0x0000000604057981 */ /* 0x0000a8000c1e9900 */
[----:B------:R1:W3:Y:S04]  /*3500*/  LDG.E.CONSTANT R13, desc[UR6][R2.64] ;  /* 0x00000006020d7981 */ /* 0x0002e8000c1e9900 */
[----:B------:R-:W4:Y:S01]  /*3510*/  LDG.E.CONSTANT R7, desc[UR6][R6.64] ;  /* 0x0000000606077981 */ /* 0x000f22000c1e9900 */
[----:B0-----:R-:W-:Y:S01]  /*3520*/  IADD3 R4, P1, PT, R2, 0x2000, RZ ;  /* 0x0000200002047810 */ /* 0x001fe20007f3e0ff */
[----:B------:R-:W-:Y:S01]  /*3530*/  VIADD R10, R10, 0x800 ;  /* 0x000008000a0a7836 */ /* 0x000fe20000000000 */
[----:B------:R-:W-:Y:S01]  /*3540*/  PLOP3.LUT P0, PT, PT, PT, PT, 0x8, 0x80 ;  /* 0x000000000080781c */ /* 0x000fe20003f0e170 */
[----:B------:R-:W-:-:S02]  /*3550*/  VIADD R11, R11, 0x800 ;  /* 0x000008000b0b7836 */ /* 0x000fc40000000000 */
[----:B-1----:R-:W-:Y:S01]  /*3560*/  IMAD.MOV.U32 R2, RZ, RZ, R4 ;  /* 0x000000ffff027224 */ /* 0x002fe200078e0004 */
[----:B--2---:R-:W-:-:S04]  /*3570*/  IADD3 R12, PT, PT, R12, R5, R8 ;  /* 0x000000050c0c7210 */ /* 0x004fc80007ffe008 */
[----:B---3--:R-:W-:Y:S01]  /*3580*/  IADD3 R12, PT, PT, R14, R13, R12 ;  /* 0x0000000d0e0c7210 */ /* 0x008fe20007ffe00c */
[----:B------:R-:W-:-:S03]  /*3590*/  IMAD.X R5, RZ, RZ, R3, P1 ;  /* 0x000000ffff057224 */ /* 0x000fc600008e0603 */
[----:B----4-:R-:W-:Y:S01]  /*35a0*/  IADD3 R12, PT, PT, R15, R7, R12 ;  /* 0x000000070f0c7210 */ /* 0x010fe20007ffe00c */
[----:B------:R-:W-:-:S03]  /*35b0*/  IMAD.MOV.U32 R3, RZ, RZ, R5 ;  /* 0x000000ffff037224 */ /* 0x000fc600078e0005 */
[----:B-----5:R-:W-:-:S07]  /*35c0*/  IADD3 R8, PT, PT, R16, R17, R12 ;  /* 0x0000001110087210 */ /* 0x020fce0007ffe00c */
.L_x_55:
[----:B------:R-:W-:Y:S05]  /*35d0*/  BSYNC.RECONVERGENT B2 ;  /* 0x0000000000027941 */ /* 0x000fea0003800200 */
.L_x_54:
        /* <DEDUP_REMOVED lines=10> */
.L_x_47:
[----:B------:R-:W-:Y:S05]  /*3680*/  BSYNC.RECONVERGENT B1 ;  /* 0x0000000000017941 */ /* 0x000fea0003800200 */
.L_x_45:
[----:B------:R-:W0:Y:S01]  /*3690*/  S2R R9, SR_LANEID ;  /* 0x0000000000097919 */ /* 0x000e220000000000 */
[----:B------:R-:W1:Y:S01]  /*36a0*/  SHFL.DOWN PT, R2, R8, 0x1, 0x1f ;  /* 0x08201f0008027f89 */ /* 0x000e6200000e0000 */
[C---:B0-----:R-:W-:Y:S02]  /*36b0*/  ISETP.GT.AND P0, PT, R9.reuse, 0x1e, PT ;  /* 0x0000001e0900780c */ /* 0x041fe40003f04270 */
[C---:B------:R-:W-:Y:S02]  /*36c0*/  ISETP.NE.AND P1, PT, R9.reuse, RZ, PT ;  /* 0x000000ff0900720c */ /* 0x040fe40003f25270 */
        /* <DEDUP_REMOVED lines=37> */
[----:B0-----:R-:W-:-:S07]  /*3920*/  IMAD.IADD R3, R0, 0x1, R9 ;  /* 0x0000000100037824 */ /* 0x001fce00078e0209 */
.L_x_17:
[----:B------:R-:W-:Y:S05]  /*3930*/  BSYNC.RECONVERGENT B0 ;  /* 0x0000000000007941 */ /* 0x000fea0003800200 */
.L_x_1:
[----:B------:R-:W-:Y:S05]  /*3940*/  @P0 EXIT ;  /* 0x000000000000094d */ /* 0x000fea0003800000 */
[----:B-1----:R-:W1:Y:S01]  /*3950*/  LDC.64 R4, c[0x0][0x388] ;  /* 0x0000e200ff047b82 */ /* 0x002e620000000a00 */
[----:B------:R-:W0:Y:S02]  /*3960*/  LDCU UR4, c[0x0][0x398] ;  /* 0x00007300ff0477ac */ /* 0x000e240008000800 */
[----:B0-234-:R-:W-:-:S05]  /*3970*/  VIADD R3, R3, UR4 ;  /* 0x0000000403037c36 */ /* 0x01dfca0008000000 */
[----:B-1----:R-:W-:Y:S01]  /*3980*/  STG.E desc[UR6][R4.64], R3 ;  /* 0x0000000304007986 */ /* 0x002fe2000c101906 */
[----:B------:R-:W-:Y:S05]  /*3990*/  EXIT ;  /* 0x000000000000794d */ /* 0x000fea0003800000 */
.L_x_56:
[----:B------:R-:W-:-:S00]  /*39a0*/  BRA `(.L_x_56) ;  /* 0xfffffffc00fc7947 */ /* 0x000fc0000383ffff */
[----:B------:R-:W-:-:S00]  /*39b0*/  NOP ;  /* 0x0000000000007918 */ /* 0x000fc00000000000 */
        /* <DEDUP_REMOVED lines=12> */
.L_x_272:


//--------------------- .text._ZN3cub18CUB_300001_SM_10006detail6reduce18DeviceReduceKernelINS2_10policy_hubIiyN4cuda3std3__44plusIiEEE10Policy1000EN6thrust24THRUST_300001_SM_1000_NS6detail15normal_iteratorINSD_10device_ptrIcEEEEyS9_iNS7_10__identityEEEvT0_PT3_T1_NS0_13GridEvenShareISN_EET2_T4_ --------------------------
	.section	.text._ZN3cub18CUB_300001_SM_10006detail6reduce18DeviceReduceKernelINS2_10policy_hubIiyN4cuda3std3__44plusIiEEE10Policy1000EN6thrust24THRUST_300001_SM_1000_NS6detail15normal_iteratorINSD_10device_ptrIcEEEEyS9_iNS7_10__identityEEEvT0_PT3_T1_NS0_13GridEvenShareISN_EET2_T4_,"ax",@progbits
	.align	128
        .global         _ZN3cub18CUB_300001_SM_10006detail6reduce18DeviceReduceKernelINS2_10policy_hubIiyN4cuda3std3__44plusIiEEE10Policy1000EN6thrust24THRUST_300001_SM_1000_NS6detail15normal_iteratorINSD_10device_ptrIcEEEEyS9_iNS7_10__identityEEEvT0_PT3_T1_NS0_13GridEvenShareISN_EET2_T4_
        .type           _ZN3cub18CUB_300001_SM_10006detail6reduce18DeviceReduceKernelINS2_10policy_hubIiyN4cuda3std3__44plusIiEEE10Policy1000EN6thrust24THRUST_300001_SM_1000_NS6detail15normal_iteratorINSD_10device_ptrIcEEEEyS9_iNS7_10__identityEEEvT0_PT3_T1_NS0_13GridEvenShareISN_EET2_T4_,@function
        .size           _ZN3cub18CUB_300001_SM_10006detail6reduce18DeviceReduceKernelINS2_10policy_hubIiyN4cuda3std3__44plusIiEEE10Policy1000EN6thrust24THRUST_300001_SM_1000_NS6detail15normal_iteratorINSD_10device_ptrIcEEEEyS9_iNS7_10__identityEEEvT0_PT3_T1_NS0_13GridEvenShareISN_EET2_T4_,(.L_x_273 - _ZN3cub18CUB_300001_SM_10006detail6reduce18DeviceReduceKernelINS2_10policy_hubIiyN4cuda3std3__44plusIiEEE10Policy1000EN6thrust24THRUST_300001_SM_1000_NS6detail15normal_iteratorINSD_10device_ptrIcEEEEyS9_iNS7_10__identityEEEvT0_PT3_T1_NS0_13GridEvenShareISN_EET2_T4_)
        .other          _ZN3cub18CUB_300001_SM_10006detail6reduce18DeviceReduceKernelINS2_10policy_hubIiyN4cuda3std3__44plusIiEEE10Policy1000EN6thrust24THRUST_300001_SM_1000_NS6detail15normal_iteratorINSD_10device_ptrIcEEEEyS9_iNS7_10__identityEEEvT0_PT3_T1_NS0_13GridEvenShareISN_EET2_T4_,@"STO_CUDA_ENTRY STV_DEFAULT"
_ZN3cub18CUB_300001_SM_10006detail6reduce18DeviceReduceKernelINS2_10policy_hubIiyN4cuda3std3__44plusIiEEE10Policy1000EN6thrust24THRUST_300001_SM_1000_NS6detail15normal_iteratorINSD_10device_ptrIcEEEEyS9_iNS7_10__identityEEEvT0_PT3_T1_NS0_13GridEvenShareISN_EET2_T4_:
.text._ZN3cub18CUB_300001_SM_10006detail6reduce18DeviceReduceKernelINS2_10policy_hubIiyN4cuda3std3__44plusIiEEE10Policy1000EN6thrust24THRUST_300001_SM_1000_NS6detail15normal_iteratorINSD_10device_ptrIcEEEEyS9_iNS7_10__identityEEEvT0_PT3_T1_NS0_13GridEvenShareISN_EET2_T4_:
[----:B------:R-:W-:Y:S08]  /*0000*/  LDC R1, c[0x0][0x37c] ;  /* 0x0000df00ff017b82 */ /* 0x000ff00000000800 */
[----:B------:R-:W0:Y:S01]  /*0010*/  S2UR UR13, SR_CTAID.X ;  /* 0x00000000000d79c3 */ /* 0x000e220000002500 */
[----:B------:R-:W1:Y:S01]  /*0020*/  LDCU.64 UR8, c[0x0][0x3b8] ;  /* 0x00007700ff0877ac */ /* 0x000e620008000a00 */
[----:B------:R-:W-:Y:S01]  /*0030*/  BSSY.RECONVERGENT B0, `(.L_x_57) ;  /* 0x0000200000007945 */ /* 0x000fe20003800200 */
[----:B------:R-:W2:Y:S01]  /*0040*/  LDCU UR5, c[0x0][0x3c0] ;  /* 0x00007800ff0577ac */ /* 0x000ea20008000800 */
[----:B------:R-:W3:Y:S01]  /*0050*/  LDCU.64 UR14, c[0x0][0x358] ;  /* 0x00006b00ff0e77ac */ /* 0x000ee20008000a00 */
[----:B-1----:R-:W-:-:S02]  /*0060*/  IMAD.U32 R8, RZ, RZ, UR8 ;  /* 0x00000008ff087e24 */ /* 0x002fc4000f8e00ff */
[----:B------:R-:W-:Y:S01]  /*0070*/  IMAD.U32 R3, RZ, RZ, UR9 ;  /* 0x00000009ff037e24 */ /* 0x000fe2000f8e00ff */
[----:B--2---:R-:W-:Y:S02]  /*0080*/  USHF.L.U32 UR5, UR5, 0xc, URZ ;  /* 0x0000000c05057899 */ /* 0x004fe400080006ff */
[----:B0-----:R-:W-:Y:S02]  /*0090*/  USHF.L.U32 UR6, UR13, 0xc, URZ ;  /* 0x0000000c0d067899 */ /* 0x001fe400080006ff */
[----:B------:R-:W-:-:S04]  /*00a0*/  USHF.R.S32.HI UR4, URZ, 0x1f, UR5 ;  /* 0x0000001fff047899 */ /* 0x000fc80008011405 */
[----:B------:R-:W-:-:S04]  /*00b0*/  IADD3 R23, P1, PT, R8, -UR6, RZ ;  /* 0x8000000608177c10 */ /* 0x000fc8000ff3e0ff */
[----:B------:R-:W-:Y:S02]  /*00c0*/  ISETP.GT.U32.AND P0, PT, R23, 0xfff, PT ;  /* 0x00000fff1700780c */ /* 0x000fe40003f04070 */
[----:B------:R-:W-:-:S04]  /*00d0*/  IADD3.X R22, PT, PT, R3, -0x1, RZ, P1, !PT ;  /* 0xffffffff03167810 */ /* 0x000fc80000ffe4ff */
[----:B------:R-:W-:-:S13]  /*00e0*/  ISETP.GT.U32.AND.EX P0, PT, R22, RZ, PT, P0 ;  /* 0x000000ff1600720c */ /* 0x000fda0003f04100 */
[----:B---3--:R-:W-:Y:S05]  /*00f0*/  @P0 BRA `(.L_x_58) ;  /* 0x0000000c00b00947 */ /* 0x008fea0003800000 */
[----:B------:R-:W0:Y:S01]  /*0100*/  S2R R3, SR_TID.X ;  /* 0x0000000000037919 */ /* 0x000e220000002100 */
[----:B------:R-:W-:Y:S01]  /*0110*/  VIADD R0, R8, -UR6 ;  /* 0x8000000608007c36 */ /* 0x000fe20008000000 */
[----:B------:R-:W-:Y:S01]  /*0120*/  BSSY.RECONVERGENT B1, `(.L_x_59) ;  /* 0x000000b000017945 */ /* 0x000fe20003800200 */
[----:B------:R-:W-:-:S03]  /*0130*/  IMAD.MOV.U32 R2, RZ, RZ, RZ ;  /* 0x000000ffff027224 */ /* 0x000fc600078e00ff */
[----:B0-----:R-:W-:Y:S01]  /*0140*/  ISETP.GE.AND P0, PT, R3, R0, PT ;  /* 0x000000000300720c */ /* 0x001fe20003f06270 */
[----:B------:R-:W-:-:S12]  /*0150*/  IMAD.MOV.U32 R7, RZ, RZ, R3 ;  /* 0x000000ffff077224 */ /* 0x000fd800078e0003 */
[----:B------:R-:W-:Y:S05]  /*0160*/  @P0 BRA `(.L_x_60) ;  /* 0x0000000000180947 */ /* 0x000fea0003800000 */
[----:B------:R-:W0:Y:S01]  /*0170*/  LDCU.64 UR4, c[0x0][0x380] ;  /* 0x00007000ff0477ac */ /* 0x000e220008000a00 */
[----:B------:R-:W-:-:S05]  /*0180*/  VIADD R4, R3, UR6 ;  /* 0x0000000603047c36 */ /* 0x000fca0008000000 */
[----:B0-----:R-:W-:-:S05]  /*0190*/  IADD3 R4, P0, PT, R4, UR4, RZ ;  /* 0x0000000404047c10 */ /* 0x001fca000ff1e0ff */
[----:B------:R-:W-:-:S05]  /*01a0*/  IMAD.X R5, RZ, RZ, UR5, P0 ;  /* 0x00000005ff057e24 */ /* 0x000fca00080e06ff */
[----:B------:R0:W5:Y:S01]  /*01b0*/  LDG.E.S8 R2, desc[UR14][R4.64] ;  /* 0x0000000e04027981 */ /* 0x000162000c1e1300 */
[----:B------:R-:W-:-:S07]  /*01c0*/  VIADD R7, R3, 0x100 ;  /* 0x0000010003077836 */ /* 0x000fce0000000000 */
.L_x_60:
[----:B------:R-:W-:Y:S05]  /*01d0*/  BSYNC.RECONVERGENT B1 ;  /* 0x0000000000017941 */ /* 0x000fea0003800200 */
.L_x_59:
[----:B------:R-:W-:Y:S01]  /*01e0*/  ISETP.GE.AND P0, PT, R7, R0, PT ;  /* 0x000000000700720c */ /* 0x000fe20003f06270 */
[----:B------:R-:W-:-:S12]  /*01f0*/  BSSY.RECONVERGENT B1, `(.L_x_61) ;  /* 0x000006c000017945 */ /* 0x000fd80003800200 */
[----:B------:R-:W-:Y:S05]  /*0200*/  @P0 BRA `(.L_x_62) ;  /* 0x0000000400a80947 */ /* 0x000fea0003800000 */
[----:B0-----:R-:W-:Y:S01]  /*0210*/  LOP3.LUT R5, RZ, R7, RZ, 0x33, !PT ;  /* 0x00000007ff057212 */ /* 0x001fe200078e33ff */
[----:B------:R-:W-:Y:S03]  /*0220*/  BSSY.RECONVERGENT B2, `(.L_x_63) ;  /* 0x000002e000027945 */ /* 0x000fe60003800200 */
[----:B------:R-:W-:-:S04]  /*0230*/  IADD3 R5, PT, PT, R8, -UR6, R5 ;  /* 0x8000000608057c10 */ /* 0x000fc8000fffe005 */
[C---:B------:R-:W-:Y:S02]  /*0240*/  ISETP.GE.U32.AND P1, PT, R5.reuse, 0xf00, PT ;  /* 0x00000f000500780c */ /* 0x040fe40003f26070 */
[----:B------:R-:W-:-:S04]  /*0250*/  LEA.HI R6, R5, 0x1, RZ, 0x18 ;  /* 0x0000000105067811 */ /* 0x000fc800078fc0ff */
[----:B------:R-:W-:-:S04]  /*0260*/  LOP3.LUT R23, R6, 0xf, RZ, 0xc0, !PT ;  /* 0x0000000f06177812 */ /* 0x000fc800078ec0ff */
[----:B------:R-:W-:-:S03]  /*0270*/  ISETP.NE.AND P0, PT, R23, RZ, PT ;  /* 0x000000ff1700720c */ /* 0x000fc60003f05270 */
[----:B------:R-:W-:Y:S10]  /*0280*/  @!P1 BRA `(.L_x_64) ;  /* 0x00000000009c9947 */ /* 0x000ff40003800000 */
[----:B------:R-:W0:Y:S01]  /*0290*/  LDCU.64 UR4, c[0x0][0x380] ;  /* 0x00007000ff0477ac */ /* 0x000e220008000a00 */
[----:B------:R-:W-:-:S05]  /*02a0*/  LOP3.LUT R8, R6, 0x1fffff0, RZ, 0xc0, !PT ;  /* 0x01fffff006087812 */ /* 0x000fca00078ec0ff */
[----:B------:R-:W-:Y:S02]  /*02b0*/  IMAD.MOV R8, RZ, RZ, -R8 ;  /* 0x000000ffff087224 */ /* 0x000fe400078e0a08 */
[----:B0-----:R-:W-:-:S05]  /*02c0*/  IMAD.U32 R14, RZ, RZ, UR4 ;  /* 0x00000004ff0e7e24 */ /* 0x001fca000f8e00ff */
[----:B------:R-:W-:-:S04]  /*02d0*/  IADD3 R14, P1, P2, R14, UR6, R7 ;  /* 0x000000060e0e7c10 */ /* 0x000fc8000fa3e007 */
[----:B------:R-:W-:Y:S02]  /*02e0*/  IADD3 R14, P3, PT, R14, 0x800, RZ ;  /* 0x000008000e0e7810 */ /* 0x000fe40007f7e0ff */
[----:B------:R-:W-:-:S05]  /*02f0*/  IADD3.X R5, PT, PT, RZ, UR5, RZ, P1, P2 ;  /* 0x00000005ff057c10 */ /* 0x000fca0008fe44ff */
[----:B------:R-:W-:-:S07]  /*0300*/  IMAD.X R5, RZ, RZ, R5, P3 ;  /* 0x000000ffff057224 */ /* 0x000fce00018e0605 */
.L_x_65:
[----:B------:R-:W-:-:S05]  /*0310*/  IMAD.MOV.U32 R4, RZ, RZ, R14 ;  /* 0x000000ffff047224 */ /* 0x000fca00078e000e */
[----:B------:R-:W2:Y:S04]  /*0320*/  LDG.E.S8 R15, desc[UR14][R4.64+-0x800] ;  /* 0xfff8000e040f7981 */ /* 0x000ea8000c1e1300 */
[----:B------:R-:W2:Y:S04]  /*0330*/  LDG.E.S8 R16, desc[UR14][R4.64+-0x700] ;  /* 0xfff9000e04107981 */ /* 0x000ea8000c1e1300 */
[----:B------:R-:W3:Y:S04]  /*0340*/  LDG.E.S8 R18, desc[UR14][R4.64+-0x600] ;  /* 0xfffa000e04127981 */ /* 0x000ee8000c1e1300 */
[----:B------:R-:W3:Y:S04]  /*0350*/  LDG.E.S8 R17, desc[UR14][R4.64+-0x500] ;  /* 0xfffb000e04117981 */ /* 0x000ee8000c1e1300 */
[----:B------:R-:W4:Y:S04]  /*0360*/  LDG.E.S8 R20, desc[UR14][R4.64+-0x400] ;  /* 0xfffc000e04147981 */ /* 0x000f28000c1e1300 */
        /* <DEDUP_REMOVED lines=10> */
[----:B------:R0:W4:Y:S01]  /*0410*/  LDG.E.S8 R12, desc[UR14][R4.64+0x700] ;  /* 0x0007000e040c7981 */ /* 0x000122000c1e1300 */
[----:B------:R-:W-:-:S02]  /*0420*/  VIADD R8, R8, 0x10 ;  /* 0x0000001008087836 */ /* 0x000fc40000000000 */
[----:B------:R-:W-:-:S03]  /*0430*/  VIADD R7, R7, 0x1000 ;  /* 0x0000100007077836 */ /* 0x000fc60000000000 */
[----:B------:R-:W-:Y:S02]  /*0440*/  ISETP.NE.AND P1, PT, R8, RZ, PT ;  /* 0x000000ff0800720c */ /* 0x000fe40003f25270 */
[----:B--2--5:R-:W-:-:S04]  /*0450*/  IADD3 R15, PT, PT, R16, R2, R15 ;  /* 0x00000002100f7210 */ /* 0x024fc80007ffe00f */
[----:B---3--:R-:W-:-:S04]  /*0460*/  IADD3 R15, PT, PT, R17, R15, R18 ;  /* 0x0000000f110f7210 */ /* 0x008fc80007ffe012 */
[----:B----4-:R-:W-:-:S04]  /*0470*/  IADD3 R15, PT, PT, R19, R15, R20 ;  /* 0x0000000f130f7210 */ /* 0x010fc80007ffe014 */
[----:B------:R-:W-:-:S04]  /*0480*/  IADD3 R15, PT, PT, R21, R15, R22 ;  /* 0x0000000f150f7210 */ /* 0x000fc80007ffe016 */
[----:B------:R-:W-:-:S04]  /*0490*/  IADD3 R15, PT, PT, R25, R15, R24 ;  /* 0x0000000f190f7210 */ /* 0x000fc80007ffe018 */
[----:B------:R-:W-:Y:S02]  /*04a0*/  IADD3 R11, PT, PT, R14, R15, R11 ;  /* 0x0000000f0e0b7210 */ /* 0x000fe40007ffe00b */
[----:B------:R-:W-:-:S05]  /*04b0*/  IADD3 R14, P2, PT, R4, 0x1000, RZ ;  /* 0x00001000040e7810 */ /* 0x000fca0007f5e0ff */
[----:B0-----:R-:W-:Y:S01]  /*04c0*/  IMAD.X R5, RZ, RZ, R5, P2 ;  /* 0x000000ffff057224 */ /* 0x001fe200010e0605 */
[----:B------:R-:W-:-:S04]  /*04d0*/  IADD3 R10, PT, PT, R13, R11, R10 ;  /* 0x0000000b0d0a7210 */ /* 0x000fc80007ffe00a */
[----:B------:R-:W-:Y:S01]  /*04e0*/  IADD3 R2, PT, PT, R12, R10, R9 ;  /* 0x0000000a0c027210 */ /* 0x000fe20007ffe009 */
[----:B------:R-:W-:Y:S06]  /*04f0*/  @P1 BRA `(.L_x_65) ;  /* 0xfffffffc00841947 */ /* 0x000fec000383ffff */
.L_x_64:
[----:B------:R-:W-:Y:S05]  /*0500*/  BSYNC.RECONVERGENT B2 ;  /* 0x0000000000027941 */ /* 0x000fea0003800200 */
.L_x_63:
[----:B------:R-:W-:Y:S05]  /*0510*/  @!P0 BRA `(.L_x_62) ;  /* 0x0000000000e48947 */ /* 0x000fea0003800000 */
[----:B------:R-:W-:Y:S01]  /*0520*/  ISETP.GE.U32.AND P0, PT, R23, 0x8, PT ;  /* 0x000000081700780c */ /* 0x000fe20003f06070 */
[----:B------:R-:W-:Y:S01]  /*0530*/  BSSY.RECONVERGENT B2, `(.L_x_66) ;  /* 0x0000016000027945 */ /* 0x000fe20003800200 */
[----:B------:R-:W-:-:S04]  /*0540*/  LOP3.LUT R16, R6, 0x7, RZ, 0xc0, !PT ;  /* 0x0000000706107812 */ /* 0x000fc800078ec0ff */
[----:B------:R-:W-:-:S07]  /*0550*/  ISETP.NE.AND P1, PT, R16, RZ, PT ;  /* 0x000000ff1000720c */ /* 0x000fce0003f25270 */
[----:B------:R-:W-:Y:S06]  /*0560*/  @!P0 BRA `(.L_x_67) ;  /* 0x0000000000488947 */ /* 0x000fec0003800000 */
[----:B------:R-:W0:Y:S01]  /*0570*/  LDCU.64 UR4, c[0x0][0x380] ;  /* 0x00007000ff0477ac */ /* 0x000e220008000a00 */
[----:B------:R-:W-:Y:S01]  /*0580*/  SHF.R.S32.HI R5, RZ, 0x1f, R7 ;  /* 0x0000001fff057819 */ /* 0x000fe20000011407 */
[----:B0-----:R-:W-:-:S05]  /*0590*/  IMAD.U32 R4, RZ, RZ, UR4 ;  /* 0x00000004ff047e24 */ /* 0x001fca000f8e00ff */
[----:B------:R-:W-:-:S04]  /*05a0*/  IADD3 R4, P0, P2, R7, UR6, R4 ;  /* 0x0000000607047c10 */ /* 0x000fc8000fa1e004 */
[----:B------:R-:W-:-:S05]  /*05b0*/  IADD3.X R5, PT, PT, R5, UR5, RZ, P0, P2 ;  /* 0x0000000505057c10 */ /* 0x000fca00087e44ff */
[----:B------:R-:W2:Y:S04]  /*05c0*/  LDG.E.S8 R9, desc[UR14][R4.64] ;  /* 0x0000000e04097981 */ /* 0x000ea8000c1e1300 */
[----:B------:R-:W2:Y:S04]  /*05d0*/  LDG.E.S8 R8, desc[UR14][R4.64+0x100] ;  /* 0x0001000e04087981 */ /* 0x000ea8000c1e1300 */
[----:B------:R-:W3:Y:S04]  /*05e0*/  LDG.E.S8 R11, desc[UR14][R4.64+0x200] ;  /* 0x0002000e040b7981 */ /* 0x000ee8000c1e1300 */
[----:B------:R-:W3:Y:S04]  /*05f0*/  LDG.E.S8 R10, desc[UR14][R4.64+0x300] ;  /* 0x0003000e040a7981 */ /* 0x000ee8000c1e1300 */
[----:B------:R-:W4:Y:S04]  /*0600*/  LDG.E.S8 R13, desc[UR14][R4.64+0x400] ;  /* 0x0004000e040d7981 */ /* 0x000f28000c1e1300 */
[----:B------:R-:W4:Y:S04]  /*0610*/  LDG.E.S8 R12, desc[UR14][R4.64+0x500] ;  /* 0x0005000e040c7981 */ /* 0x000f28000c1e1300 */
[----:B------:R-:W4:Y:S04]  /*0620*/  LDG.E.S8 R15, desc[UR14][R4.64+0x600] ;  /* 0x0006000e040f7981 */ /* 0x000f28000c1e1300 */
[----:B------:R-:W4:Y:S01]  /*0630*/  LDG.E.S8 R14, desc[UR14][R4.64+0x700] ;  /* 0x0007000e040e7981 */ /* 0x000f22000c1e1300 */
[----:B------:R-:W-:Y:S01]  /*0640*/  VIADD R7, R7, 0x800 ;  /* 0x0000080007077836 */ /* 0x000fe20000000000 */
[----:B--2--5:R-:W-:-:S04]  /*0650*/  IADD3 R8, PT, PT, R8, R2, R9 ;  /* 0x0000000208087210 */ /* 0x024fc80007ffe009 */
[----:B---3--:R-:W-:-:S04]  /*0660*/  IADD3 R8, PT, PT, R10, R8, R11 ;  /* 0x000000080a087210 */ /* 0x008fc80007ffe00b */
[----:B----4-:R-:W-:-:S04]  /*0670*/  IADD3 R8, PT, PT, R12, R8, R13 ;  /* 0x000000080c087210 */ /* 0x010fc80007ffe00d */
[----:B------:R-:W-:-:S07]  /*0680*/  IADD3 R2, PT, PT, R14, R8, R15 ;  /* 0x000000080e027210 */ /* 0x000fce0007ffe00f */
.L_x_67:
[----:B------:R-:W-:Y:S05]  /*0690*/  BSYNC.RECONVERGENT B2 ;  /* 0x0000000000027941 */ /* 0x000fea0003800200 */
.L_x_66:
        /* <DEDUP_REMOVED lines=14> */
[----:B------:R-:W3:Y:S01]  /*0780*/  LDG.E.S8 R10, desc[UR14][R4.64+0x300] ;  /* 0x0003000e040a7981 */ /* 0x000ee2000c1e1300 */
[----:B------:R-:W-:Y:S01]  /*0790*/  VIADD R7, R7, 0x400 ;  /* 0x0000040007077836 */ /* 0x000fe20000000000 */
[----:B--2--5:R-:W-:-:S04]  /*07a0*/  IADD3 R2, PT, PT, R8, R2, R9 ;  /* 0x0000000208027210 */ /* 0x024fc80007ffe009 */
[----:B---3--:R-:W-:-:S07]  /*07b0*/  IADD3 R2, PT, PT, R10, R2, R11 ;  /* 0x000000020a027210 */ /* 0x008fce0007ffe00b */
.L_x_69:
[----:B------:R-:W-:Y:S05]  /*07c0*/  BSYNC.RECONVERGENT B2 ;  /* 0x0000000000027941 */ /* 0x000fea0003800200 */
.L_x_68:
[----:B------:R-:W-:Y:S05]  /*07d0*/  @!P1 BRA `(.L_x_62) ;  /* 0x0000000000349947 */ /* 0x000fea0003800000 */
[----:B------:R-:W0:Y:S01]  /*07e0*/  LDCU.64 UR4, c[0x0][0x380] ;  /* 0x00007000ff0477ac */ /* 0x000e220008000a00 */
[----:B------:R-:W-:Y:S02]  /*07f0*/  IMAD.MOV R6, RZ, RZ, -R6 ;  /* 0x000000ffff067224 */ /* 0x000fe400078e0a06 */
[----:B0-----:R-:W-:-:S05]  /*0800*/  IMAD.U32 R8, RZ, RZ, UR4 ;  /* 0x00000004ff087e24 */ /* 0x001fca000f8e00ff */
[----:B------:R-:W-:-:S05]  /*0810*/  IADD3 R8, P0, PT, R8, UR6, RZ ;  /* 0x0000000608087c10 */ /* 0x000fca000ff1e0ff */
[----:B------:R-:W-:-:S08]  /*0820*/  IMAD.X R10, RZ, RZ, UR5, P0 ;  /* 0x00000005ff0a7e24 */ /* 0x000fd000080e06ff */
.L_x_70:
[----:B------:R-:W-:-:S04]  /*0830*/  IADD3 R4, P0, PT, R7, R8, RZ ;  /* 0x0000000807047210 */ /* 0x000fc80007f1e0ff */
[----:B------:R-:W-:-:S06]  /*0840*/  LEA.HI.X.SX32 R5, R7, R10, 0x1, P0 ;  /* 0x0000000a07057211 */ /* 0x000fcc00000f0eff */
[----:B------:R-:W2:Y:S01]  /*0850*/  LDG.E.S8 R5, desc[UR14][R4.64] ;  /* 0x0000000e04057981 */ /* 0x000ea2000c1e1300 */
[----:B------:R-:W-:Y:S02]  /*0860*/  VIADD R6, R6, 0x1 ;  /* 0x0000000106067836 */ /* 0x000fe40000000000 */
[----:B------:R-:W-:-:S03]  /*0870*/  VIADD R7, R7, 0x100 ;  /* 0x0000010007077836 */ /* 0x000fc60000000000 */
[----:B------:R-:W-:Y:S01]  /*0880*/  ISETP.NE.AND P0, PT, R6, RZ, PT ;  /* 0x000000ff0600720c */ /* 0x000fe20003f05270 */
[----:B--2--5:R-:W-:-:S12]  /*0890*/  IMAD.IADD R2, R5, 0x1, R2 ;  /* 0x0000000105027824 */ /* 0x024fd800078e0202 */
[----:B------:R-:W-:Y:S05]  /*08a0*/  @P0 BRA `(.L_x_70) ;  /* 0xfffffffc00e00947 */ /* 0x000fea000383ffff */
.L_x_62:
[----:B------:R-:W-:Y:S05]  /*08b0*/  BSYNC.RECONVERGENT B1 ;  /* 0x0000000000017941 */ /* 0x000fea0003800200 */
.L_x_61:
[----:B------:R-:W-:-:S13]  /*08c0*/  ISETP.GE.AND P0, PT, R0, 0x100, PT ;  /* 0x000001000000780c */ /* 0x000fda0003f06270 */
[----:B------:R-:W-:Y:S05]  /*08d0*/  @!P0 BRA `(.L_x_71) ;  /* 0x0000000000ac8947 */ /* 0x000fea0003800000 */
[----:B------:R-:W1:Y:S01]  /*08e0*/  S2R R8, SR_LANEID ;  /* 0x0000000000087919 */ /* 0x000e620000000000 */
[----:B-----5:R-:W0:Y:S01]  /*08f0*/  SHFL.DOWN PT, R0, R2, 0x1, 0x1f ;  /* 0x08201f0002007f89 */ /* 0x020e2200000e0000 */
        /* <DEDUP_REMOVED lines=9> */
[----:B------:R-:W-:Y:S01]  /*0990*/  IMAD.IADD R0, R5, 0x1, R0 ;  /* 0x0000000105007824 */ /* 0x000fe200078e0200 */
[----:B------:R-:W-:-:S04]  /*09a0*/  @!P1 MOV R5, 0x400 ;  /* 0x0000040000059802 */ /* 0x000fc80000000f00 */
        /* <DEDUP_REMOVED lines=22> */
[----:B--2---:R-:W-:Y:S04]  /*0b10*/  LDS R0, [UR4+0xc] ;  /* 0x00000c04ff007984 */ /* 0x004fe80008000800 */
[----:B------:R-:W0:Y:S04]  /*0b20*/  LDS.128 R4, [UR4+0x10] ;  /* 0x00001004ff047984 */ /* 0x000e280008000c00 */
[----:B------:R-:W1:Y:S01]  /*0b30*/  LDS.64 R2, [UR4+0x20] ;  /* 0x00002004ff027984 */ /* 0x000e620008000a00 */
[----:B0-----:R-:W-:-:S04]  /*0b40*/  IADD3 R0, PT, PT, R4, R0, R9 ;  /* 0x0000000004007210 */ /* 0x001fc80007ffe009 */
[----:B------:R-:W-:-:S04]  /*0b50*/  IADD3 R0, PT, PT, R6, R0, R5 ;  /* 0x0000000006007210 */ /* 0x000fc80007ffe005 */
[----:B-1----:R-:W-:-:S05]  /*0b60*/  IADD3 R0, PT, PT, R2, R0, R7 ;  /* 0x0000000002007210 */ /* 0x002fca0007ffe007 */
[----:B------:R-:W-:Y:S01]  /*0b70*/  IMAD.IADD R9, R0, 0x1, R3 ;  /* 0x0000000100097824 */ /* 0x000fe200078e0203 */
[----:B------:R-:W-:Y:S06]  /*0b80*/  BRA `(.L_x_72) ;  /* 0x0000001400287947 */ /* 0x000fec0003800000 */
.L_x_71:
        /* <DEDUP_REMOVED lines=48> */
[----:B------:R-:W0:Y:S04]  /*0e90*/  LDS.128 R4, [UR4+0x10] ;  /* 0x00001004ff047984 */ /* 0x000e280008000c00 */
[----:B------:R-:W2:Y:S04]  /*0ea0*/  LDS R2, [UR4+0xc] ;  /* 0x00000c04ff027984 */ /* 0x000ea80008000800 */
[----:B------:R-:W3:Y:S01]  /*0eb0*/  LDS.64 R10, [UR4+0x20] ;  /* 0x00002004ff0a7984 */ /* 0x000ee20008000a00 */
[----:B0-----:R-:W-:Y:S02]  /*0ec0*/  SEL R4, R4, RZ, P2 ;  /* 0x000000ff04047207 */ /* 0x001fe40001000000 */
[----:B------:R-:W-:-:S02]  /*0ed0*/  ISETP.GT.AND P2, PT, R0, 0x60, PT ;  /* 0x000000600000780c */ /* 0x000fc40003f44270 */
[----:B--2---:R-:W-:Y:S02]  /*0ee0*/  SEL R2, R2, RZ, P1 ;  /* 0x000000ff02027207 */ /* 0x004fe40000800000 */
        /* <DEDUP_REMOVED lines=8> */
[----:B---3--:R-:W-:Y:S02]  /*0f70*/  SEL R10, R10, RZ, P2 ;  /* 0x000000ff0a0a7207 */ /* 0x008fe40001000000 */
[----:B------:R-:W-:Y:S02]  /*0f80*/  SEL R11, R11, RZ, P3 ;  /* 0x000000ff0b0b7207 */ /* 0x000fe40001800000 */
[----:B------:R-:W-:-:S05]  /*0f90*/  IADD3 R2, PT, PT, R10, R2, R7 ;  /* 0x000000020a027210 */ /* 0x000fca0007ffe007 */
[----:B-1----:R-:W-:Y:S01]  /*0fa0*/  IMAD.IADD R9, R2, 0x1, R11 ;  /* 0x0000000102097824 */ /* 0x002fe200078e020b */
[----:B------:R-:W-:Y:S06]  /*0fb0*/  BRA `(.L_x_72) ;  /* 0x00000010001c7947 */ /* 0x000fec0003800000 */
.L_x_58:
[----:B------:R-:W0:Y:S01]  /*0fc0*/  S2R R2, SR_TID.X ;  /* 0x0000000000027919 */ /* 0x000e220000002100 */
[----:B------:R-:W1:Y:S01]  /*0fd0*/  LDCU.64 UR10, c[0x0][0x380] ;  /* 0x00007000ff0a77ac */ /* 0x000e620008000a00 */
[----:B0-----:R-:W-:-:S05]  /*0fe0*/  VIADD R4, R2, UR6 ;  /* 0x0000000602047c36 */ /* 0x001fca0008000000 */
[----:B-1----:R-:W-:-:S05]  /*0ff0*/  IADD3 R4, P0, PT, R4, UR10, RZ ;  /* 0x0000000a04047c10 */ /* 0x002fca000ff1e0ff */
[----:B------:R-:W-:-:S05]  /*1000*/  IMAD.X R5, RZ, RZ, UR11, P0 ;  /* 0x0000000bff057e24 */ /* 0x000fca00080e06ff */
[----:B------:R-:W2:Y:S04]  /*1010*/  LDG.E.S8 R0, desc[UR14][R4.64] ;  /* 0x0000000e04007981 */ /* 0x000ea8000c1e1300 */
[----:B------:R-:W2:Y:S04]  /*1020*/  LDG.E.S8 R7, desc[UR14][R4.64+0x100] ;  /* 0x0001000e04077981 */ /* 0x000ea8000c1e1300 */
[----:B------:R-:W2:Y:S04]  /*1030*/  LDG.E.S8 R6, desc[UR14][R4.64+0x200] ;  /* 0x0002000e04067981 */ /* 0x000ea8000c1e1300 */
[----:B------:R-:W3:Y:S04]  /*1040*/  LDG.E.S8 R9, desc[UR14][R4.64+0x300] ;  /* 0x0003000e04097981 */ /* 0x000ee8000c1e1300 */
[----:B------:R-:W3:Y:S04]  /*1050*/  LDG.E.S8 R10, desc[UR14][R4.64+0x400] ;  /* 0x0004000e040a7981 */ /* 0x000ee8000c1e1300 */
[----:B------:R-:W4:Y:S04]  /*1060*/  LDG.E.S8 R11, desc[UR14][R4.64+0x500] ;  /* 0x0005000e040b7981 */ /* 0x000f28000c1e1300 */
[----:B------:R-:W4:Y:S04]  /*1070*/  LDG.E.S8 R12, desc[UR14][R4.64+0x600] ;  /* 0x0006000e040c7981 */ /* 0x000f28000c1e1300 */
[----:B------:R-:W5:Y:S04]  /*1080*/  LDG.E.S8 R13, desc[UR14][R4.64+0x700] ;  /* 0x0007000e040d7981 */ /* 0x000f68000c1e1300 */
[----:B------:R-:W5:Y:S04]  /*1090*/  LDG.E.S8 R14, desc[UR14][R4.64+0x800] ;  /* 0x0008000e040e7981 */ /* 0x000f68000c1e1300 */
[----:B------:R-:W5:Y:S04]  /*10a0*/  LDG.E.S8 R15, desc[UR14][R4.64+0x900] ;  /* 0x0009000e040f7981 */ /* 0x000f68000c1e1300 */
[----:B------:R-:W5:Y:S04]  /*10b0*/  LDG.E.S8 R16, desc[UR14][R4.64+0xa00] ;  /* 0x000a000e04107981 */ /* 0x000f68000c1e1300 */
[----:B------:R-:W5:Y:S04]  /*10c0*/  LDG.E.S8 R17, desc[UR14][R4.64+0xb00] ;  /* 0x000b000e04117981 */ /* 0x000f68000c1e1300 */
[----:B------:R-:W5:Y:S04]  /*10d0*/  LDG.E.S8 R18, desc[UR14][R4.64+0xc00] ;  /* 0x000c000e04127981 */ /* 0x000f68000c1e1300 */
[----:B------:R-:W5:Y:S04]  /*10e0*/  LDG.E.S8 R19, desc[UR14][R4.64+0xd00] ;  /* 0x000d000e04137981 */ /* 0x000f68000c1e1300 */
[----:B------:R-:W5:Y:S04]  /*10f0*/  LDG.E.S8 R20, desc[UR14][R4.64+0xe00] ;  /* 0x000e000e04147981 */ /* 0x000f68000c1e1300 */
[----:B------:R-:W5:Y:S01]  /*1100*/  LDG.E.S8 R21, desc[UR14][R4.64+0xf00] ;  /* 0x000f000e04157981 */ /* 0x000f62000c1e1300 */
[----:B------:R-:W-:-:S04]  /*1110*/  ISETP.GE.U32.AND P0, PT, R23, UR5, PT ;  /* 0x0000000517007c0c */ /* 0x000fc8000bf06070 */
[----:B------:R-:W-:Y:S02]  /*1120*/  ISETP.GE.U32.AND.EX P0, PT, R22, UR4, PT, P0 ;  /* 0x0000000416007c0c */ /* 0x000fe4000bf06100 */
[----:B--2---:R-:W-:-:S04]  /*1130*/  IADD3 R0, PT, PT, R6, R7, R0 ;  /* 0x0000000706007210 */ /* 0x004fc80007ffe000 */
[----:B---3--:R-:W-:-:S04]  /*1140*/  IADD3 R0, PT, PT, R10, R0, R9 ;  /* 0x000000000a007210 */ /* 0x008fc80007ffe009 */
[----:B----4-:R-:W-:-:S04]  /*1150*/  IADD3 R0, PT, PT, R12, R0, R11 ;  /* 0x000000000c007210 */ /* 0x010fc80007ffe00b */
[----:B-----5:R-:W-:-:S04]  /*1160*/  IADD3 R0, PT, PT, R14, R0, R13 ;  /* 0x000000000e007210 */ /* 0x020fc80007ffe00d */
[----:B------:R-:W-:-:S04]  /*1170*/  IADD3 R0, PT, PT, R16, R0, R15 ;  /* 0x0000000010007210 */ /* 0x000fc80007ffe00f */
[----:B------:R-:W-:-:S04]  /*1180*/  IADD3 R0, PT, PT, R18, R0, R17 ;  /* 0x0000000012007210 */ /* 0x000fc80007ffe011 */
[----:B------:R-:W-:-:S05]  /*1190*/  IADD3 R0, PT, PT, R20, R0, R19 ;  /* 0x0000000014007210 */ /* 0x000fca0007ffe013 */
[----:B------:R-:W-:Y:S01]  /*11a0*/  IMAD.IADD R0, R21, 0x1, R0 ;  /* 0x0000000115007824 */ /* 0x000fe200078e0200 */
[----:B------:R-:W-:Y:S06]  /*11b0*/  @!P0 BRA `(.L_x_73) ;  /* 0x0000000800f08947 */ /* 0x000fec0003800000 */
[----:B------:R-:W-:Y:S01]  /*11c0*/  UIADD3 UR16, UP0, UPT, UR5, UR6, URZ ;  /* 0x0000000605107290 */ /* 0x000fe2000ff1e0ff */
[----:B------:R-:W-:Y:S01]  /*11d0*/  IADD3 R24, P1, PT, R8, -0x1000, RZ ;  /* 0xfffff00008187810 */ /* 0x000fe20007f3e0ff */
[----:B------:R-:W-:Y:S02]  /*11e0*/  IMAD.U32 R5, RZ, RZ, UR10 ;  /* 0x0000000aff057e24 */ /* 0x000fe4000f8e00ff */
[----:B------:R-:W-:Y:S01]  /*11f0*/  UIADD3.X UR8, UPT, UPT, URZ, UR4, URZ, UP0, !UPT ;  /* 0x00000004ff087290 */ /* 0x000fe200087fe4ff */
[----:B------:R-:W-:Y:S01]  /*1200*/  IADD3.X R7, PT, PT, R3, -0x1, RZ, P1, !PT ;  /* 0xffffffff03077810 */ /* 0x000fe20000ffe4ff */
[----:B------:R-:W-:Y:S01]  /*1210*/  IMAD.U32 R11, RZ, RZ, UR11 ;  /* 0x0000000bff0b7e24 */ /* 0x000fe2000f8e00ff */
[----:B------:R-:W-:Y:S01]  /*1220*/  ISETP.LT.U32.AND P0, PT, R24, UR16, PT ;  /* 0x0000001018007c0c */ /* 0x000fe2000bf01070 */
[----:B------:R-:W-:Y:S02]  /*1230*/  UIADD3 UR9, UP0, UPT, UR16, UR10, URZ ;  /* 0x0000000a10097290 */ /* 0x000fe4000ff1e0ff */
[----:B------:R-:W-:Y:S01]  /*1240*/  IADD3 R10, P1, P2, R5, UR16, R2 ;  /* 0x00000010050a7c10 */ /* 0x000fe2000fa3e002 */
[----:B------:R-:W-:Y:S01]  /*1250*/  IMAD.U32 R4, RZ, RZ, UR8 ;  /* 0x00000008ff047e24 */ /* 0x000fe2000f8e00ff */
[----:B------:R-:W-:Y:S01]  /*1260*/  LOP3.LUT R5, RZ, R2, RZ, 0x33, !PT ;  /* 0x00000002ff057212 */ /* 0x000fe200078e33ff */
[----:B------:R-:W-:Y:S01]  /*1270*/  UIADD3.X UR7, UPT, UPT, UR8, UR11, URZ, UP0, !UPT ;  /* 0x0000000b08077290 */ /* 0x000fe200087fe4ff */
[----:B------:R-:W-:Y:S01]  /*1280*/  IADD3 R10, P3, PT, R10, 0x800, RZ ;  /* 0x000008000a0a7810 */ /* 0x000fe20007f7e0ff */
[----:B------:R-:W-:Y:S01]  /*1290*/  UMOV UR4, URZ ;  /* 0x000000ff00047c82 */ /* 0x000fe20008000000 */
[----:B------:R-:W-:-:S02]  /*12a0*/  ISETP.GT.U32.AND.EX P0, PT, R4, R7, PT, P0 ;  /* 0x000000070400720c */ /* 0x000fc40003f04100 */
[----:B------:R-:W-:Y:S02]  /*12b0*/  IADD3 R5, PT, PT, R8, -UR5, R5 ;  /* 0x8000000508057c10 */ /* 0x000fe4000fffe005 */
[----:B------:R-:W-:-:S03]  /*12c0*/  IADD3.X R11, PT, PT, R11, UR8, RZ, P1, P2 ;  /* 0x000000080b0b7c10 */ /* 0x000fc60008fe44ff */
[----:B------:R-:W-:Y:S01]  /*12d0*/  VIADD R6, R5, -UR6 ;  /* 0x8000000605067c36 */ /* 0x000fe20008000000 */
[----:B------:R-:W-:Y:S01]  /*12e0*/  UMOV UR6, UR5 ;  /* 0x0000000500067c82 */ /* 0x000fe20008000000 */
[----:B------:R-:W-:-:S04]  /*12f0*/  IMAD.X R11, RZ, RZ, R11, P3 ;  /* 0x000000ffff0b7224 */ /* 0x000fc800018e060b */
[----:B------:R-:W-:Y:S05]  /*1300*/  @P0 BRA `(.L_x_74) ;  /* 0x0000000000d40947 */ /* 0x000fea0003800000 */
[----:B------:R-:W0:Y:S01]  /*1310*/  LDC.64 R2, c[0x0][0x3b8] ;  /* 0x0000ee00ff027b82 */ /* 0x000e220000000a00 */
[----:B------:R-:W1:Y:S01]  /*1320*/  LDCU.64 UR10, c[0x0][0x380] ;  /* 0x00007000ff0a77ac */ /* 0x000e620008000a00 */
[----:B------:R-:W-:Y:S01]  /*1330*/  NOP ;  /* 0x0000000000007918 */ /* 0x000fe20000000000 */
.L_x_75:
[----:B------:R-:W2:Y:S01]  /*1340*/  S2R R4, SR_TID.X ;  /* 0x0000000000047919 */ /* 0x000ea20000002100 */
[----:B-1----:R-:W-:Y:S02]  /*1350*/  IMAD.U32 R5, RZ, RZ, UR10 ;  /* 0x0000000aff057e24 */ /* 0x002fe4000f8e00ff */
[----:B------:R-:W-:-:S03]  /*1360*/  IMAD.U32 R8, RZ, RZ, UR11 ;  /* 0x0000000bff087e24 */ /* 0x000fc6000f8e00ff */
[----:B--2---:R-:W-:-:S04]  /*1370*/  IADD3 R4, P0, P1, R5, UR16, R4 ;  /* 0x0000001005047c10 */ /* 0x004fc8000f91e004 */
[----:B------:R-:W-:-:S05]  /*1380*/  IADD3.X R5, PT, PT, R8, UR8, RZ, P0, P1 ;  /* 0x0000000808057c10 */ /* 0x000fca00087e24ff */
        /* <DEDUP_REMOVED lines=16> */
[----:B------:R-:W-:-:S02]  /*1490*/  USHF.R.S32.HI UR12, URZ, 0x1f, UR5 ;  /* 0x0000001fff0c7899 */ /* 0x000fc40008011405 */
[----:B------:R-:W-:-:S04]  /*14a0*/  UIADD3 UR6, UP0, UPT, UR5, UR9, URZ ;  /* 0x0000000905067290 */ /* 0x000fc8000ff1e0ff */
[----:B------:R-:W-:Y:S01]  /*14b0*/  UIADD3.X UR7, UPT, UPT, UR12, UR7, URZ, UP0, !UPT ;  /* 0x000000070c077290 */ /* 0x000fe200087fe4ff */
[----:B--2---:R-:W-:-:S04]  /*14c0*/  IADD3 R8, PT, PT, R8, R0, R21 ;  /* 0x0000000008087210 */ /* 0x004fc80007ffe015 */
[----:B---3--:R-:W-:-:S04]  /*14d0*/  IADD3 R8, PT, PT, R23, R8, R22 ;  /* 0x0000000817087210 */ /* 0x008fc80007ffe016 */
[----:B----4-:R-:W-:Y:S01]  /*14e0*/  IADD3 R25, PT, PT, R26, R8, R25 ;  /* 0x000000081a197210 */ /* 0x010fe20007ffe019 */
[----:B0-----:R-:W-:-:S05]  /*14f0*/  IMAD.MOV.U32 R8, RZ, RZ, R2 ;  /* 0x000000ffff087224 */ /* 0x001fca00078e0002 */
[----:B------:R-:W-:Y:S02]  /*1500*/  IADD3 R0, P1, PT, R8, -UR16, RZ ;  /* 0x8000001008007c10 */ /* 0x000fe4000ff3e0ff */
[----:B-----5:R-:W-:Y:S02]  /*1510*/  IADD3 R17, PT, PT, R20, R25, R17 ;  /* 0x0000001914117210 */ /* 0x020fe40007ffe011 */
[----:B------:R-:W-:Y:S02]  /*1520*/  ISETP.GE.U32.AND P0, PT, R0, UR5, PT ;  /* 0x0000000500007c0c */ /* 0x000fe4000bf06070 */
[----:B------:R-:W-:Y:S02]  /*1530*/  IADD3.X R0, PT, PT, R3, ~UR8, RZ, P1, !PT ;  /* 0x8000000803007c10 */ /* 0x000fe40008ffe4ff */
[----:B------:R-:W-:Y:S02]  /*1540*/  IADD3 R10, P1, PT, R10, UR5, RZ ;  /* 0x000000050a0a7c10 */ /* 0x000fe4000ff3e0ff */
[----:B------:R-:W-:-:S02]  /*1550*/  ISETP.GE.U32.AND.EX P0, PT, R0, UR12, PT, P0 ;  /* 0x0000000c00007c0c */ /* 0x000fc4000bf06100 */
[----:B------:R-:W-:Y:S02]  /*1560*/  IADD3 R9, PT, PT, R18, R17, R9 ;  /* 0x0000001112097210 */ /* 0x000fe40007ffe009 */
[----:B------:R-:W-:Y:S02]  /*1570*/  IADD3.X R11, PT, PT, R11, UR12, RZ, P1, !PT ;  /* 0x0000000c0b0b7c10 */ /* 0x000fe40008ffe4ff */
[----:B------:R-:W-:-:S04]  /*1580*/  IADD3 R9, PT, PT, R15, R9, R14 ;  /* 0x000000090f097210 */ /* 0x000fc80007ffe00e */
[----:B------:R-:W-:-:S04]  /*1590*/  IADD3 R9, PT, PT, R13, R9, R16 ;  /* 0x000000090d097210 */ /* 0x000fc80007ffe010 */
[----:B------:R-:W-:Y:S01]  /*15a0*/  IADD3 R0, PT, PT, R19, R9, R12 ;  /* 0x0000000913007210 */ /* 0x000fe20007ffe00c */
[----:B------:R-:W-:Y:S06]  /*15b0*/  @!P0 BRA `(.L_x_73) ;  /* 0x0000000400f08947 */ /* 0x000fec0003800000 */
[----:B------:R-:W-:Y:S02]  /*15c0*/  UIADD3 UR16, UP0, UPT, UR5, UR16, URZ ;  /* 0x0000001005107290 */ /* 0x000fe4000ff1e0ff */
[----:B------:R-:W-:Y:S01]  /*15d0*/  VIADD R6, R6, -UR5 ;  /* 0x8000000506067c36 */ /* 0x000fe20008000000 */
[----:B------:R-:W-:Y:S02]  /*15e0*/  UIADD3 UR4, UPT, UPT, UR4, 0x1, URZ ;  /* 0x0000000104047890 */ /* 0x000fe4000fffe0ff */
[----:B------:R-:W-:Y:S01]  /*15f0*/  UIADD3.X UR8, UPT, UPT, UR12, UR8, URZ, UP0, !UPT ;  /* 0x000000080c087290 */ /* 0x000fe200087fe4ff */
[----:B------:R-:W-:Y:S01]  /*1600*/  ISETP.LT.U32.AND P0, PT, R24, UR16, PT ;  /* 0x0000001018007c0c */ /* 0x000fe2000bf01070 */
[----:B------:R-:W-:-:S04]  /*1610*/  UMOV UR9, UR6 ;  /* 0x0000000600097c82 */ /* 0x000fc80008000000 */
[----:B------:R-:W-:-:S05]  /*1620*/  IMAD.U32 R4, RZ, RZ, UR8 ;  /* 0x00000008ff047e24 */ /* 0x000fca000f8e00ff */
[----:B------:R-:W-:-:S13]  /*1630*/  ISETP.GT.U32.AND.EX P0, PT, R4, R7, PT, P0 ;  /* 0x000000070400720c */ /* 0x000fda0003f04100 */
[----:B------:R-:W-:Y:S05]  /*1640*/  @!P0 BRA `(.L_x_75) ;  /* 0xfffffffc003c8947 */ /* 0x000fea000383ffff */
[----:B------:R-:W-:-:S05]  /*1650*/  UMOV UR6, UR5 ;  /* 0x0000000500067c82 */ /* 0x000fca0008000000 */
.L_x_74:
[----:B------:R-:W0:Y:S01]  /*1660*/  S2R R5, SR_TID.X ;  /* 0x0000000000057919 */ /* 0x000e220000002100 */
[C---:B------:R-:W-:Y:S01]  /*1670*/  VIADD R2, R8.reuse, -UR16 ;  /* 0x8000001008027c36 */ /* 0x040fe20008000000 */
[----:B------:R-:W-:Y:S01]  /*1680*/  ISETP.LE.U32.AND P1, PT, R8, UR16, PT ;  /* 0x0000001008007c0c */ /* 0x000fe2000bf23070 */
[----:B------:R-:W-:Y:S01]  /*1690*/  IMAD.U32 R4, RZ, RZ, UR8 ;  /* 0x00000008ff047e24 */ /* 0x000fe2000f8e00ff */
[----:B------:R-:W-:Y:S02]  /*16a0*/  BSSY.RECONVERGENT B1, `(.L_x_73) ;  /* 0x000006d000017945 */ /* 0x000fe40003800200 */
[----:B0-----:R-:W-:-:S04]  /*16b0*/  ISETP.GE.AND P0, PT, R5, R2, PT ;  /* 0x000000020500720c */ /* 0x001fc80003f06270 */
[----:B------:R-:W-:-:S13]  /*16c0*/  ISETP.GE.U32.OR.EX P0, PT, R4, R3, P0, P1 ;  /* 0x000000030400720c */ /* 0x000fda0000706510 */
[----:B------:R-:W-:Y:S05]  /*16d0*/  @P0 BRA `(.L_x_76) ;  /* 0x0000000400a40947 */ /* 0x000fea0003800000 */
[----:B------:R-:W0:Y:S01]  /*16e0*/  LDC R2, c[0x0][0x3c0] ;  /* 0x0000f000ff027b82 */ /* 0x000e220000000800 */
[----:B------:R-:W-:Y:S01]  /*16f0*/  USHF.L.U32 UR5, UR13, 0xc, URZ ;  /* 0x0000000c0d057899 */ /* 0x000fe200080006ff */
[----:B------:R-:W-:Y:S01]  /*1700*/  LOP3.LUT R3, RZ, R5, RZ, 0x33, !PT ;  /* 0x00000005ff037212 */ /* 0x000fe200078e33ff */
[----:B------:R-:W-:Y:S02]  /*1710*/  BSSY.RECONVERGENT B2, `(.L_x_77) ;  /* 0x000002d000027945 */ /* 0x000fe40003800200 */
[----:B------:R-:W-:-:S06]  /*1720*/  UIADD3 UR5, UPT, UPT, UR5, UR6, URZ ;  /* 0x0000000605057290 */ /* 0x000fcc000fffe0ff */
[----:B------:R-:W-:Y:S01]  /*1730*/  IADD3 R8, PT, PT, R8, -UR5, R3 ;  /* 0x8000000508087c10 */ /* 0x000fe2000fffe003 */
[----:B0-----:R-:W-:Y:S02]  /*1740*/  IMAD R3, R2, UR4, RZ ;  /* 0x0000000402037c24 */ /* 0x001fe4000f8e02ff */
[----:B------:R-:W-:Y:S02]  /*1750*/  IMAD.MOV.U32 R2, RZ, RZ, R5 ;  /* 0x000000ffff027224 */ /* 0x000fe400078e0005 */
[----:B------:R-:W-:-:S05]  /*1760*/  IMAD R3, R3, -0x1000, R8 ;  /* 0xfffff00003037824 */ /* 0x000fca00078e0208 */
[C---:B------:R-:W-:Y:S02]  /*1770*/  ISETP.GE.U32.AND P0, PT, R3.reuse, 0xf00, PT ;  /* 0x00000f000300780c */ /* 0x040fe40003f06070 */
[----:B------:R-:W-:-:S04]  /*1780*/  LEA.HI R19, R3, 0x1, RZ, 0x18 ;  /* 0x0000000103137811 */ /* 0x000fc800078fc0ff */
[----:B------:R-:W-:-:S04]  /*1790*/  LOP3.LUT R20, R19, 0xf, RZ, 0xc0, !PT ;  /* 0x0000000f13147812 */ /* 0x000fc800078ec0ff */
[----:B------:R-:W-:-:S03]  /*17a0*/  ISETP.NE.AND P1, PT, R20, RZ, PT ;  /* 0x000000ff1400720c */ /* 0x000fc60003f25270 */
[----:B------:R-:W-:Y:S10]  /*17b0*/  @!P0 BRA `(.L_x_78) ;  /* 0x0000000000888947 */ /* 0x000ff40003800000 */
[----:B------:R-:W-:-:S04]  /*17c0*/  LEA.HI R2, R6, 0x1, RZ, 0x18 ;  /* 0x0000000106027811 */ /* 0x000fc800078fc0ff */
[----:B------:R-:W-:Y:S01]  /*17d0*/  LOP3.LUT R3, R2, 0x1fffff0, RZ, 0xc0, !PT ;  /* 0x01fffff002037812 */ /* 0x000fe200078ec0ff */
[----:B------:R-:W-:-:S04]  /*17e0*/  IMAD.MOV.U32 R2, RZ, RZ, R5 ;  /* 0x000000ffff027224 */ /* 0x000fc800078e0005 */
[----:B------:R-:W-:-:S07]  /*17f0*/  IMAD.MOV R3, RZ, RZ, -R3 ;  /* 0x000000ffff037224 */ /* 0x000fce00078e0a03 */
.L_x_79:
        /* <DEDUP_REMOVED lines=15> */
[----:B------:R0:W5:Y:S01]  /*18f0*/  LDG.E.S8 R5, desc[UR14][R10.64+0x700] ;  /* 0x0007000e0a057981 */ /* 0x000162000c1e1300 */
[----:B------:R-:W-:-:S02]  /*1900*/  VIADD R3, R3, 0x10 ;  /* 0x0000001003037836 */ /* 0x000fc40000000000 */
[----:B------:R-:W-:-:S03]  /*1910*/  VIADD R2, R2, 0x1000 ;  /* 0x0000100002027836 */ /* 0x000fc60000000000 */
[----:B------:R-:W-:Y:S02]  /*1920*/  ISETP.NE.AND P0, PT, R3, RZ, PT ;  /* 0x000000ff0300720c */ /* 0x000fe40003f05270 */
[----:B0-----:R-:W-:-:S05]  /*1930*/  IADD3 R10, P2, PT, R10, 0x1000, RZ ;  /* 0x000010000a0a7810 */ /* 0x001fca0007f5e0ff */
[----:B------:R-:W-:Y:S01]  /*1940*/  IMAD.X R11, RZ, RZ, R11, P2 ;  /* 0x000000ffff0b7224 */ /* 0x000fe200010e060b */
        /* <DEDUP_REMOVED lines=8> */
[----:B------:R-:W-:Y:S06]  /*19d0*/  @P0 BRA `(.L_x_79) ;  /* 0xfffffffc00880947 */ /* 0x000fec000383ffff */
.L_x_78:
[----:B------:R-:W-:Y:S05]  /*19e0*/  BSYNC.RECONVERGENT B2 ;  /* 0x0000000000027941 */ /* 0x000fea0003800200 */
.L_x_77:
[----:B------:R-:W-:Y:S05]  /*19f0*/  @!P1 BRA `(.L_x_76) ;  /* 0x0000000000dc9947 */ /* 0x000fea0003800000 */
[----:B------:R-:W-:Y:S01]  /*1a00*/  ISETP.GE.U32.AND P0, PT, R20, 0x8, PT ;  /* 0x000000081400780c */ /* 0x000fe20003f06070 */
[----:B------:R-:W-:Y:S01]  /*1a10*/  BSSY.RECONVERGENT B2, `(.L_x_80) ;  /* 0x0000015000027945 */ /* 0x000fe20003800200 */
[----:B------:R-:W-:-:S04]  /*1a20*/  LOP3.LUT R14, R19, 0x7, RZ, 0xc0, !PT ;  /* 0x00000007130e7812 */ /* 0x000fc800078ec0ff */
[----:B------:R-:W-:-:S07]  /*1a30*/  ISETP.NE.AND P1, PT, R14, RZ, PT ;  /* 0x000000ff0e00720c */ /* 0x000fce0003f25270 */
[----:B------:R-:W-:Y:S06]  /*1a40*/  @!P0 BRA `(.L_x_81) ;  /* 0x0000000000448947 */ /* 0x000fec0003800000 */
[----:B------:R-:W-:Y:S02]  /*1a50*/  IMAD.U32 R5, RZ, RZ, UR10 ;  /* 0x0000000aff057e24 */ /* 0x000fe4000f8e00ff */
[----:B------:R-:W-:-:S03]  /*1a60*/  IMAD.U32 R3, RZ, RZ, UR11 ;  /* 0x0000000bff037e24 */ /* 0x000fc6000f8e00ff */
        /* <DEDUP_REMOVED lines=9> */
[----:B------:R-:W5:Y:S01]  /*1b00*/  LDG.E.S8 R13, desc[UR14][R4.64+0x700] ;  /* 0x0007000e040d7981 */ /* 0x000f62000c1e1300 */
[----:B------:R-:W-:Y:S01]  /*1b10*/  VIADD R2, R2, 0x800 ;  /* 0x0000080002027836 */ /* 0x000fe20000000000 */
[----:B--2---:R-:W-:-:S04]  /*1b20*/  IADD3 R3, PT, PT, R7, R0, R3 ;  /* 0x0000000007037210 */ /* 0x004fc80007ffe003 */
[----:B---3--:R-:W-:-:S04]  /*1b30*/  IADD3 R3, PT, PT, R9, R3, R8 ;  /* 0x0000000309037210 */ /* 0x008fc80007ffe008 */
[----:B----4-:R-:W-:-:S04]  /*1b40*/  IADD3 R3, PT, PT, R11, R3, R10 ;  /* 0x000000030b037210 */ /* 0x010fc80007ffe00a */
[----:B-----5:R-:W-:-:S07]  /*1b50*/  IADD3 R0, PT, PT, R13, R3, R12 ;  /* 0x000000030d007210 */ /* 0x020fce0007ffe00c */
.L_x_81:
[----:B------:R-:W-:Y:S05]  /*1b60*/  BSYNC.RECONVERGENT B2 ;  /* 0x0000000000027941 */ /* 0x000fea0003800200 */
.L_x_80:
[----:B------:R-:W-:Y:S05]  /*1b70*/  @!P1 BRA `(.L_x_76) ;  /* 0x00000000007c9947 */ /* 0x000fea0003800000 */
[----:B------:R-:W-:Y:S01]  /*1b80*/  ISETP.GE.U32.AND P0, PT, R14, 0x4, PT ;  /* 0x000000040e00780c */ /* 0x000fe20003f06070 */
[----:B------:R-:W-:Y:S01]  /*1b90*/  BSSY.RECONVERGENT B2, `(.L_x_82) ;  /* 0x000000e000027945 */ /* 0x000fe20003800200 */
[----:B------:R-:W-:-:S11]  /*1ba0*/  LOP3.LUT P1, RZ, R19, 0x3, RZ, 0xc0, !PT ;  /* 0x0000000313ff7812 */ /* 0x000fd6000782c0ff */
[----:B------:R-:W-:Y:S05]  /*1bb0*/  @!P0 BRA `(.L_x_83) ;  /* 0x00000000002c8947 */ /* 0x000fea0003800000 */
[----:B------:R-:W-:Y:S02]  /*1bc0*/  IMAD.U32 R5, RZ, RZ, UR10 ;  /* 0x0000000aff057e24 */ /* 0x000fe4000f8e00ff */
[----:B------:R-:W-:-:S03]  /*1bd0*/  IMAD.U32 R3, RZ, RZ, UR11 ;  /* 0x0000000bff037e24 */ /* 0x000fc6000f8e00ff */
[----:B------:R-:W-:-:S04]  /*1be0*/  IADD3 R4, P0, P2, R5, UR16, R2 ;  /* 0x0000001005047c10 */ /* 0x000fc8000fa1e002 */
[----:B------:R-:W-:-:S05]  /*1bf0*/  IADD3.X R5, PT, PT, R3, UR8, RZ, P0, P2 ;  /* 0x0000000803057c10 */ /* 0x000fca00087e44ff */
[----:B------:R-:W2:Y:S04]  /*1c00*/  LDG.E.S8 R3, desc[UR14][R4.64] ;  /* 0x0000000e04037981 */ /* 0x000ea8000c1e1300 */
[----:B------:R-:W2:Y:S04]  /*1c10*/  LDG.E.S8 R7, desc[UR14][R4.64+0x100] ;  /* 0x0001000e04077981 */ /* 0x000ea8000c1e1300 */
[----:B------:R-:W3:Y:S04]  /*1c20*/  LDG.E.S8 R9, desc[UR14][R4.64+0x200] ;  /* 0x0002000e04097981 */ /* 0x000ee8000c1e1300 */
[----:B------:R-:W3:Y:S01]  /*1c30*/  LDG.E.S8 R8, desc[UR14][R4.64+0x300] ;  /* 0x0003000e04087981 */ /* 0x000ee2000c1e1300 */
[----:B------:R-:W-:Y:S01]  /*1c40*/  VIADD R2, R2, 0x400 ;  /* 0x0000040002027836 */ /* 0x000fe20000000000 */
[----:B--2---:R-:W-:-:S04]  /*1c50*/  IADD3 R0, PT, PT, R7, R0, R3 ;  /* 0x0000000007007210 */ /* 0x004fc80007ffe003 */
[----:B---3--:R-:W-:-:S07]  /*1c60*/  IADD3 R0, PT, PT, R8, R0, R9 ;  /* 0x0000000008007210 */ /* 0x008fce0007ffe009 */
.L_x_83:
[----:B------:R-:W-:Y:S05]  /*1c70*/  BSYNC.RECONVERGENT B2 ;  /* 0x0000000000027941 */ /* 0x000fea0003800200 */
.L_x_82:
[----:B------:R-:W-:Y:S05]  /*1c80*/  @!P1 BRA `(.L_x_76) ;  /* 0x0000000000389947 */ /* 0x000fea0003800000 */
[----:B------:R-:W-:Y:S02]  /*1c90*/  LOP3.LUT R3, R6, 0xffff, RZ, 0xc0, !PT ;  /* 0x0000ffff06037812 */ /* 0x000fe400078ec0ff */
[----:B------:R-:W-:Y:S02]  /*1ca0*/  IADD3 R2, P0, PT, R2, UR9, RZ ;  /* 0x0000000902027c10 */ /* 0x000fe4000ff1e0ff */
[----:B------:R-:W-:-:S03]  /*1cb0*/  LEA.HI R3, R3, 0x1, RZ, 0x18 ;  /* 0x0000000103037811 */ /* 0x000fc600078fc0ff */
[----:B------:R-:W-:Y:S01]  /*1cc0*/  IMAD.X R5, RZ, RZ, UR7, P0 ;  /* 0x00000007ff057e24 */ /* 0x000fe200080e06ff */
[----:B------:R-:W-:-:S05]  /*1cd0*/  LOP3.LUT R3, R3, 0x3, RZ, 0xc0, !PT ;  /* 0x0000000303037812 */ /* 0x000fca00078ec0ff */
[----:B------:R-:W-:-:S07]  /*1ce0*/  IMAD.MOV R4, RZ, RZ, -R3 ;  /* 0x000000ffff047224 */ /* 0x000fce00078e0a03 */
.L_x_84:
[----:B------:R-:W-:-:S06]  /*1cf0*/  IMAD.MOV.U32 R3, RZ, RZ, R5 ;  /* 0x000000ffff037224 */ /* 0x000fcc00078e0005 */
[----:B------:R0:W2:Y:S01]  /*1d00*/  LDG.E.S8 R3, desc[UR14][R2.64] ;  /* 0x0000000e02037981 */ /* 0x0000a2000c1e1300 */
[----:B------:R-:W-:-:S05]  /*1d10*/  VIADD R4, R4, 0x1 ;  /* 0x0000000104047836 */ /* 0x000fca0000000000 */
[----:B------:R-:W-:Y:S02]  /*1d20*/  ISETP.NE.AND P0, PT, R4, RZ, PT ;  /* 0x000000ff0400720c */ /* 0x000fe40003f05270 */
[----:B0-----:R-:W-:-:S05]  /*1d30*/  IADD3 R2, P1, PT, R2, 0x100, RZ ;  /* 0x0000010002027810 */ /* 0x001fca0007f3e0ff */
[----:B------:R-:W-:Y:S02]  /*1d40*/  IMAD.X R5, RZ, RZ, R5, P1 ;  /* 0x000000ffff057224 */ /* 0x000fe400008e0605 */
[----:B--2---:R-:W-:-:S04]  /*1d50*/  IMAD.IADD R0, R3, 0x1, R0 ;  /* 0x0000000103007824 */ /* 0x004fc800078e0200 */
[----:B------:R-:W-:Y:S05]  /*1d60*/  @P0 BRA `(.L_x_84) ;  /* 0xfffffffc00e00947 */ /* 0x000fea000383ffff */
.L_x_76:
[----:B------:R-:W-:Y:S05]  /*1d70*/  BSYNC.RECONVERGENT B1 ;  /* 0x0000000000017941 */ /* 0x000fea0003800200 */
.L_x_73:
[----:B------:R-:W0:Y:S01]  /*1d80*/  S2R R8, SR_LANEID ;  /* 0x0000000000087919 */ /* 0x000e220000000000 */
[----:B------:R-:W1:Y:S01]  /*1d90*/  SHFL.DOWN PT, R2, R0, 0x1, 0x1f ;  /* 0x08201f0000027f89 */ /* 0x000e6200000e0000 */
[----:B------:R-:W2:Y:S01]  /*1da0*/  S2R R6, SR_TID.X ;  /* 0x0000000000067919 */ /* 0x000ea20000002100 */
[C---:B0-----:R-:W-:Y:S02]  /*1db0*/  ISETP.GT.AND P0, PT, R8.reuse, 0x1e, PT ;  /* 0x0000001e0800780c */ /* 0x041fe40003f04270 */
[----:B------:R-:W-:Y:S02]  /*1dc0*/  ISETP.NE.AND P1, PT, R8, RZ, PT ;  /* 0x000000ff0800720c */ /* 0x000fe40003f25270 */
[----:B-1----:R-:W-:Y:S02]  /*1dd0*/  SEL R3, R2, RZ, !P0 ;  /* 0x000000ff02037207 */ /* 0x002fe40004000000 */
[----:B------:R-:W-:-:S03]  /*1de0*/  ISETP.GT.AND P0, PT, R8, 0x1d, PT ;  /* 0x0000001d0800780c */ /* 0x000fc60003f04270 */
[----:B------:R-:W-:-:S05]  /*1df0*/  IMAD.IADD R3, R3, 0x1, R0 ;  /* 0x0000000103037824 */ /* 0x000fca00078e0200 */
[----:B------:R-:W0:Y:S01]  /*1e00*/  SHFL.DOWN PT, R2, R3, 0x2, 0x1f ;  /* 0x08401f0003027f89 */ /* 0x000e2200000e0000 */
[----:B------:R-:W1:Y:S01]  /*1e10*/  @!P1 S2R R7, SR_CgaCtaId ;  /* 0x0000000000079919 */ /* 0x000e620000008800 */
[----:B0-----:R-:W-:Y:S02]  /*1e20*/  SEL R2, R2, RZ, !P0 ;  /* 0x000000ff02027207 */ /* 0x001fe40004000000 */
[----:B------:R-:W-:-:S03]  /*1e30*/  ISETP.GT.AND P0, PT, R8, 0x1b, PT ;  /* 0x0000001b0800780c */ /* 0x000fc60003f04270 */
[----:B------:R-:W-:Y:S01]  /*1e40*/  IMAD.IADD R2, R3, 0x1, R2 ;  /* 0x0000000103027824 */ /* 0x000fe200078e0202 */
[----:B--2---:R-:W-:-:S04]  /*1e50*/  @!P1 SHF.R.U32.HI R3, RZ, 0x3, R6 ;  /* 0x00000003ff039819 */ /* 0x004fc80000011606 */
[----:B------:R-:W0:Y:S01]  /*1e60*/  SHFL.DOWN PT, R4, R2, 0x4, 0x1f ;  /* 0x08801f0002047f89 */ /* 0x000e2200000e0000 */
[----:B------:R-:W-:Y:S02]  /*1e70*/  @!P1 LOP3.LUT R3, R3, 0x7c, RZ, 0xc0, !PT ;  /* 0x0000007c03039812 */ /* 0x000fe400078ec0ff */
[----:B0-----:R-:W-:Y:S02]  /*1e80*/  SEL R5, R4, RZ, !P0 ;  /* 0x000000ff04057207 */ /* 0x001fe40004000000 */
[----:B------:R-:W-:Y:S02]  /*1e90*/  ISETP.GT.AND P0, PT, R8, 0x17, PT ;  /* 0x000000170800780c */ /* 0x000fe40003f04270 */
[----:B------:R-:W-:Y:S01]  /*1ea0*/  @!P1 MOV R4, 0x400 ;  /* 0x0000040000049802 */ /* 0x000fe20000000f00 */
[----:B------:R-:W-:-:S03]  /*1eb0*/  IMAD.IADD R5, R2, 0x1, R5 ;  /* 0x0000000102057824 */ /* 0x000fc600078e0205 */
[----:B-1----:R-:W-:Y:S02]  /*1ec0*/  @!P1 LEA R4, R7, R4, 0x18 ;  /* 0x0000000407049211 */ /* 0x002fe400078ec0ff */
[----:B------:R-:W0:Y:S03]  /*1ed0*/  SHFL.DOWN PT, R0, R5, 0x8, 0x1f ;  /* 0x09001f0005007f89 */ /* 0x000e2600000e0000 */
        /* <DEDUP_REMOVED lines=15> */
[----:B0-----:R-:W0:Y:S04]  /*1fd0*/  LDS.128 R4, [UR4+0x10] ;  /* 0x00001004ff047984 */ /* 0x001e280008000c00 */
[----:B------:R-:W1:Y:S01]  /*1fe0*/  LDS.64 R2, [UR4+0x20] ;  /* 0x00002004ff027984 */ /* 0x000e620008000a00 */
[----:B0-----:R-:W-:-:S04]  /*1ff0*/  IADD3 R0, PT, PT, R4, R0, R9 ;  /* 0x0000000004007210 */ /* 0x001fc80007ffe009 */
[----:B------:R-:W-:-:S04]  /*2000*/  IADD3 R0, PT, PT, R6, R0, R5 ;  /* 0x0000000006007210 */ /* 0x000fc80007ffe005 */
[----:B-1----:R-:W-:-:S05]  /*2010*/  IADD3 R0, PT, PT, R2, R0, R7 ;  /* 0x0000000002007210 */ /* 0x002fca0007ffe007 */
[----:B------:R-:W-:-:S07]  /*2020*/  IMAD.IADD R9, R0, 0x1, R3 ;  /* 0x0000000100097824 */ /* 0x000fce00078e0203 */
.L_x_72:
[----:B------:R-:W-:Y:S05]  /*2030*/  BSYNC.RECONVERGENT B0 ;  /* 0x0000000000007941 */ /* 0x000fea0003800200 */
.L_x_57:
[----:B------:R-:W-:Y:S05]  /*2040*/  @P0 EXIT ;  /* 0x000000000000094d */ /* 0x000fea0003800000 */
[----:B------:R-:W3:Y:S02]  /*2050*/  LDCU.64 UR4, c[0x0][0x388] ;  /* 0x00007100ff0477ac */ /* 0x000ee40008000a00 */
[----:B---3--:R-:W-:-:S06]  /*2060*/  UIMAD.WIDE.U32 UR4, UR13, 0x4, UR4 ;  /* 0x000000040d0478a5 */ /* 0x008fcc000f8e0004 */
[----:B------:R-:W-:Y:S02]  /*2070*/  IMAD.U32 R2, RZ, RZ, UR4 ;  /* 0x00000004ff027e24 */ /* 0x000fe4000f8e00ff */
[----:B------:R-:W-:-:S05]  /*2080*/  IMAD.U32 R3, RZ, RZ, UR5 ;  /* 0x00000005ff037e24 */ /* 0x000fca000f8e00ff */
[----:B------:R-:W-:Y:S01]  /*2090*/  STG.E desc[UR14][R2.64], R9 ;  /* 0x0000000902007986 */ /* 0x000fe2000c10190e */
[----:B------:R-:W-:Y:S05]  /*20a0*/  EXIT ;  /* 0x000000000000794d */ /* 0x000fea0003800000 */
.L_x_85:
        /* <DEDUP_REMOVED lines=13> */
.L_x_273:


//--------------------- .text._ZN3cub18CUB_300001_SM_10006detail6reduce28DeviceReduceSingleTileKernelINS2_10policy_hubIiyN4cuda3std3__44plusIiEEE10Policy1000EN6thrust24THRUST_300001_SM_1000_NS6detail15normal_iteratorINSD_10device_ptrIcEEEEPiyS9_iiNS7_10__identityEEEvT0_T1_T2_T3_T4_T6_ --------------------------
	.section	.text._ZN3cub18CUB_300001_SM_10006detail6reduce28DeviceReduceSingleTileKernelINS2_10policy_hubIiyN4cuda3std3__44plusIiEEE10Policy1000EN6thrust24THRUST_300001_SM_1000_NS6detail15normal_iteratorINSD_10device_ptrIcEEEEPiyS9_iiNS7_10__identityEEEvT0_T1_T2_T3_T4_T6_,"ax",@progbits
	.align	128
        .global         _ZN3cub18CUB_300001_SM_10006detail6reduce28DeviceReduceSingleTileKernelINS2_10policy_hubIiyN4cuda3std3__44plusIiEEE10Policy1000EN6thrust24THRUST_300001_SM_1000_NS6detail15normal_iteratorINSD_10device_ptrIcEEEEPiyS9_iiNS7_10__identityEEEvT0_T1_T2_T3_T4_T6_
        .type           _ZN3cub18CUB_300001_SM_10006detail6reduce28DeviceReduceSingleTileKernelINS2_10policy_hubIiyN4cuda3std3__44plusIiEEE10Policy1000EN6thrust24THRUST_300001_SM_1000_NS6detail15normal_iteratorINSD_10device_ptrIcEEEEPiyS9_iiNS7_10__identityEEEvT0_T1_T2_T3_T4_T6_,@function
        .size           _ZN3cub18CUB_300001_SM_10006detail6reduce28DeviceReduceSingleTileKernelINS2_10policy_hubIiyN4cuda3std3__44plusIiEEE10Policy1000EN6thrust24THRUST_300001_SM_1000_NS6detail15normal_iteratorINSD_10device_ptrIcEEEEPiyS9_iiNS7_10__identityEEEvT0_T1_T2_T3_T4_T6_,(.L_x_274 - _ZN3cub18CUB_300001_SM_10006detail6reduce28DeviceReduceSingleTileKernelINS2_10policy_hubIiyN4cuda3std3__44plusIiEEE10Policy1000EN6thrust24THRUST_300001_SM_1000_NS6detail15normal_iteratorINSD_10device_ptrIcEEEEPiyS9_iiNS7_10__identityEEEvT0_T1_T2_T3_T4_T6_)
        .other          _ZN3cub18CUB_300001_SM_10006detail6reduce28DeviceReduceSingleTileKernelINS2_10policy_hubIiyN4cuda3std3__44plusIiEEE10Policy1000EN6thrust24THRUST_300001_SM_1000_NS6detail15normal_iteratorINSD_10device_ptrIcEEEEPiyS9_iiNS7_10__identityEEEvT0_T1_T2_T3_T4_T6_,@"STO_CUDA_ENTRY STV_DEFAULT"
_ZN3cub18CUB_300001_SM_10006detail6reduce28DeviceReduceSingleTileKernelINS2_10policy_hubIiyN4cuda3std3__44plusIiEEE10Policy1000EN6thrust24THRUST_300001_SM_1000_NS6detail15normal_iteratorINSD_10device_ptrIcEEEEPiyS9_iiNS7_10__identityEEEvT0_T1_T2_T3_T4_T6_:
.text._ZN3cub18CUB_300001_SM_10006detail6reduce28DeviceReduceSingleTileKernelINS2_10policy_hubIiyN4cuda3std3__44plusIiEEE10Policy1000EN6thrust24THRUST_300001_SM_1000_NS6detail15normal_iteratorINSD_10device_ptrIcEEEEPiyS9_iiNS7_10__identityEEEvT0_T1_T2_T3_T4_T6_:
[----:B------:R-:W-:Y:S01]  /*0000*/  LDC R1, c[0x0][0x37c] ;  /* 0x0000df00ff017b82 */ /* 0x000fe20000000800 */
[----:B------:R-:W0:Y:S01]  /*0010*/  LDCU.64 UR4, c[0x0][0x390] ;  /* 0x00007200ff0477ac */ /* 0x000e220008000a00 */
[----:B------:R-:W1:Y:S01]  /*0020*/  LDCU.64 UR6, c[0x0][0x358] ;  /* 0x00006b00ff0677ac */ /* 0x000e620008000a00 */
[----:B0-----:R-:W-:Y:S02]  /*0030*/  IMAD.U32 R4, RZ, RZ, UR4 ;  /* 0x00000004ff047e24 */ /* 0x001fe4000f8e00ff */
[----:B------:R-:W-:-:S03]  /*0040*/  IMAD.U32 R0, RZ, RZ, UR5 ;  /* 0x00000005ff007e24 */ /* 0x000fc6000f8e00ff */
[----:B------:R-:W-:-:S04]  /*0050*/  ISETP.NE.U32.AND P0, PT, R4, RZ, PT ;  /* 0x000000ff0400720c */ /* 0x000fc80003f05070 */
[----:B------:R-:W-:-:S13]  /*0060*/  ISETP.NE.AND.EX P0, PT, R0, RZ, PT, P0 ;  /* 0x000000ff0000720c */ /* 0x000fda0003f05300 */
        /* <DEDUP_REMOVED lines=8> */
.L_x_86:
[----:B------:R-:W-:Y:S01]  /*00f0*/  ISETP.GT.U32.AND P0, PT, R4, 0xfff, PT ;  /* 0x00000fff0400780c */ /* 0x000fe20003f04070 */
[----:B------:R-:W-:Y:S03]  /*0100*/  BSSY.RECONVERGENT B0, `(.L_x_87) ;  /* 0x00001d0000007945 */ /* 0x000fe60003800200 */
[----:B------:R-:W-:-:S13]  /*0110*/  ISETP.GT.U32.AND.EX P0, PT, R0, RZ, PT, P0 ;  /* 0x000000ff0000720c */ /* 0x000fda0003f04100 */
[----:B------:R-:W-:Y:S05]  /*0120*/  @P0 BRA `(.L_x_88) ;  /* 0x0000000c00a40947 */ /* 0x000fea0003800000 */
[----:B------:R-:W0:Y:S01]  /*0130*/  S2R R5, SR_TID.X ;  /* 0x0000000000057919 */ /* 0x000e220000002100 */
[----:B------:R-:W-:Y:S01]  /*0140*/  BSSY.RECONVERGENT B1, `(.L_x_89) ;  /* 0x000000a000017945 */ /* 0x000fe20003800200 */
[----:B------:R-:W-:Y:S01]  /*0150*/  IMAD.MOV.U32 R6, RZ, RZ, RZ ;  /* 0x000000ffff067224 */ /* 0x000fe200078e00ff */
[----:B0-----:R-:W-:Y:S01]  /*0160*/  ISETP.GE.U32.AND P0, PT, R5, R4, PT ;  /* 0x000000040500720c */ /* 0x001fe20003f06070 */
[----:B------:R-:W-:-:S12]  /*0170*/  IMAD.MOV.U32 R7, RZ, RZ, R5 ;  /* 0x000000ffff077224 */ /* 0x000fd800078e0005 */
[----:B------:R-:W-:Y:S05]  /*0180*/  @P0 BRA `(.L_x_90) ;  /* 0x0000000000140947 */ /* 0x000fea0003800000 */
[----:B------:R-:W0:Y:S02]  /*0190*/  LDCU.64 UR4, c[0x0][0x380] ;  /* 0x00007000ff0477ac */ /* 0x000e240008000a00 */
[----:B0-----:R-:W-:-:S05]  /*01a0*/  IADD3 R2, P0, PT, R5, UR4, RZ ;  /* 0x0000000405027c10 */ /* 0x001fca000ff1e0ff */
[----:B------:R-:W-:-:S05]  /*01b0*/  IMAD.X R3, RZ, RZ, UR5, P0 ;  /* 0x00000005ff037e24 */ /* 0x000fca00080e06ff */
[----:B------:R0:W5:Y:S01]  /*01c0*/  LDG.E.S8 R6, desc[UR6][R2.64] ;  /* 0x0000000602067981 */ /* 0x000162000c1e1300 */
[----:B------:R-:W-:-:S07]  /*01d0*/  VIADD R7, R5, 0x100 ;  /* 0x0000010005077836 */ /* 0x000fce0000000000 */
.L_x_90:
[----:B------:R-:W-:Y:S05]  /*01e0*/  BSYNC.RECONVERGENT B1 ;  /* 0x0000000000017941 */ /* 0x000fea0003800200 */
.L_x_89:
[----:B------:R-:W-:Y:S01]  /*01f0*/  ISETP.GE.U32.AND P0, PT, R7, R4, PT ;  /* 0x000000040700720c */ /* 0x000fe20003f06070 */
[----:B------:R-:W-:-:S12]  /*0200*/  BSSY.RECONVERGENT B1, `(.L_x_91) ;  /* 0x0000063000017945 */ /* 0x000fd80003800200 */
[----:B------:R-:W-:Y:S05]  /*0210*/  @P0 BRA `(.L_x_92) ;  /* 0x0000000400840947 */ /* 0x000fea0003800000 */
[----:B0-----:R-:W-:Y:S01]  /*0220*/  LOP3.LUT R3, RZ, R7, RZ, 0x33, !PT ;  /* 0x00000007ff037212 */ /* 0x001fe200078e33ff */
[----:B------:R-:W-:Y:S04]  /*0230*/  BSSY.RECONVERGENT B2, `(.L_x_93) ;  /* 0x000002c000027945 */ /* 0x000fe80003800200 */
[----:B------:R-:W-:-:S05]  /*0240*/  IMAD.IADD R3, R3, 0x1, R4 ;  /* 0x0000000103037824 */ /* 0x000fca00078e0204 */
[C---:B------:R-:W-:Y:S02]  /*0250*/  ISETP.GE.U32.AND P0, PT, R3.reuse, 0xf00, PT ;  /* 0x00000f000300780c */ /* 0x040fe40003f06070 */
[----:B------:R-:W-:-:S04]  /*0260*/  LEA.HI R8, R3, 0x1, RZ, 0x18 ;  /* 0x0000000103087811 */ /* 0x000fc800078fc0ff */
[----:B------:R-:W-:-:S04]  /*0270*/  LOP3.LUT R24, R8, 0xf, RZ, 0xc0, !PT ;  /* 0x0000000f08187812 */ /* 0x000fc800078ec0ff */
[----:B------:R-:W-:-:S03]  /*0280*/  ISETP.NE.AND P1, PT, R24, RZ, PT ;  /* 0x000000ff1800720c */ /* 0x000fc60003f25270 */
[----:B------:R-:W-:Y:S10]  /*0290*/  @!P0 BRA `(.L_x_94) ;  /* 0x0000000000948947 */ /* 0x000ff40003800000 */
[----:B------:R-:W0:Y:S01]  /*02a0*/  LDCU.64 UR4, c[0x0][0x380] ;  /* 0x00007000ff0477ac */ /* 0x000e220008000a00 */
[----:B------:R-:W-:-:S05]  /*02b0*/  LOP3.LUT R15, R8, 0x1fffff0, RZ, 0xc0, !PT ;  /* 0x01fffff0080f7812 */ /* 0x000fca00078ec0ff */
[----:B------:R-:W-:Y:S01]  /*02c0*/  IMAD.MOV R15, RZ, RZ, -R15 ;  /* 0x000000ffff0f7224 */ /* 0x000fe200078e0a0f */
[----:B0-----:R-:W-:-:S04]  /*02d0*/  IADD3 R14, P0, PT, R7, UR4, RZ ;  /* 0x00000004070e7c10 */ /* 0x001fc8000ff1e0ff */
[----:B------:R-:W-:-:S04]  /*02e0*/  IADD3 R14, P2, PT, R14, 0x800, RZ ;  /* 0x000008000e0e7810 */ /* 0x000fc80007f5e0ff */
[----:B------:R-:W-:-:S09]  /*02f0*/  IADD3.X R3, PT, PT, RZ, UR5, RZ, P2, P0 ;  /* 0x00000005ff037c10 */ /* 0x000fd200097e04ff */
.L_x_95:
        /* <DEDUP_REMOVED lines=31> */
.L_x_94:
[----:B------:R-:W-:Y:S05]  /*04f0*/  BSYNC.RECONVERGENT B2 ;  /* 0x0000000000027941 */ /* 0x000fea0003800200 */
.L_x_93:
[----:B------:R-:W-:Y:S05]  /*0500*/  @!P1 BRA `(.L_x_92) ;  /* 0x0000000000c89947 */ /* 0x000fea0003800000 */
[----:B------:R-:W-:Y:S01]  /*0510*/  ISETP.GE.U32.AND P0, PT, R24, 0x8, PT ;  /* 0x000000081800780c */ /* 0x000fe20003f06070 */
[----:B------:R-:W-:Y:S01]  /*0520*/  BSSY.RECONVERGENT B2, `(.L_x_96) ;  /* 0x0000014000027945 */ /* 0x000fe20003800200 */
[----:B------:R-:W-:-:S04]  /*0530*/  LOP3.LUT R17, R8, 0x7, RZ, 0xc0, !PT ;  /* 0x0000000708117812 */ /* 0x000fc800078ec0ff */
[----:B------:R-:W-:-:S07]  /*0540*/  ISETP.NE.AND P1, PT, R17, RZ, PT ;  /* 0x000000ff1100720c */ /* 0x000fce0003f25270 */
[----:B------:R-:W-:Y:S06]  /*0550*/  @!P0 BRA `(.L_x_97) ;  /* 0x0000000000408947 */ /* 0x000fec0003800000 */
[----:B------:R-:W0:Y:S02]  /*0560*/  LDCU.64 UR4, c[0x0][0x380] ;  /* 0x00007000ff0477ac */ /* 0x000e240008000a00 */
[----:B0-----:R-:W-:-:S04]  /*0570*/  IADD3 R2, P0, PT, R7, UR4, RZ ;  /* 0x0000000407027c10 */ /* 0x001fc8000ff1e0ff */
[----:B------:R-:W-:-:S05]  /*0580*/  LEA.HI.X.SX32 R3, R7, UR5, 0x1, P0 ;  /* 0x0000000507037c11 */ /* 0x000fca00080f0eff */
        /* <DEDUP_REMOVED lines=13> */
.L_x_97:
[----:B------:R-:W-:Y:S05]  /*0660*/  BSYNC.RECONVERGENT B2 ;  /* 0x0000000000027941 */ /* 0x000fea0003800200 */
.L_x_96:
        /* <DEDUP_REMOVED lines=12> */
[----:B------:R-:W3:Y:S01]  /*0730*/  LDG.E.S8 R12, desc[UR6][R2.64+0x300] ;  /* 0x00030006020c7981 */ /* 0x000ee2000c1e1300 */
[----:B------:R-:W-:Y:S01]  /*0740*/  VIADD R7, R7, 0x400 ;  /* 0x0000040007077836 */ /* 0x000fe20000000000 */
[----:B--2--5:R-:W-:-:S04]  /*0750*/  IADD3 R6, PT, PT, R10, R6, R9 ;  /* 0x000000060a067210 */ /* 0x024fc80007ffe009 */
[----:B---3--:R-:W-:-:S07]  /*0760*/  IADD3 R6, PT, PT, R12, R6, R11 ;  /* 0x000000060c067210 */ /* 0x008fce0007ffe00b */
.L_x_99:
[----:B------:R-:W-:Y:S05]  /*0770*/  BSYNC.RECONVERGENT B2 ;  /* 0x0000000000027941 */ /* 0x000fea0003800200 */
.L_x_98:
[----:B------:R-:W-:Y:S05]  /*0780*/  @!P1 BRA `(.L_x_92) ;  /* 0x0000000000289947 */ /* 0x000fea0003800000 */
[----:B------:R-:W-:-:S07]  /*0790*/  IMAD.MOV R8, RZ, RZ, -R8 ;  /* 0x000000ffff087224 */ /* 0x000fce00078e0a08 */
.L_x_100:
[----:B------:R-:W0:Y:S02]  /*07a0*/  LDCU.64 UR4, c[0x0][0x380] ;  /* 0x00007000ff0477ac */ /* 0x000e240008000a00 */
[----:B0-----:R-:W-:-:S04]  /*07b0*/  IADD3 R2, P0, PT, R7, UR4, RZ ;  /* 0x0000000407027c10 */ /* 0x001fc8000ff1e0ff */
[----:B------:R-:W-:-:S06]  /*07c0*/  LEA.HI.X.SX32 R3, R7, UR5, 0x1, P0 ;  /* 0x0000000507037c11 */ /* 0x000fcc00080f0eff */
[----:B------:R-:W2:Y:S01]  /*07d0*/  LDG.E.S8 R3, desc[UR6][R2.64] ;  /* 0x0000000602037981 */ /* 0x000ea2000c1e1300 */
[----:B------:R-:W-:Y:S02]  /*07e0*/  VIADD R8, R8, 0x1 ;  /* 0x0000000108087836 */ /* 0x000fe40000000000 */
[----:B------:R-:W-:-:S03]  /*07f0*/  VIADD R7, R7, 0x100 ;  /* 0x0000010007077836 */ /* 0x000fc60000000000 */
[----:B------:R-:W-:Y:S01]  /*0800*/  ISETP.NE.AND P0, PT, R8, RZ, PT ;  /* 0x000000ff0800720c */ /* 0x000fe20003f05270 */
[----:B--2--5:R-:W-:-:S12]  /*0810*/  IMAD.IADD R6, R3, 0x1, R6 ;  /* 0x0000000103067824 */ /* 0x024fd800078e0206 */
[----:B------:R-:W-:Y:S05]  /*0820*/  @P0 BRA `(.L_x_100) ;  /* 0xfffffffc00dc0947 */ /* 0x000fea000383ffff */
.L_x_92:
[----:B------:R-:W-:Y:S05]  /*0830*/  BSYNC.RECONVERGENT B1 ;  /* 0x0000000000017941 */ /* 0x000fea0003800200 */
.L_x_91:
[----:B------:R-:W-:-:S04]  /*0840*/  ISETP.GE.U32.AND P0, PT, R4, 0x100, PT ;  /* 0x000001000400780c */ /* 0x000fc80003f06070 */
[----:B------:R-:W-:-:S13]  /*0850*/  ISETP.GE.U32.AND.EX P0, PT, R0, RZ, PT, P0 ;  /* 0x000000ff0000720c */ /* 0x000fda0003f06100 */
[----:B------:R-:W-:Y:S05]  /*0860*/  @!P0 BRA `(.L_x_101) ;  /* 0x0000000000ac8947 */ /* 0x000fea0003800000 */
[----:B------:R-:W1:Y:S01]  /*0870*/  S2R R8, SR_LANEID ;  /* 0x0000000000087919 */ /* 0x000e620000000000 */
[----:B------:R-:W-:Y:S01]  /*0880*/  ISETP.NE.AND P5, PT, R5, RZ, PT ;  /* 0x000000ff0500720c */ /* 0x000fe20003fa5270 */
[----:B-----5:R-:W0:Y:S01]  /*0890*/  SHFL.DOWN PT, R0, R6, 0x1, 0x1f ;  /* 0x08201f0006007f89 */ /* 0x020e2200000e0000 */
[C---:B-1----:R-:W-:Y:S02]  /*08a0*/  ISETP.GT.AND P0, PT, R8.reuse, 0x1e, PT ;  /* 0x0000001e0800780c */ /* 0x042fe40003f04270 */
[----:B------:R-:W-:Y:S02]  /*08b0*/  ISETP.NE.AND P1, PT, R8, RZ, PT ;  /* 0x000000ff0800720c */ /* 0x000fe40003f25270 */
[----:B0-----:R-:W-:Y:S02]  /*08c0*/  SEL R3, R0, RZ, !P0 ;  /* 0x000000ff00037207 */ /* 0x001fe40004000000 */
        /* <DEDUP_REMOVED lines=21> */
[----:B0-----:R-:W-:-:S05]  /*0a20*/  SEL R3, R3, RZ, !P0 ;  /* 0x000000ff03037207 */ /* 0x001fca0004000000 */
[----:B------:R-:W-:-:S05]  /*0a30*/  IMAD.IADD R7, R2, 0x1, R3 ;  /* 0x0000000102077824 */ /* 0x000fca00078e0203 */
[----:B------:R1:W-:Y:S01]  /*0a40*/  @!P1 STS [R0+0x8], R7 ;  /* 0x0000080700009388 */ /* 0x0003e20000000800 */
[----:B------:R-:W-:Y:S06]  /*0a50*/  BAR.SYNC.DEFER_BLOCKING 0x0 ;  /* 0x0000000000007b1d */ /* 0x000fec0000010000 */
[----:B------:R-:W-:Y:S05]  /*0a60*/  @P5 BRA `(.L_x_102) ;  /* 0x0000001000e45947 */ /* 0x000fea0003800000 */
[----:B------:R-:W0:Y:S01]  /*0a70*/  S2UR UR5, SR_CgaCtaId ;  /* 0x00000000000579c3 */ /* 0x000e220000008800 */
[----:B------:R-:W-:Y:S02]  /*0a80*/  UMOV UR4, 0x400 ;  /* 0x0000040000047882 */ /* 0x000fe40000000000 */
[----:B0-----:R-:W-:-:S09]  /*0a90*/  ULEA UR4, UR5, UR4, 0x18 ;  /* 0x0000000405047291 */ /* 0x001fd2000f8ec0ff */
[----:B-1----:R-:W-:Y:S04]  /*0aa0*/  LDS R0, [UR4+0xc] ;  /* 0x00000c04ff007984 */ /* 0x002fe80008000800 */
[----:B------:R-:W0:Y:S04]  /*0ab0*/  LDS.128 R8, [UR4+0x10] ;  /* 0x00001004ff087984 */ /* 0x000e280008000c00 */
[----:B------:R-:W1:Y:S01]  /*0ac0*/  LDS.64 R2, [UR4+0x20] ;  /* 0x00002004ff027984 */ /* 0x000e620008000a00 */
[----:B0-----:R-:W-:-:S04]  /*0ad0*/  IADD3 R0, PT, PT, R8, R0, R7 ;  /* 0x0000000008007210 */ /* 0x001fc80007ffe007 */
[----:B------:R-:W-:-:S04]  /*0ae0*/  IADD3 R0, PT, PT, R10, R0, R9 ;  /* 0x000000000a007210 */ /* 0x000fc80007ffe009 */
[----:B-1----:R-:W-:-:S05]  /*0af0*/  IADD3 R0, PT, PT, R2, R0, R11 ;  /* 0x0000000002007210 */ /* 0x002fca0007ffe00b */
[----:B------:R-:W-:Y:S01]  /*0b00*/  IMAD.IADD R7, R0, 0x1, R3 ;  /* 0x0000000100077824 */ /* 0x000fe200078e0203 */
[----:B------:R-:W-:Y:S06]  /*0b10*/  BRA `(.L_x_102) ;  /* 0x0000001000b87947 */ /* 0x000fec0003800000 */
.L_x_101:
[C---:B0-----:R-:W-:Y:S01]  /*0b20*/  LOP3.LUT R2, R5.reuse, 0x3e0, RZ, 0xc0, !PT ;  /* 0x000003e005027812 */ /* 0x041fe200078ec0ff */
[----:B------:R-:W0:Y:S01]  /*0b30*/  S2R R12, SR_LANEID ;  /* 0x00000000000c7919 */ /* 0x000e220000000000 */
[----:B------:R-:W-:Y:S02]  /*0b40*/  ISETP.NE.AND P5, PT, R5, RZ, PT ;  /* 0x000000ff0500720c */ /* 0x000fe40003fa5270 */
[----:B------:R-:W-:Y:S01]  /*0b50*/  LOP3.LUT R7, RZ, R2, RZ, 0x33, !PT ;  /* 0x00000002ff077212 */ /* 0x000fe200078e33ff */
[----:B------:R-:W-:-:S04]  /*0b60*/  VIADD R3, R2, 0x20 ;  /* 0x0000002002037836 */ /* 0x000fc80000000000 */
[----:B------:R-:W-:Y:S01]  /*0b70*/  IMAD.IADD R7, R7, 0x1, R4 ;  /* 0x0000000107077824 */ /* 0x000fe200078e0204 */
[----:B------:R-:W-:-:S04]  /*0b80*/  ISETP.GT.U32.AND P0, PT, R3, R4, PT ;  /* 0x000000040300720c */ /* 0x000fc80003f04070 */
        /* <DEDUP_REMOVED lines=10> */
[----:B------:R-:W-:Y:S01]  /*0c30*/  @!P1 SHF.R.U32.HI R9, RZ, 0x3, R5 ;  /* 0x00000003ff099819 */ /* 0x000fe20000011605 */
[----:B------:R-:W1:Y:S03]  /*0c40*/  SHFL.DOWN PT, R7, R2, 0x2, R3 ;  /* 0x0840000002077989 */ /* 0x000e6600000e0003 */
[----:B------:R-:W-:Y:S02]  /*0c50*/  @!P1 LOP3.LUT R9, R9, 0x7c, RZ, 0xc0, !PT ;  /* 0x0000007c09099812 */ /* 0x000fe400078ec0ff */
[----:B-1----:R-:W-:Y:S02]  /*0c60*/  SEL R7, R7, RZ, !P0 ;  /* 0x000000ff07077207 */ /* 0x002fe40004000000 */
[----:B------:R-:W-:Y:S02]  /*0c70*/  ISETP.GT.AND P0, PT, R10, R3, PT ;  /* 0x000000030a00720c */ /* 0x000fe40003f04270 */
[----:B------:R-:W-:Y:S01]  /*0c80*/  @!P1 MOV R10, 0x400 ;  /* 0x00000400000a9802 */ /* 0x000fe20000000f00 */
[----:B------:R-:W-:-:S02]  /*0c90*/  IMAD.IADD R8, R2, 0x1, R7 ;  /* 0x0000000102087824 */ /* 0x000fc400078e0207 */
[----:B------:R-:W-:Y:S01]  /*0ca0*/  VIADD R2, R12, 0x8 ;  /* 0x000000080c027836 */ /* 0x000fe20000000000 */
[----:B0-----:R-:W-:Y:S02]  /*0cb0*/  @!P1 LEA R10, R11, R10, 0x18 ;  /* 0x0000000a0b0a9211 */ /* 0x001fe400078ec0ff */
        /* <DEDUP_REMOVED lines=11> */
[----:B0-----:R-:W-:-:S05]  /*0d70*/  SEL R7, R7, RZ, !P0 ;  /* 0x000000ff07077207 */ /* 0x001fca0004000000 */
[----:B------:R-:W-:-:S05]  /*0d80*/  IMAD.IADD R7, R2, 0x1, R7 ;  /* 0x0000000102077824 */ /* 0x000fca00078e0207 */
[----:B------:R0:W-:Y:S01]  /*0d90*/  @!P1 STS [R10+0x8], R7 ;  /* 0x000008070a009388 */ /* 0x0001e20000000800 */
[----:B------:R-:W-:Y:S06]  /*0da0*/  BAR.SYNC.DEFER_BLOCKING 0x0 ;  /* 0x0000000000007b1d */ /* 0x000fec0000010000 */
[----:B------:R-:W-:Y:S05]  /*0db0*/  @P5 BRA `(.L_x_102) ;  /* 0x0000001000105947 */ /* 0x000fea0003800000 */
[----:B------:R-:W1:Y:S01]  /*0dc0*/  S2UR UR5, SR_CgaCtaId ;  /* 0x00000000000579c3 */ /* 0x000e620000008800 */
[----:B------:R-:W-:Y:S01]  /*0dd0*/  UMOV UR4, 0x400 ;  /* 0x0000040000047882 */ /* 0x000fe20000000000 */
[C---:B------:R-:W-:Y:S02]  /*0de0*/  ISETP.GT.U32.AND P0, PT, R4.reuse, 0x40, PT ;  /* 0x000000400400780c */ /* 0x040fe40003f04070 */
[C---:B------:R-:W-:Y:S02]  /*0df0*/  ISETP.GT.U32.AND P6, PT, R4.reuse, 0x20, PT ;  /* 0x000000200400780c */ /* 0x040fe40003fc4070 */
[C---:B------:R-:W-:Y:S02]  /*0e00*/  ISETP.GT.U32.AND P4, PT, R4.reuse, 0x60, PT ;  /* 0x000000600400780c */ /* 0x040fe40003f84070 */
[----:B------:R-:W-:Y:S02]  /*0e10*/  ISETP.GT.U32.AND P2, PT, R4, 0x80, PT ;  /* 0x000000800400780c */ /* 0x000fe40003f44070 */
[----:B------:R-:W-:-:S02]  /*0e20*/  ISETP.GT.U32.AND.EX P0, PT, R0, RZ, PT, P0 ;  /* 0x000000ff0000720c */ /* 0x000fc40003f04100 */
[----:B------:R-:W-:Y:S02]  /*0e30*/  ISETP.GT.U32.AND.EX P6, PT, R0, RZ, PT, P6 ;  /* 0x000000ff0000720c */ /* 0x000fe40003fc4160 */
[C---:B------:R-:W-:Y:S02]  /*0e40*/  ISETP.GT.U32.AND P3, PT, R4.reuse, 0xa0, PT ;  /* 0x000000a00400780c */ /* 0x040fe40003f64070 */
[----:B------:R-:W-:Y:S02]  /*0e50*/  ISETP.GT.U32.AND P1, PT, R4, 0xc0, PT ;  /* 0x000000c00400780c */ /* 0x000fe40003f24070 */
[C---:B------:R-:W-:Y:S02]  /*0e60*/  ISETP.GT.U32.AND.EX P4, PT, R0.reuse, RZ, PT, P4 ;  /* 0x000000ff0000720c */ /* 0x040fe40003f84140 */
[C---:B------:R-:W-:Y:S02]  /*0e70*/  ISETP.GT.U32.AND.EX P2, PT, R0.reuse, RZ, PT, P2 ;  /* 0x000000ff0000720c */ /* 0x040fe40003f44120 */
[C---:B------:R-:W-:Y:S01]  /*0e80*/  ISETP.GT.U32.AND.EX P3, PT, R0.reuse, RZ, PT, P3 ;  /* 0x000000ff0000720c */ /* 0x040fe20003f64130 */
[----:B-1----:R-:W-:Y:S01]  /*0e90*/  ULEA UR4, UR5, UR4, 0x18 ;  /* 0x0000000405047291 */ /* 0x002fe2000f8ec0ff */
[----:B------:R-:W-:-:S08]  /*0ea0*/  ISETP.GT.U32.AND.EX P1, PT, R0, RZ, PT, P1 ;  /* 0x000000ff0000720c */ /* 0x000fd00003f24110 */
[----:B0-----:R-:W0:Y:S04]  /*0eb0*/  LDS.128 R8, [UR4+0x10] ;  /* 0x00001004ff087984 */ /* 0x001e280008000c00 */
[----:B------:R-:W1:Y:S04]  /*0ec0*/  LDS R5, [UR4+0xc] ;  /* 0x00000c04ff057984 */ /* 0x000e680008000800 */
[----:B------:R-:W2:Y:S01]  /*0ed0*/  LDS.64 R2, [UR4+0x20] ;  /* 0x00002004ff027984 */ /* 0x000ea20008000a00 */
[----:B0-----:R-:W-:Y:S02]  /*0ee0*/  SEL R8, R8, RZ, P0 ;  /* 0x000000ff08087207 */ /* 0x001fe40000000000 */
[----:B------:R-:W-:-:S02]  /*0ef0*/  ISETP.GT.U32.AND P0, PT, R4, 0xe0, PT ;  /* 0x000000e00400780c */ /* 0x000fc40003f04070 */
[----:B-1----:R-:W-:Y:S02]  /*0f00*/  SEL R6, R5, RZ, P6 ;  /* 0x000000ff05067207 */ /* 0x002fe40003000000 */
[----:B------:R-:W-:Y:S02]  /*0f10*/  SEL R9, R9, RZ, P4 ;  /* 0x000000ff09097207 */ /* 0x000fe40002000000 */
[----:B------:R-:W-:Y:S02]  /*0f20*/  IADD3 R6, PT, PT, R8, R6, R7 ;  /* 0x0000000608067210 */ /* 0x000fe40007ffe007 */
[----:B------:R-:W-:Y:S02]  /*0f30*/  SEL R10, R10, RZ, P2 ;  /* 0x000000ff0a0a7207 */ /* 0x000fe40001000000 */
[----:B------:R-:W-:Y:S02]  /*0f40*/  ISETP.GT.U32.AND.EX P0, PT, R0, RZ, PT, P0 ;  /* 0x000000ff0000720c */ /* 0x000fe40003f04100 */
[----:B------:R-:W-:-:S02]  /*0f50*/  SEL R11, R11, RZ, P3 ;  /* 0x000000ff0b0b7207 */ /* 0x000fc40001800000 */
[----:B------:R-:W-:Y:S02]  /*0f60*/  IADD3 R6, PT, PT, R10, R6, R9 ;  /* 0x000000060a067210 */ /* 0x000fe40007ffe009 */
[----:B--2---:R-:W-:Y:S02]  /*0f70*/  SEL R2, R2, RZ, P1 ;  /* 0x000000ff02027207 */ /* 0x004fe40000800000 */
[----:B------:R-:W-:Y:S02]  /*0f80*/  SEL R3, R3, RZ, P0 ;  /* 0x000000ff03037207 */ /* 0x000fe40000000000 */
[----:B------:R-:W-:-:S05]  /*0f90*/  IADD3 R2, PT, PT, R2, R6, R11 ;  /* 0x0000000602027210 */ /* 0x000fca0007ffe00b */
[----:B------:R-:W-:Y:S01]  /*0fa0*/  IMAD.IADD R7, R2, 0x1, R3 ;  /* 0x0000000102077824 */ /* 0x000fe200078e0203 */
[----:B------:R-:W-:Y:S06]  /*0fb0*/  BRA `(.L_x_102) ;  /* 0x0000000c00907947 */ /* 0x000fec0003800000 */
.L_x_88:
[----:B------:R-:W0:Y:S01]  /*0fc0*/  S2R R9, SR_TID.X ;  /* 0x0000000000097919 */ /* 0x000e220000002100 */
[----:B------:R-:W0:Y:S02]  /*0fd0*/  LDCU.64 UR4, c[0x0][0x380] ;  /* 0x00007000ff0477ac */ /* 0x000e240008000a00 */
[----:B0-----:R-:W-:-:S05]  /*0fe0*/  IADD3 R2, P0, PT, R9, UR4, RZ ;  /* 0x0000000409027c10 */ /* 0x001fca000ff1e0ff */
        /* <DEDUP_REMOVED lines=17> */
[----:B------:R-:W-:Y:S01]  /*1100*/  UMOV UR5, 0x1000 ;  /* 0x0000100000057882 */ /* 0x000fe20000000000 */
[----:B------:R-:W-:Y:S01]  /*1110*/  UMOV UR4, URZ ;  /* 0x000000ff00047c82 */ /* 0x000fe20008000000 */
[----:B--2---:R-:W-:-:S04]  /*1120*/  IADD3 R5, PT, PT, R7, R6, R5 ;  /* 0x0000000607057210 */ /* 0x004fc80007ffe005 */
[----:B---3--:R-:W-:Y:S02]  /*1130*/  IADD3 R5, PT, PT, R11, R5, R10 ;  /* 0x000000050b057210 */ /* 0x008fe40007ffe00a */
[----:B------:R-:W-:-:S04]  /*1140*/  IADD3 R10, P1, PT, R4, -0x1000, RZ ;  /* 0xfffff000040a7810 */ /* 0x000fc80007f3e0ff */
[----:B------:R-:W-:Y:S02]  /*1150*/  ISETP.GE.U32.AND P0, PT, R10, 0x1000, PT ;  /* 0x000010000a00780c */ /* 0x000fe40003f06070 */
[----:B----4-:R-:W-:Y:S02]  /*1160*/  IADD3 R5, PT, PT, R13, R5, R12 ;  /* 0x000000050d057210 */ /* 0x010fe40007ffe00c */
[----:B------:R-:W-:-:S04]  /*1170*/  IADD3.X R11, PT, PT, R0, -0x1, RZ, P1, !PT ;  /* 0xffffffff000b7810 */ /* 0x000fc80000ffe4ff */
[----:B------:R-:W-:Y:S02]  /*1180*/  ISETP.GE.U32.AND.EX P0, PT, R11, RZ, PT, P0 ;  /* 0x000000ff0b00720c */ /* 0x000fe40003f06100 */
[----:B-----5:R-:W-:-:S04]  /*1190*/  IADD3 R5, PT, PT, R15, R5, R14 ;  /* 0x000000050f057210 */ /* 0x020fc80007ffe00e */
[----:B------:R-:W-:-:S04]  /*11a0*/  IADD3 R5, PT, PT, R17, R5, R16 ;  /* 0x0000000511057210 */ /* 0x000fc80007ffe010 */
[----:B------:R-:W-:-:S04]  /*11b0*/  IADD3 R5, PT, PT, R19, R5, R18 ;  /* 0x0000000513057210 */ /* 0x000fc80007ffe012 */
[----:B------:R-:W-:-:S05]  /*11c0*/  IADD3 R5, PT, PT, R21, R5, R20 ;  /* 0x0000000515057210 */ /* 0x000fca0007ffe014 */
[----:B------:R-:W-:Y:S01]  /*11d0*/  IMAD.IADD R8, R8, 0x1, R5 ;  /* 0x0000000108087824 */ /* 0x000fe200078e0205 */
[----:B------:R-:W-:Y:S06]  /*11e0*/  @!P0 BRA `(.L_x_103) ;  /* 0x0000000000a48947 */ /* 0x000fec0003800000 */
[----:B------:R-:W0:Y:S01]  /*11f0*/  LDC.64 R4, c[0x0][0x390] ;  /* 0x0000e400ff047b82 */ /* 0x000e220000000a00 */
[----:B------:R-:W-:Y:S01]  /*1200*/  UMOV UR5, 0x1000 ;  /* 0x0000100000057882 */ /* 0x000fe20000000000 */
[----:B------:R-:W-:-:S05]  /*1210*/  UMOV UR4, URZ ;  /* 0x000000ff00047c82 */ /* 0x000fca0008000000 */
.L_x_105:
[----:B------:R-:W-:-:S04]  /*1220*/  IADD3 R6, P0, PT, R2, UR5, RZ ;  /* 0x0000000502067c10 */ /* 0x000fc8000ff1e0ff */
[----:B------:R-:W-:-:S05]  /*1230*/  IADD3.X R7, PT, PT, R3, UR4, RZ, P0, !PT ;  /* 0x0000000403077c10 */ /* 0x000fca00087fe4ff */
        /* <DEDUP_REMOVED lines=16> */
[----:B--2---:R-:W-:-:S02]  /*1340*/  IADD3 R20, PT, PT, R20, R8, R23 ;  /* 0x0000000814147210 */ /* 0x004fc40007ffe017 */
[----:B0-----:R-:W-:-:S04]  /*1350*/  IADD3 R8, P1, PT, R4, -UR5, RZ ;  /* 0x8000000504087c10 */ /* 0x001fc8000ff3e0ff */
[----:B------:R-:W-:Y:S02]  /*1360*/  ISETP.GE.U32.AND P0, PT, R8, 0x1000, PT ;  /* 0x000010000800780c */ /* 0x000fe40003f06070 */
[----:B---3--:R-:W-:-:S04]  /*1370*/  IADD3 R20, PT, PT, R25, R20, R22 ;  /* 0x0000001419147210 */ /* 0x008fc80007ffe016 */
[----:B----4-:R-:W-:-:S04]  /*1380*/  IADD3 R20, PT, PT, R27, R20, R24 ;  /* 0x000000141b147210 */ /* 0x010fc80007ffe018 */
[----:B-----5:R-:W-:Y:S01]  /*1390*/  IADD3 R20, PT, PT, R21, R20, R0 ;  /* 0x0000001415147210 */ /* 0x020fe20007ffe000 */
[----:B------:R-:W-:-:S05]  /*13a0*/  IMAD.MOV.U32 R0, RZ, RZ, R5 ;  /* 0x000000ffff007224 */ /* 0x000fca00078e0005 */
[----:B------:R-:W-:Y:S02]  /*13b0*/  IADD3.X R8, PT, PT, R0, ~UR4, RZ, P1, !PT ;  /* 0x8000000400087c10 */ /* 0x000fe40008ffe4ff */
[----:B------:R-:W-:Y:S02]  /*13c0*/  IADD3 R12, PT, PT, R19, R20, R12 ;  /* 0x00000014130c7210 */ /* 0x000fe40007ffe00c */
[----:B------:R-:W-:Y:S02]  /*13d0*/  ISETP.GE.U32.AND.EX P0, PT, R8, RZ, PT, P0 ;  /* 0x000000ff0800720c */ /* 0x000fe40003f06100 */
[----:B------:R-:W-:-:S04]  /*13e0*/  IADD3 R12, PT, PT, R16, R12, R15 ;  /* 0x0000000c100c7210 */ /* 0x000fc80007ffe00f */
[----:B------:R-:W-:-:S04]  /*13f0*/  IADD3 R12, PT, PT, R14, R12, R17 ;  /* 0x0000000c0e0c7210 */ /* 0x000fc80007ffe011 */
[----:B------:R-:W-:-:S03]  /*1400*/  IADD3 R8, PT, PT, R18, R12, R13 ;  /* 0x0000000c12087210 */ /* 0x000fc60007ffe00d */
[----:B------:R-:W-:Y:S05]  /*1410*/  @!P0 BRA `(.L_x_104) ;  /* 0x0000000400d08947 */ /* 0x000fea0003800000 */
[----:B------:R-:W-:-:S04]  /*1420*/  UIADD3 UR5, UP0, UPT, UR5, 0x1000, URZ ;  /* 0x0000100005057890 */ /* 0x000fc8000ff1e0ff */
[----:B------:R-:W-:Y:S02]  /*1430*/  UIADD3.X UR4, UPT, UPT, URZ, UR4, URZ, UP0, !UPT ;  /* 0x00000004ff047290 */ /* 0x000fe400087fe4ff */
[----:B------:R-:W-:-:S04]  /*1440*/  ISETP.LT.U32.AND P0, PT, R10, UR5, PT ;  /* 0x000000050a007c0c */ /* 0x000fc8000bf01070 */
[----:B------:R-:W-:-:S05]  /*1450*/  IMAD.U32 R6, RZ, RZ, UR4 ;  /* 0x00000004ff067e24 */ /* 0x000fca000f8e00ff */
[----:B------:R-:W-:-:S13]  /*1460*/  ISETP.GT.U32.AND.EX P0, PT, R6, R11, PT, P0 ;  /* 0x0000000b0600720c */ /* 0x000fda0003f04100 */
[----:B------:R-:W-:Y:S05]  /*1470*/  @!P0 BRA `(.L_x_105) ;  /* 0xfffffffc00688947 */ /* 0x000fea000383ffff */
.L_x_103:
[C---:B------:R-:W-:Y:S01]  /*1480*/  VIADD R2, R4.reuse, -UR5 ;  /* 0x8000000504027c36 */ /* 0x040fe20008000000 */
[----:B------:R-:W-:Y:S01]  /*1490*/  ISETP.LE.U32.AND P1, PT, R4, UR5, PT ;  /* 0x0000000504007c0c */ /* 0x000fe2000bf23070 */
[----:B------:R-:W-:Y:S01]  /*14a0*/  IMAD.U32 R3, RZ, RZ, UR4 ;  /* 0x00000004ff037e24 */ /* 0x000fe2000f8e00ff */
[----:B------:R-:W-:Y:S02]  /*14b0*/  BSSY.RECONVERGENT B1, `(.L_x_104) ;  /* 0x000006a000017945 */ /* 0x000fe40003800200 */
[----:B------:R-:W-:-:S04]  /*14c0*/  ISETP.GE.AND P0, PT, R9, R2, PT ;  /* 0x000000020900720c */ /* 0x000fc80003f06270 */
[----:B------:R-:W-:-:S13]  /*14d0*/  ISETP.GE.U32.OR.EX P0, PT, R3, R0, P0, P1 ;  /* 0x000000000300720c */ /* 0x000fda0000706510 */
[----:B------:R-:W-:Y:S05]  /*14e0*/  @P0 BRA `(.L_x_106) ;  /* 0x0000000400980947 */ /* 0x000fea0003800000 */
[----:B------:R-:W-:Y:S01]  /*14f0*/  LOP3.LUT R3, RZ, R9, RZ, 0x33, !PT ;  /* 0x00000009ff037212 */ /* 0x000fe200078e33ff */
[----:B------:R-:W-:Y:S01]  /*1500*/  BSSY.RECONVERGENT B2, `(.L_x_107) ;  /* 0x000002f000027945 */ /* 0x000fe20003800200 */
[----:B------:R-:W-:Y:S02]  /*1510*/  IMAD.MOV.U32 R5, RZ, RZ, R9 ;  /* 0x000000ffff057224 */ /* 0x000fe400078e0009 */
[----:B------:R-:W-:-:S04]  /*1520*/  IADD3 R3, PT, PT, R4, -UR5, R3 ;  /* 0x8000000504037c10 */ /* 0x000fc8000fffe003 */
[C---:B------:R-:W-:Y:S02]  /*1530*/  ISETP.GE.U32.AND P0, PT, R3.reuse, 0xf00, PT ;  /* 0x00000f000300780c */ /* 0x040fe40003f06070 */
[----:B------:R-:W-:-:S04]  /*1540*/  LEA.HI R0, R3, 0x1, RZ, 0x18 ;  /* 0x0000000103007811 */ /* 0x000fc800078fc0ff */
[----:B------:R-:W-:-:S04]  /*1550*/  LOP3.LUT R20, R0, 0xf, RZ, 0xc0, !PT ;  /* 0x0000000f00147812 */ /* 0x000fc800078ec0ff */
[----:B------:R-:W-:-:S03]  /*1560*/  ISETP.NE.AND P1, PT, R20, RZ, PT ;  /* 0x000000ff1400720c */ /* 0x000fc60003f25270 */
[----:B------:R-:W-:Y:S10]  /*1570*/  @!P0 BRA `(.L_x_108) ;  /* 0x00000000009c8947 */ /* 0x000ff40003800000 */
[----:B------:R-:W0:Y:S01]  /*1580*/  LDC.64 R2, c[0x0][0x380] ;  /* 0x0000e000ff027b82 */ /* 0x000e220000000a00 */
[----:B------:R-:W-:Y:S01]  /*1590*/  LOP3.LUT R7, R0, 0x1fffff0, RZ, 0xc0, !PT ;  /* 0x01fffff000077812 */ /* 0x000fe200078ec0ff */
[----:B------:R-:W-:-:S04]  /*15a0*/  IMAD.MOV.U32 R5, RZ, RZ, R9 ;  /* 0x000000ffff057224 */ /* 0x000fc800078e0009 */
[----:B------:R-:W-:Y:S01]  /*15b0*/  IMAD.MOV R7, RZ, RZ, -R7 ;  /* 0x000000ffff077224 */ /* 0x000fe200078e0a07 */
[----:B0-----:R-:W-:-:S04]  /*15c0*/  IADD3 R12, P0, P2, R2, UR5, R9 ;  /* 0x00000005020c7c10 */ /* 0x001fc8000fa1e009 */
[----:B------:R-:W-:Y:S02]  /*15d0*/  IADD3 R12, P3, PT, R12, 0x800, RZ ;  /* 0x000008000c0c7810 */ /* 0x000fe40007f7e0ff */
[----:B------:R-:W-:-:S05]  /*15e0*/  IADD3.X R3, PT, PT, R3, UR4, RZ, P0, P2 ;  /* 0x0000000403037c10 */ /* 0x000fca00087e44ff */
[----:B------:R-:W-:-:S07]  /*15f0*/  IMAD.X R3, RZ, RZ, R3, P3 ;  /* 0x000000ffff037224 */ /* 0x000fce00018e0603 */
.L_x_109:
[----:B------:R-:W-:-:S05]  /*1600*/  IMAD.MOV.U32 R2, RZ, RZ, R12 ;  /* 0x000000ffff027224 */ /* 0x000fca00078e000c */
        /* <DEDUP_REMOVED lines=19> */
[----:B--2---:R-:W-:-:S04]  /*1740*/  IADD3 R10, PT, PT, R10, R8, R15 ;  /* 0x000000080a0a7210 */ /* 0x004fc80007ffe00f */
[----:B---3--:R-:W-:Y:S02]  /*1750*/  IADD3 R10, PT, PT, R12, R10, R17 ;  /* 0x0000000a0c0a7210 */ /* 0x008fe40007ffe011 */
[----:B------:R-:W-:-:S05]  /*1760*/  IADD3 R12, P2, PT, R2, 0x1000, RZ ;  /* 0x00001000020c7810 */ /* 0x000fca0007f5e0ff */
[----:B0-----:R-:W-:Y:S01]  /*1770*/  IMAD.X R3, RZ, RZ, R3, P2 ;  /* 0x000000ffff037224 */ /* 0x001fe200010e0603 */
[----:B----4-:R-:W-:-:S04]  /*1780*/  IADD3 R10, PT, PT, R14, R10, R19 ;  /* 0x0000000a0e0a7210 */ /* 0x010fc80007ffe013 */
[----:B-----5:R-:W-:-:S04]  /*1790*/  IADD3 R10, PT, PT, R16, R10, R21 ;  /* 0x0000000a100a7210 */ /* 0x020fc80007ffe015 */
[----:B------:R-:W-:-:S04]  /*17a0*/  IADD3 R10, PT, PT, R18, R10, R23 ;  /* 0x0000000a120a7210 */ /* 0x000fc80007ffe017 */
[----:B------:R-:W-:-:S04]  /*17b0*/  IADD3 R10, PT, PT, R22, R10, R25 ;  /* 0x0000000a160a7210 */ /* 0x000fc80007ffe019 */
[----:B------:R-:W-:-:S04]  /*17c0*/  IADD3 R6, PT, PT, R13, R10, R6 ;  /* 0x0000000a0d067210 */ /* 0x000fc80007ffe006 */
[----:B------:R-:W-:Y:S01]  /*17d0*/  IADD3 R8, PT, PT, R11, R6, R4 ;  /* 0x000000060b087210 */ /* 0x000fe20007ffe004 */
[----:B------:R-:W-:Y:S06]  /*17e0*/  @P0 BRA `(.L_x_109) ;  /* 0xfffffffc00840947 */ /* 0x000fec000383ffff */
.L_x_108:
[----:B------:R-:W-:Y:S05]  /*17f0*/  BSYNC.RECONVERGENT B2 ;  /* 0x0000000000027941 */ /* 0x000fea0003800200 */
.L_x_107:
[----:B------:R-:W-:Y:S05]  /*1800*/  @!P1 BRA `(.L_x_106) ;  /* 0x0000000000d09947 */ /* 0x000fea0003800000 */
[----:B------:R-:W-:Y:S01]  /*1810*/  ISETP.GE.U32.AND P0, PT, R20, 0x8, PT ;  /* 0x000000081400780c */ /* 0x000fe20003f06070 */
[----:B------:R-:W-:Y:S01]  /*1820*/  BSSY.RECONVERGENT B2, `(.L_x_110) ;  /* 0x0000014000027945 */ /* 0x000fe20003800200 */
[----:B------:R-:W-:-:S04]  /*1830*/  LOP3.LUT R14, R0, 0x7, RZ, 0xc0, !PT ;  /* 0x00000007000e7812 */ /* 0x000fc800078ec0ff */
[----:B------:R-:W-:-:S07]  /*1840*/  ISETP.NE.AND P1, PT, R14, RZ, PT ;  /* 0x000000ff0e00720c */ /* 0x000fce0003f25270 */
[----:B------:R-:W-:Y:S06]  /*1850*/  @!P0 BRA `(.L_x_111) ;  /* 0x0000000000408947 */ /* 0x000fec0003800000 */
[----:B------:R-:W0:Y:S02]  /*1860*/  LDC.64 R2, c[0x0][0x380] ;  /* 0x0000e000ff027b82 */ /* 0x000e240000000a00 */
[----:B0-----:R-:W-:-:S04]  /*1870*/  IADD3 R2, P0, P2, R2, UR5, R5 ;  /* 0x0000000502027c10 */ /* 0x001fc8000fa1e005 */
        /* <DEDUP_REMOVED lines=14> */
.L_x_111:
[----:B------:R-:W-:Y:S05]  /*1960*/  BSYNC.RECONVERGENT B2 ;  /* 0x0000000000027941 */ /* 0x000fea0003800200 */
.L_x_110:
        /* <DEDUP_REMOVED lines=16> */
.L_x_113:
[----:B------:R-:W-:Y:S05]  /*1a70*/  BSYNC.RECONVERGENT B2 ;  /* 0x0000000000027941 */ /* 0x000fea0003800200 */
.L_x_112:
[----:B------:R-:W-:Y:S05]  /*1a80*/  @!P1 BRA `(.L_x_106) ;  /* 0x0000000000309947 */ /* 0x000fea0003800000 */
[----:B------:R-:W0:Y:S01]  /*1a90*/  LDC.64 R2, c[0x0][0x380] ;  /* 0x0000e000ff027b82 */ /* 0x000e220000000a00 */
[----:B------:R-:W-:Y:S01]  /*1aa0*/  IMAD.MOV R0, RZ, RZ, -R0 ;  /* 0x000000ffff007224 */ /* 0x000fe200078e0a00 */
[----:B0-----:R-:W-:-:S04]  /*1ab0*/  IADD3 R2, P0, P1, R2, UR5, R5 ;  /* 0x0000000502027c10 */ /* 0x001fc8000f91e005 */
[----:B------:R-:W-:-:S09]  /*1ac0*/  IADD3.X R5, PT, PT, R3, UR4, RZ, P0, P1 ;  /* 0x0000000403057c10 */ /* 0x000fd200087e24ff */
.L_x_114:
        /* <DEDUP_REMOVED lines=8> */
.L_x_106:
[----:B------:R-:W-:Y:S05]  /*1b50*/  BSYNC.RECONVERGENT B1 ;  /* 0x0000000000017941 */ /* 0x000fea0003800200 */
.L_x_104:
[----:B------:R-:W0:Y:S01]  /*1b60*/  S2R R6, SR_LANEID ;  /* 0x0000000000067919 */ /* 0x000e220000000000 */
[----:B------:R-:W-:Y:S01]  /*1b70*/  ISETP.NE.AND P5, PT, R9, RZ, PT ;  /* 0x000000ff0900720c */ /* 0x000fe20003fa5270 */
        /* <DEDUP_REMOVED lines=39> */
[----:B------:R-:W-:-:S07]  /*1df0*/  IMAD.IADD R7, R0, 0x1, R3 ;  /* 0x0000000100077824 */ /* 0x000fce00078e0203 */
.L_x_102:
[----:B------:R-:W-:Y:S05]  /*1e00*/  BSYNC.RECONVERGENT B0 ;  /* 0x0000000000007941 */ /* 0x000fea0003800200 */
.L_x_87:
[----:B------:R-:W-:Y:S05]  /*1e10*/  @P5 EXIT ;  /* 0x000000000000594d */ /* 0x000fea0003800000 */
[----:B------:R-:W3:Y:S01]  /*1e20*/  LDC.64 R2, c[0x0][0x388] ;  /* 0x0000e200ff027b82 */ /* 0x000ee20000000a00 */
[----:B------:R-:W0:Y:S02]  /*1e30*/  LDCU UR4, c[0x0][0x39c] ;  /* 0x00007380ff0477ac */ /* 0x000e240008000800 */
[----:B012---:R-:W-:-:S05]  /*1e40*/  VIADD R7, R7, UR4 ;  /* 0x0000000407077c36 */ /* 0x007fca0008000000 */
[----:B---3--:R-:W-:Y:S01]  /*1e50*/  STG.E desc[UR6][R2.64], R7 ;  /* 0x0000000702007986 */ /* 0x008fe2000c101906 */
[----:B------:R-:W-:Y:S05]  /*1e60*/  EXIT ;  /* 0x000000000000794d */ /* 0x000fea0003800000 */
.L_x_115:
        /* <DEDUP_REMOVED lines=9> */
.L_x_274:


//--------------------- .text._ZN3cub18CUB_300001_SM_10006detail6reduce28DeviceReduceSingleTileKernelINS2_10policy_hubIijN4cuda3std3__44plusIiEEE10Policy1000EPiSC_iS9_iiNS7_10__identityEEEvT0_T1_T2_T3_T4_T6_ --------------------------
	.section	.text._ZN3cub18CUB_300001_SM_10006detail6reduce28DeviceReduceSingleTileKernelINS2_10policy_hubIijN4cuda3std3__44plusIiEEE10Policy1000EPiSC_iS9_iiNS7_10__identityEEEvT0_T1_T2_T3_T4_T6_,"ax",@progbits
	.align	128
        .global         _ZN3cub18CUB_300001_SM_10006detail6reduce28DeviceReduceSingleTileKernelINS2_10policy_hubIijN4cuda3std3__44plusIiEEE10Policy1000EPiSC_iS9_iiNS7_10__identityEEEvT0_T1_T2_T3_T4_T6_
        .type           _ZN3cub18CUB_300001_SM_10006detail6reduce28DeviceReduceSingleTileKernelINS2_10policy_hubIijN4cuda3std3__44plusIiEEE10Policy1000EPiSC_iS9_iiNS7_10__identityEEEvT0_T1_T2_T3_T4_T6_,@function
        .size           _ZN3cub18CUB_300001_SM_10006detail6reduce28DeviceReduceSingleTileKernelINS2_10policy_hubIijN4cuda3std3__44plusIiEEE10Policy1000EPiSC_iS9_iiNS7_10__identityEEEvT0_T1_T2_T3_T4_T6_,(.L_x_275 - _ZN3cub18CUB_300001_SM_10006detail6reduce28DeviceReduceSingleTileKernelINS2_10policy_hubIijN4cuda3std3__44plusIiEEE10Policy1000EPiSC_iS9_iiNS7_10__identityEEEvT0_T1_T2_T3_T4_T6_)
        .other          _ZN3cub18CUB_300001_SM_10006detail6reduce28DeviceReduceSingleTileKernelINS2_10policy_hubIijN4cuda3std3__44plusIiEEE10Policy1000EPiSC_iS9_iiNS7_10__identityEEEvT0_T1_T2_T3_T4_T6_,@"STO_CUDA_ENTRY STV_DEFAULT"
_ZN3cub18CUB_300001_SM_10006detail6reduce28DeviceReduceSingleTileKernelINS2_10policy_hubIijN4cuda3std3__44plusIiEEE10Policy1000EPiSC_iS9_iiNS7_10__identityEEEvT0_T1_T2_T3_T4_T6_:
.text._ZN3cub18CUB_300001_SM_10006detail6reduce28DeviceReduceSingleTileKernelINS2_10policy_hubIijN4cuda3std3__44plusIiEEE10Policy1000EPiSC_iS9_iiNS7_10__identityEEEvT0_T1_T2_T3_T4_T6_:
        /* <DEDUP_REMOVED lines=13> */
.L_x_116:
        /* <DEDUP_REMOVED lines=16> */
.L_x_121:
[----:B------:R-:W-:Y:S05]  /*01d0*/  BSYNC.RECONVERGENT B1 ;  /* 0x0000000000017941 */ /* 0x000fea0003800200 */
.L_x_120:
        /* <DEDUP_REMOVED lines=16> */
.L_x_126:
        /* <DEDUP_REMOVED lines=9> */
.L_x_125:
[----:B------:R-:W-:Y:S05]  /*0370*/  BSYNC.RECONVERGENT B2 ;  /* 0x0000000000027941 */ /* 0x000fea0003800200 */
.L_x_124:
        /* <DEDUP_REMOVED lines=8> */
.L_x_129:
        /* <DEDUP_REMOVED lines=35> */
.L_x_128:
[----:B------:R-:W-:Y:S05]  /*0630*/  BSYNC.RECONVERGENT B2 ;  /* 0x0000000000027941 */ /* 0x000fea0003800200 */
.L_x_127:
        /* <DEDUP_REMOVED lines=22> */
.L_x_131:
[----:B------:R-:W-:Y:S05]  /*07a0*/  BSYNC.RECONVERGENT B2 ;  /* 0x0000000000027941 */ /* 0x000fea0003800200 */
.L_x_130:
        /* <DEDUP_REMOVED lines=10> */
.L_x_123:
[----:B------:R-:W-:Y:S05]  /*0850*/  BSYNC.RECONVERGENT B1 ;  /* 0x0000000000017941 */ /* 0x000fea0003800200 */
.L_x_122:
        /* <DEDUP_REMOVED lines=45> */
.L_x_132:
        /* <DEDUP_REMOVED lines=67> */
.L_x_119:
        /* <DEDUP_REMOVED lines=22> */
.L_x_136:
        /* <DEDUP_REMOVED lines=20> */
.L_x_134:
        /* <DEDUP_REMOVED lines=20> */
.L_x_140:
        /* <DEDUP_REMOVED lines=8> */
.L_x_139:
[----:B------:R-:W-:Y:S05]  /*13c0*/  BSYNC.RECONVERGENT B2 ;  /* 0x0000000000027941 */ /* 0x000fea0003800200 */
.L_x_138:
        /* <DEDUP_REMOVED lines=16> */
.L_x_143:
        /* <DEDUP_REMOVED lines=39> */
.L_x_142:
[----:B------:R-:W-:Y:S05]  /*1740*/  BSYNC.RECONVERGENT B2 ;  /* 0x0000000000027941 */ /* 0x000fea0003800200 */
.L_x_141:
        /* <DEDUP_REMOVED lines=27> */
.L_x_145:
[----:B------:R-:W-:Y:S05]  /*1900*/  BSYNC.RECONVERGENT B2 ;  /* 0x0000000000027941 */ /* 0x000fea0003800200 */
.L_x_144:
        /* <DEDUP_REMOVED lines=10> */
.L_x_137:
[----:B------:R-:W-:Y:S05]  /*19b0*/  BSYNC.RECONVERGENT B1 ;  /* 0x0000000000017941 */ /* 0x000fea0003800200 */
.L_x_135:
        /* <DEDUP_REMOVED lines=43> */
.L_x_118:
        /* <DEDUP_REMOVED lines=12> */
.L_x_148:
[----:B------:R-:W-:Y:S05]  /*1d30*/  BSYNC.RECONVERGENT B1 ;  /* 0x0000000000017941 */ /* 0x000fea0003800200 */
.L_x_147:
        /* <DEDUP_REMOVED lines=16> */
.L_x_153:
        /* <DEDUP_REMOVED lines=9> */
.L_x_152:
[----:B------:R-:W-:Y:S05]  /*1ed0*/  BSYNC.RECONVERGENT B2 ;  /* 0x0000000000027941 */ /* 0x000fea0003800200 */
.L_x_151:
        /* <DEDUP_REMOVED lines=8> */
.L_x_156:
        /* <DEDUP_REMOVED lines=35> */
.L_x_155:
[----:B------:R-:W-:Y:S05]  /*2190*/  BSYNC.RECONVERGENT B2 ;  /* 0x0000000000027941 */ /* 0x000fea0003800200 */
.L_x_154:
        /* <DEDUP_REMOVED lines=22> */
.L_x_158:
[----:B------:R-:W-:Y:S05]  /*2300*/  BSYNC.RECONVERGENT B2 ;  /* 0x0000000000027941 */ /* 0x000fea0003800200 */
.L_x_157:
        /* <DEDUP_REMOVED lines=10> */
.L_x_150:
[----:B------:R-:W-:Y:S05]  /*23b0*/  BSYNC.RECONVERGENT B1 ;  /* 0x0000000000017941 */ /* 0x000fea0003800200 */
.L_x_149:
        /* <DEDUP_REMOVED lines=45> */
.L_x_159:
        /* <DEDUP_REMOVED lines=67> */
.L_x_146:
        /* <DEDUP_REMOVED lines=33> */
.L_x_162:
        /* <DEDUP_REMOVED lines=32> */
.L_x_160:
        /* <DEDUP_REMOVED lines=20> */
.L_x_166:
        /* <DEDUP_REMOVED lines=8> */
.L_x_165:
[----:B------:R-:W-:Y:S05]  /*3090*/  BSYNC.RECONVERGENT B2 ;  /* 0x0000000000027941 */ /* 0x000fea0003800200 */
.L_x_164:
        /* <DEDUP_REMOVED lines=16> */
.L_x_169:
        /* <DEDUP_REMOVED lines=39> */
.L_x_168:
[----:B------:R-:W-:Y:S05]  /*3410*/  BSYNC.RECONVERGENT B2 ;  /* 0x0000000000027941 */ /* 0x000fea0003800200 */
.L_x_167:
        /* <DEDUP_REMOVED lines=27> */
.L_x_171:
[----:B------:R-:W-:Y:S05]  /*35d0*/  BSYNC.RECONVERGENT B2 ;  /* 0x0000000000027941 */ /* 0x000fea0003800200 */
.L_x_170:
        /* <DEDUP_REMOVED lines=10> */
.L_x_163:
[----:B------:R-:W-:Y:S05]  /*3680*/  BSYNC.RECONVERGENT B1 ;  /* 0x0000000000017941 */ /* 0x000fea0003800200 */
.L_x_161:
        /* <DEDUP_REMOVED lines=42> */
.L_x_133:
[----:B------:R-:W-:Y:S05]  /*3930*/  BSYNC.RECONVERGENT B0 ;  /* 0x0000000000007941 */ /* 0x000fea0003800200 */
.L_x_117:
[----:B------:R-:W-:Y:S05]  /*3940*/  @P0 EXIT ;  /* 0x000000000000094d */ /* 0x000fea0003800000 */
[----:B-1----:R-:W1:Y:S01]  /*3950*/  LDC.64 R4, c[0x0][0x388] ;  /* 0x0000e200ff047b82 */ /* 0x002e620000000a00 */
[----:B------:R-:W0:Y:S02]  /*3960*/  LDCU UR4, c[0x0][0x398] ;  /* 0x00007300ff0477ac */ /* 0x000e240008000800 */
[----:B0-234-:R-:W-:-:S05]  /*3970*/  VIADD R3, R3, UR4 ;  /* 0x0000000403037c36 */ /* 0x01dfca0008000000 */
[----:B-1----:R-:W-:Y:S01]  /*3980*/  STG.E desc[UR6][R4.64], R3 ;  /* 0x0000000304007986 */ /* 0x002fe2000c101906 */
[----:B------:R-:W-:Y:S05]  /*3990*/  EXIT ;  /* 0x000000000000794d */ /* 0x000fea0003800000 */
.L_x_172:
        /* <DEDUP_REMOVED lines=14> */
.L_x_275:


//--------------------- .text._ZN3cub18CUB_300001_SM_10006detail6reduce18DeviceReduceKernelINS2_10policy_hubIijN4cuda3std3__44plusIiEEE10Policy1000EN6thrust24THRUST_300001_SM_1000_NS6detail15normal_iteratorINSD_10device_ptrIcEEEEjS9_iNS7_10__identityEEEvT0_PT3_T1_NS0_13GridEvenShareISN_EET2_T4_ --------------------------
	.section	.text._ZN3cub18CUB_300001_SM_10006detail6reduce18DeviceReduceKernelINS2_10policy_hubIijN4cuda3std3__44plusIiEEE10Policy1000EN6thrust24THRUST_300001_SM_1000_NS6detail15normal_iteratorINSD_10device_ptrIcEEEEjS9_iNS7_10__identityEEEvT0_PT3_T1_NS0_13GridEvenShareISN_EET2_T4_,"ax",@progbits
	.align	128
        .global         _ZN3cub18CUB_300001_SM_10006detail6reduce18DeviceReduceKernelINS2_10policy_hubIijN4cuda3std3__44plusIiEEE10Policy1000EN6thrust24THRUST_300001_SM_1000_NS6detail15normal_iteratorINSD_10device_ptrIcEEEEjS9_iNS7_10__identityEEEvT0_PT3_T1_NS0_13GridEvenShareISN_EET2_T4_
        .type           _ZN3cub18CUB_300001_SM_10006detail6reduce18DeviceReduceKernelINS2_10policy_hubIijN4cuda3std3__44plusIiEEE10Policy1000EN6thrust24THRUST_300001_SM_1000_NS6detail15normal_iteratorINSD_10device_ptrIcEEEEjS9_iNS7_10__identityEEEvT0_PT3_T1_NS0_13GridEvenShareISN_EET2_T4_,@function
        .size           _ZN3cub18CUB_300001_SM_10006detail6reduce18DeviceReduceKernelINS2_10policy_hubIijN4cuda3std3__44plusIiEEE10Policy1000EN6thrust24THRUST_300001_SM_1000_NS6detail15normal_iteratorINSD_10device_ptrIcEEEEjS9_iNS7_10__identityEEEvT0_PT3_T1_NS0_13GridEvenShareISN_EET2_T4_,(.L_x_276 - _ZN3cub18CUB_300001_SM_10006detail6reduce18DeviceReduceKernelINS2_10policy_hubIijN4cuda3std3__44plusIiEEE10Policy1000EN6thrust24THRUST_300001_SM_1000_NS6detail15normal_iteratorINSD_10device_ptrIcEEEEjS9_iNS7_10__identityEEEvT0_PT3_T1_NS0_13GridEvenShareISN_EET2_T4_)
        .other          _ZN3cub18CUB_300001_SM_10006detail6reduce18DeviceReduceKernelINS2_10policy_hubIijN4cuda3std3__44plusIiEEE10Policy1000EN6thrust24THRUST_300001_SM_1000_NS6detail15normal_iteratorINSD_10device_ptrIcEEEEjS9_iNS7_10__identityEEEvT0_PT3_T1_NS0_13GridEvenShareISN_EET2_T4_,@"STO_CUDA_ENTRY STV_DEFAULT"
_ZN3cub18CUB_300001_SM_10006detail6reduce18DeviceReduceKernelINS2_10policy_hubIijN4cuda3std3__44plusIiEEE10Policy1000EN6thrust24THRUST_300001_SM_1000_NS6detail15normal_iteratorINSD_10device_ptrIcEEEEjS9_iNS7_10__identityEEEvT0_PT3_T1_NS0_13GridEvenShareISN_EET2_T4_:
.text._ZN3cub18CUB_300001_SM_10006detail6reduce18DeviceReduceKernelINS2_10policy_hubIijN4cuda3std3__44plusIiEEE10Policy1000EN6thrust24THRUST_300001_SM_1000_NS6detail15normal_iteratorINSD_10device_ptrIcEEEEjS9_iNS7_10__identityEEEvT0_PT3_T1_NS0_13GridEvenShareISN_EET2_T4_:
[----:B------:R-:W-:Y:S08]  /*0000*/  LDC R1, c[0x0][0x37c] ;  /* 0x0000df00ff017b82 */ /* 0x000ff00000000800 */
[----:B------:R-:W0:Y:S01]  /*0010*/  S2UR UR13, SR_CTAID.X ;  /* 0x00000000000d79c3 */ /* 0x000e220000002500 */
[----:B------:R-:W1:Y:S01]  /*0020*/  LDCU.64 UR8, c[0x0][0x3a8] ;  /* 0x00007500ff0877ac */ /* 0x000e620008000a00 */
[----:B------:R-:W-:Y:S01]  /*0030*/  BSSY.RECONVERGENT B0, `(.L_x_173) ;  /* 0x0000282000007945 */ /* 0x000fe20003800200 */
[----:B------:R-:W2:Y:S01]  /*0040*/  LDCU.64 UR14, c[0x0][0x358] ;  /* 0x00006b00ff0e77ac */ /* 0x000ea20008000a00 */
[----:B-1----:R-:W-:-:S02]  /*0050*/  USHF.L.U32 UR5, UR9, 0xc, URZ ;  /* 0x0000000c09057899 */ /* 0x002fc400080006ff */
[----:B0-----:R-:W-:-:S04]  /*0060*/  UIMAD UR12, UR13, -0x1000, UR8 ;  /* 0xfffff0000d0c78a4 */ /* 0x001fc8000f8e0208 */
[----:B------:R-:W-:-:S09]  /*0070*/  UISETP.GT.U32.AND UP0, UPT, UR12, 0xfff, UPT ;  /* 0x00000fff0c00788c */ /* 0x000fd2000bf04070 */
[----:B--2---:R-:W-:Y:S05]  /*0080*/  BRA.U UP0, `(.L_x_174) ;  /* 0x0000001500047547 */ /* 0x004fea000b800000 */
[----:B------:R-:W0:Y:S01]  /*0090*/  S2R R0, SR_TID.X ;  /* 0x0000000000007919 */ /* 0x000e220000002100 */
[----:B------:R-:W1:Y:S01]  /*00a0*/  LDCU.64 UR6, c[0x0][0x380] ;  /* 0x00007000ff0677ac */ /* 0x000e620008000a00 */
[----:B------:R-:W-:Y:S01]  /*00b0*/  BSSY.RECONVERGENT B1, `(.L_x_175) ;  /* 0x000000c000017945 */ /* 0x000fe20003800200 */
[----:B------:R-:W-:Y:S01]  /*00c0*/  IMAD.MOV.U32 R8, RZ, RZ, RZ ;  /* 0x000000ffff087224 */ /* 0x000fe200078e00ff */
[----:B0-----:R-:W-:Y:S01]  /*00d0*/  ISETP.GE.U32.AND P0, PT, R0, UR12, PT ;  /* 0x0000000c00007c0c */ /* 0x001fe2000bf06070 */
[----:B------:R-:W-:-:S12]  /*00e0*/  IMAD.MOV.U32 R2, RZ, RZ, R0 ;  /* 0x000000ffff027224 */ /* 0x000fd800078e0000 */
[----:B-1----:R-:W-:Y:S05]  /*00f0*/  @P0 BRA `(.L_x_176) ;  /* 0x00000000001c0947 */ /* 0x002fea0003800000 */
[----:B------:R-:W0:Y:S01]  /*0100*/  LDCU.64 UR4, c[0x0][0x380] ;  /* 0x00007000ff0477ac */ /* 0x000e220008000a00 */
[----:B------:R-:W-:-:S04]  /*0110*/  IMAD.U32 R3, RZ, RZ, UR13 ;  /* 0x0000000dff037e24 */ /* 0x000fc8000f8e00ff */
[----:B------:R-:W-:-:S05]  /*0120*/  IMAD R8, R3, 0x1000, R0 ;  /* 0x0000100003087824 */ /* 0x000fca00078e0200 */
[----:B0-----:R-:W-:-:S05]  /*0130*/  IADD3 R8, P0, PT, R8, UR4, RZ ;  /* 0x0000000408087c10 */ /* 0x001fca000ff1e0ff */
[----:B------:R-:W-:-:S05]  /*0140*/  IMAD.X R9, RZ, RZ, UR5, P0 ;  /* 0x00000005ff097e24 */ /* 0x000fca00080e06ff */
[----:B------:R0:W5:Y:S01]  /*0150*/  LDG.E.S8 R8, desc[UR14][R8.64] ;  /* 0x0000000e08087981 */ /* 0x000162000c1e1300 */
[----:B------:R-:W-:-:S07]  /*0160*/  VIADD R2, R0, 0x100 ;  /* 0x0000010000027836 */ /* 0x000fce0000000000 */
.L_x_176:
[----:B------:R-:W-:Y:S05]  /*0170*/  BSYNC.RECONVERGENT B1 ;  /* 0x0000000000017941 */ /* 0x000fea0003800200 */
.L_x_175:
[----:B------:R-:W-:Y:S01]  /*0180*/  ISETP.GE.U32.AND P0, PT, R2, UR12, PT ;  /* 0x0000000c02007c0c */ /* 0x000fe2000bf06070 */
[----:B------:R-:W-:-:S12]  /*0190*/  BSSY.RECONVERGENT B1, `(.L_x_177) ;  /* 0x00000b8000017945 */ /* 0x000fd80003800200 */
[----:B------:R-:W-:Y:S05]  /*01a0*/  @P0 BRA `(.L_x_178) ;  /* 0x0000000800d80947 */ /* 0x000fea0003800000 */
[----:B------:R-:W-:Y:S01]  /*01b0*/  LOP3.LUT R3, RZ, R2, RZ, 0x33, !PT ;  /* 0x00000002ff037212 */ /* 0x000fe200078e33ff */
[----:B------:R-:W-:Y:S01]  /*01c0*/  IMAD.U32 R4, RZ, RZ, UR13 ;  /* 0x0000000dff047e24 */ /* 0x000fe2000f8e00ff */
[----:B------:R-:W-:Y:S03]  /*01d0*/  BSSY.RECONVERGENT B2, `(.L_x_179) ;  /* 0x000005b000027945 */ /* 0x000fe60003800200 */
[----:B------:R-:W-:-:S04]  /*01e0*/  VIADD R3, R3, UR8 ;  /* 0x0000000803037c36 */ /* 0x000fc80008000000 */
[----:B------:R-:W-:-:S05]  /*01f0*/  IMAD R3, R4, -0x1000, R3 ;  /* 0xfffff00004037824 */ /* 0x000fca00078e0203 */
[C---:B------:R-:W-:Y:S02]  /*0200*/  ISETP.GE.U32.AND P0, PT, R3.reuse, 0xf00, PT ;  /* 0x00000f000300780c */ /* 0x040fe40003f06070 */
[----:B------:R-:W-:-:S04]  /*0210*/  LEA.HI R3, R3, 0x1, RZ, 0x18 ;  /* 0x0000000103037811 */ /* 0x000fc800078fc0ff */
[----:B------:R-:W-:-:S07]  /*0220*/  LOP3.LUT R4, R3, 0xf, RZ, 0xc0, !PT ;  /* 0x0000000f03047812 */ /* 0x000fce00078ec0ff */
[----:B------:R-:W-:Y:S05]  /*0230*/  @!P0 BRA `(.L_x_180) ;  /* 0x0000000400508947 */ /* 0x000fea0003800000 */
[----:B0-----:R-:W-:Y:S01]  /*0240*/  LOP3.LUT R9, R3, 0x1fffff0, RZ, 0xc0, !PT ;  /* 0x01fffff003097812 */ /* 0x001fe200078ec0ff */
[----:B------:R-:W-:Y:S01]  /*0250*/  IMAD.U32 R5, RZ, RZ, UR13 ;  /* 0x0000000dff057e24 */ /* 0x000fe2000f8e00ff */
[----:B------:R-:W-:Y:S01]  /*0260*/  BSSY.RECONVERGENT B3, `(.L_x_181) ;  /* 0x0000050000037945 */ /* 0x000fe20003800200 */
[----:B------:R-:W-:Y:S02]  /*0270*/  LOP3.LUT R6, R2, 0x800, RZ, 0xfc, !PT ;  /* 0x0000080002067812 */ /* 0x000fe400078efcff */
[----:B------:R-:W-:Y:S02]  /*0280*/  IMAD R2, R5, 0x1000, R2 ;  /* 0x0000100005027824 */ /* 0x000fe400078e0202 */
[----:B------:R-:W-:-:S07]  /*0290*/  IMAD.MOV R9, RZ, RZ, -R9 ;  /* 0x000000ffff097224 */ /* 0x000fce00078e0a09 */
.L_x_182:
[C---:B------:R-:W-:Y:S01]  /*02a0*/  IADD3 R14, P0, PT, R2.reuse, UR6, RZ ;  /* 0x00000006020e7c10 */ /* 0x040fe2000ff1e0ff */
[C---:B------:R-:W-:Y:S02]  /*02b0*/  VIADD R16, R2.reuse, 0x100 ;  /* 0x0000010002107836 */ /* 0x040fe40000000000 */
[----:B------:R-:W-:Y:S02]  /*02c0*/  VIADD R20, R2, 0x200 ;  /* 0x0000020002147836 */ /* 0x000fe40000000000 */
[----:B------:R-:W-:Y:S01]  /*02d0*/  IMAD.X R15, RZ, RZ, UR7, P0 ;  /* 0x00000007ff0f7e24 */ /* 0x000fe200080e06ff */
[----:B------:R-:W-:Y:S01]  /*02e0*/  IADD3 R16, P0, PT, R16, UR6, RZ ;  /* 0x0000000610107c10 */ /* 0x000fe2000ff1e0ff */
[----:B------:R-:W-:Y:S01]  /*02f0*/  VIADD R18, R2, 0x300 ;  /* 0x0000030002127836 */ /* 0x000fe20000000000 */
[----:B------:R-:W-:Y:S01]  /*0300*/  IADD3 R20, P1, PT, R20, UR6, RZ ;  /* 0x0000000614147c10 */ /* 0x000fe2000ff3e0ff */
[----:B------:R-:W-:Y:S01]  /*0310*/  VIADD R26, R2, 0x400 ;  /* 0x00000400021a7836 */ /* 0x000fe20000000000 */
[----:B------:R0:W2:Y:S01]  /*0320*/  LDG.E.S8 R5, desc[UR14][R14.64] ;  /* 0x0000000e0e057981 */ /* 0x0000a2000c1e1300 */
[----:B------:R-:W-:Y:S01]  /*0330*/  IMAD.X R17, RZ, RZ, UR7, P0 ;  /* 0x00000007ff117e24 */ /* 0x000fe200080e06ff */
[----:B------:R-:W-:Y:S01]  /*0340*/  IADD3 R18, P0, PT, R18, UR6, RZ ;  /* 0x0000000612127c10 */ /* 0x000fe2000ff1e0ff */
[----:B------:R-:W-:-:S02]  /*0350*/  VIADD R12, R2, 0x500 ;  /* 0x00000500020c7836 */ /* 0x000fc40000000000 */
[----:B------:R-:W-:Y:S01]  /*0360*/  IMAD.X R21, RZ, RZ, UR7, P1 ;  /* 0x00000007ff157e24 */ /* 0x000fe200088e06ff */
[----:B------:R-:W-:Y:S01]  /*0370*/  IADD3 R26, P1, PT, R26, UR6, RZ ;  /* 0x000000061a1a7c10 */ /* 0x000fe2000ff3e0ff */
[----:B------:R-:W-:Y:S01]  /*0380*/  IMAD.X R19, RZ, RZ, UR7, P0 ;  /* 0x00000007ff137e24 */ /* 0x000fe200080e06ff */
[----:B------:R-:W-:Y:S01]  /*0390*/  IADD3 R12, P0, PT, R12, UR6, RZ ;  /* 0x000000060c0c7c10 */ /* 0x000fe2000ff1e0ff */
[C---:B------:R-:W-:Y:S01]  /*03a0*/  VIADD R13, R2.reuse, 0x600 ;  /* 0x00000600020d7836 */ /* 0x040fe20000000000 */
[----:B------:R1:W2:Y:S01]  /*03b0*/  LDG.E.S8 R7, desc[UR14][R16.64] ;  /* 0x0000000e10077981 */ /* 0x0002a2000c1e1300 */
[C---:B0-----:R-:W-:Y:S02]  /*03c0*/  VIADD R15, R2.reuse, 0x700 ;  /* 0x00000700020f7836 */ /* 0x041fe40000000000 */
[----:B------:R-:W-:Y:S01]  /*03d0*/  IMAD.X R27, RZ, RZ, UR7, P1 ;  /* 0x00000007ff1b7e24 */ /* 0x000fe200088e06ff */
[----:B------:R-:W-:Y:S01]  /*03e0*/  IADD3 R14, P1, PT, R13, UR6, RZ ;  /* 0x000000060d0e7c10 */ /* 0x000fe2000ff3e0ff */
[----:B------:R-:W-:Y:S01]  /*03f0*/  IMAD.X R13, RZ, RZ, UR7, P0 ;  /* 0x00000007ff0d7e24 */ /* 0x000fe200080e06ff */
[----:B------:R0:W3:Y:S01]  /*0400*/  LDG.E.S8 R10, desc[UR14][R20.64] ;  /* 0x0000000e140a7981 */ /* 0x0000e2000c1e1300 */
[----:B------:R-:W-:Y:S01]  /*0410*/  VIADD R28, R2, 0x800 ;  /* 0x00000800021c7836 */ /* 0x000fe20000000000 */
[----:B-1----:R-:W-:Y:S01]  /*0420*/  IADD3 R16, P0, PT, R15, UR6, RZ ;  /* 0x000000060f107c10 */ /* 0x002fe2000ff1e0ff */
[----:B------:R-:W-:Y:S01]  /*0430*/  IMAD.X R15, RZ, RZ, UR7, P1 ;  /* 0x00000007ff0f7e24 */ /* 0x000fe200088e06ff */
[----:B------:R1:W3:Y:S02]  /*0440*/  LDG.E.S8 R11, desc[UR14][R18.64] ;  /* 0x0000000e120b7981 */ /* 0x0002e4000c1e1300 */
[----:B------:R-:W-:Y:S01]  /*0450*/  IADD3 R28, P1, PT, R28, UR6, RZ ;  /* 0x000000061c1c7c10 */ /* 0x000fe2000ff3e0ff */
[----:B0-----:R-:W-:Y:S01]  /*0460*/  VIADD R20, R2, 0x900 ;  /* 0x0000090002147836 */ /* 0x001fe20000000000 */
[----:B------:R0:W4:Y:S01]  /*0470*/  LDG.E.S8 R25, desc[UR14][R12.64] ;  /* 0x0000000e0c197981 */ /* 0x000122000c1e1300 */
[----:B------:R-:W-:-:S03]  /*0480*/  IMAD.X R17, RZ, RZ, UR7, P0 ;  /* 0x00000007ff117e24 */ /* 0x000fc600080e06ff */
[----:B------:R-:W-:Y:S01]  /*0490*/  IADD3 R20, P0, PT, R20, UR6, RZ ;  /* 0x0000000614147c10 */ /* 0x000fe2000ff1e0ff */
[C---:B-1----:R-:W-:Y:S01]  /*04a0*/  VIADD R18, R2.reuse, 0xa00 ;  /* 0x00000a0002127836 */ /* 0x042fe20000000000 */
[----:B------:R1:W4:Y:S01]  /*04b0*/  LDG.E.S8 R24, desc[UR14][R14.64] ;  /* 0x0000000e0e187981 */ /* 0x000322000c1e1300 */
[----:B------:R-:W-:Y:S02]  /*04c0*/  VIADD R19, R2, 0xb00 ;  /* 0x00000b0002137836 */ /* 0x000fe40000000000 */
[----:B------:R-:W-:Y:S01]  /*04d0*/  IMAD.X R29, RZ, RZ, UR7, P1 ;  /* 0x00000007ff1d7e24 */ /* 0x000fe200088e06ff */
[----:B------:R-:W-:Y:S01]  /*04e0*/  IADD3 R18, P1, PT, R18, UR6, RZ ;  /* 0x0000000612127c10 */ /* 0x000fe2000ff3e0ff */
[----:B------:R-:W-:Y:S01]  /*04f0*/  IMAD.X R21, RZ, RZ, UR7, P0 ;  /* 0x00000007ff157e24 */ /* 0x000fe200080e06ff */
[----:B0-----:R-:W-:Y:S01]  /*0500*/  IADD3 R12, P0, PT, R19, UR6, RZ ;  /* 0x00000006130c7c10 */ /* 0x001fe2000ff1e0ff */
[C---:B------:R-:W-:Y:S01]  /*0510*/  VIADD R13, R2.reuse, 0xc00 ;  /* 0x00000c00020d7836 */ /* 0x040fe20000000000 */
[----:B------:R-:W4:Y:S01]  /*0520*/  LDG.E.S8 R26, desc[UR14][R26.64] ;  /* 0x0000000e1a1a7981 */ /* 0x000f22000c1e1300 */
[----:B-1----:R-:W-:-:S02]  /*0530*/  VIADD R15, R2, 0xd00 ;  /* 0x00000d00020f7836 */ /* 0x002fc40000000000 */
[----:B------:R-:W-:Y:S01]  /*0540*/  IMAD.X R19, RZ, RZ, UR7, P1 ;  /* 0x00000007ff137e24 */ /* 0x000fe200088e06ff */
[----:B------:R-:W-:Y:S01]  /*0550*/  IADD3 R14, P1, PT, R13, UR6, RZ ;  /* 0x000000060d0e7c10 */ /* 0x000fe2000ff3e0ff */
[----:B------:R-:W-:Y:S01]  /*0560*/  IMAD.X R13, RZ, RZ, UR7, P0 ;  /* 0x00000007ff0d7e24 */ /* 0x000fe200080e06ff */
[----:B------:R-:W4:Y:S01]  /*0570*/  LDG.E.S8 R28, desc[UR14][R28.64] ;  /* 0x0000000e1c1c7981 */ /* 0x000f22000c1e1300 */
[----:B------:R-:W-:-:S03]  /*0580*/  VIADD R22, R2, 0xe00 ;  /* 0x00000e0002167836 */ /* 0x000fc60000000000 */
[----:B------:R0:W4:Y:S01]  /*0590*/  LDG.E.S8 R27, desc[UR14][R16.64] ;  /* 0x0000000e101b7981 */ /* 0x000122000c1e1300 */
[----:B------:R-:W-:-:S03]  /*05a0*/  VIADD R23, R2, 0xf00 ;  /* 0x00000f0002177836 */ /* 0x000fc60000000000 */
[----:B------:R-:W4:Y:S04]  /*05b0*/  LDG.E.S8 R18, desc[UR14][R18.64] ;  /* 0x0000000e12127981 */ /* 0x000f28000c1e1300 */
[----:B------:R1:W4:Y:S01]  /*05c0*/  LDG.E.S8 R29, desc[UR14][R20.64] ;  /* 0x0000000e141d7981 */ /* 0x000322000c1e1300 */
[----:B0-----:R-:W-:Y:S01]  /*05d0*/  IADD3 R16, P0, PT, R15, UR6, RZ ;  /* 0x000000060f107c10 */ /* 0x001fe2000ff1e0ff */
[----:B------:R-:W-:Y:S02]  /*05e0*/  IMAD.X R15, RZ, RZ, UR7, P1 ;  /* 0x00000007ff0f7e24 */ /* 0x000fe400088e06ff */
[----:B------:R-:W4:Y:S02]  /*05f0*/  LDG.E.S8 R13, desc[UR14][R12.64] ;  /* 0x0000000e0c0d7981 */ /* 0x000f24000c1e1300 */
[----:B------:R-:W-:-:S02]  /*0600*/  IMAD.X R17, RZ, RZ, UR7, P0 ;  /* 0x00000007ff117e24 */ /* 0x000fc400080e06ff */
[----:B------:R-:W4:Y:S01]  /*0610*/  LDG.E.S8 R14, desc[UR14][R14.64] ;  /* 0x0000000e0e0e7981 */ /* 0x000f22000c1e1300 */
[----:B-1----:R-:W-:Y:S02]  /*0620*/  IADD3 R20, P0, PT, R22, UR6, RZ ;  /* 0x0000000616147c10 */ /* 0x002fe4000ff1e0ff */
[----:B------:R-:W-:Y:S01]  /*0630*/  IADD3 R22, P1, PT, R23, UR6, RZ ;  /* 0x0000000617167c10 */ /* 0x000fe2000ff3e0ff */
[----:B------:R-:W4:Y:S02]  /*0640*/  LDG.E.S8 R17, desc[UR14][R16.64] ;  /* 0x0000000e10117981 */ /* 0x000f24000c1e1300 */
[----:B------:R-:W-:Y:S02]  /*0650*/  IMAD.X R21, RZ, RZ, UR7, P0 ;  /* 0x00000007ff157e24 */ /* 0x000fe400080e06ff */
[----:B------:R-:W-:-:S03]  /*0660*/  IMAD.X R23, RZ, RZ, UR7, P1 ;  /* 0x00000007ff177e24 */ /* 0x000fc600088e06ff */
[----:B------:R-:W4:Y:S04]  /*0670*/  LDG.E.S8 R20, desc[UR14][R20.64] ;  /* 0x0000000e14147981 */ /* 0x000f28000c1e1300 */
[----:B------:R-:W4:Y:S01]  /*0680*/  LDG.E.S8 R23, desc[UR14][R22.64] ;  /* 0x0000000e16177981 */ /* 0x000f22000c1e1300 */
[----:B------:R-:W-:-:S05]  /*0690*/  VIADD R9, R9, 0x10 ;  /* 0x0000001009097836 */ /* 0x000fca0000000000 */
[----:B------:R-:W-:Y:S01]  /*06a0*/  ISETP.NE.AND P0, PT, R9, RZ, PT ;  /* 0x000000ff0900720c */ /* 0x000fe20003f05270 */
[----:B------:R-:W-:Y:S02]  /*06b0*/  VIADD R6, R6, 0x1000 ;  /* 0x0000100006067836 */ /* 0x000fe40000000000 */
[----:B------:R-:W-:Y:S01]  /*06c0*/  VIADD R2, R2, 0x1000 ;  /* 0x0000100002027836 */ /* 0x000fe20000000000 */
        /* <DEDUP_REMOVED lines=8> */
[----:B------:R-:W-:Y:S06]  /*0750*/  @P0 BRA `(.L_x_182) ;  /* 0xfffffff800d00947 */ /* 0x000fec000383ffff */
[----:B------:R-:W-:Y:S05]  /*0760*/  BSYNC.RECONVERGENT B3 ;  /* 0x0000000000037941 */ /* 0x000fea0003800200 */
.L_x_181:
[----:B------:R-:W-:-:S07]  /*0770*/  VIADD R2, R6, 0xfffff800 ;  /* 0xfffff80006027836 */ /* 0x000fce0000000000 */
.L_x_180:
[----:B------:R-:W-:Y:S05]  /*0780*/  BSYNC.RECONVERGENT B2 ;  /* 0x0000000000027941 */ /* 0x000fea0003800200 */
.L_x_179:
[----:B------:R-:W-:-:S13]  /*0790*/  ISETP.NE.AND P0, PT, R4, RZ, PT ;  /* 0x000000ff0400720c */ /* 0x000fda0003f05270 */
[----:B------:R-:W-:Y:S05]  /*07a0*/  @!P0 BRA `(.L_x_178) ;  /* 0x0000000400588947 */ /* 0x000fea0003800000 */
[----:B------:R-:W-:Y:S01]  /*07b0*/  ISETP.GE.U32.AND P1, PT, R4, 0x8, PT ;  /* 0x000000080400780c */ /* 0x000fe20003f26070 */
[----:B------:R-:W-:Y:S01]  /*07c0*/  BSSY.RECONVERGENT B2, `(.L_x_183) ;  /* 0x000002b000027945 */ /* 0x000fe20003800200 */
[----:B------:R-:W-:-:S04]  /*07d0*/  LOP3.LUT R20, R3, 0x7, RZ, 0xc0, !PT ;  /* 0x0000000703147812 */ /* 0x000fc800078ec0ff */
[----:B------:R-:W-:-:S07]  /*07e0*/  ISETP.NE.AND P0, PT, R20, RZ, PT ;  /* 0x000000ff1400720c */ /* 0x000fce0003f05270 */
[----:B------:R-:W-:Y:S06]  /*07f0*/  @!P1 BRA `(.L_x_184) ;  /* 0x00000000009c9947 */ /* 0x000fec0003800000 */
[----:B------:R-:W1:Y:S01]  /*0800*/  LDCU.64 UR4, c[0x0][0x380] ;  /* 0x00007000ff0477ac */ /* 0x000e620008000a00 */
[----:B------:R-:W-:-:S04]  /*0810*/  IMAD.U32 R21, RZ, RZ, UR13 ;  /* 0x0000000dff157e24 */ /* 0x000fc8000f8e00ff */
[----:B------:R-:W-:-:S04]  /*0820*/  IMAD R21, R21, 0x1000, R2 ;  /* 0x0000100015157824 */ /* 0x000fc800078e0202 */
[C---:B------:R-:W-:Y:S02]  /*0830*/  VIADD R12, R21.reuse, 0x100 ;  /* 0x00000100150c7836 */ /* 0x040fe40000000000 */
[C---:B------:R-:W-:Y:S02]  /*0840*/  VIADD R18, R21.reuse, 0x200 ;  /* 0x0000020015127836 */ /* 0x040fe40000000000 */
[C---:B------:R-:W-:Y:S01]  /*0850*/  VIADD R14, R21.reuse, 0x300 ;  /* 0x00000300150e7836 */ /* 0x040fe20000000000 */
[C---:B-1----:R-:W-:Y:S02]  /*0860*/  IADD3 R4, P1, PT, R21.reuse, UR4, RZ ;  /* 0x0000000415047c10 */ /* 0x042fe4000ff3e0ff */
[----:B------:R-:W-:Y:S01]  /*0870*/  IADD3 R12, P2, PT, R12, UR4, RZ ;  /* 0x000000040c0c7c10 */ /* 0x000fe2000ff5e0ff */
[C---:B------:R-:W-:Y:S02]  /*0880*/  VIADD R10, R21.reuse, 0x400 ;  /* 0x00000400150a7836 */ /* 0x040fe40000000000 */
[----:B------:R-:W-:Y:S01]  /*0890*/  IMAD.X R5, RZ, RZ, UR5, P1 ;  /* 0x00000005ff057e24 */ /* 0x000fe200088e06ff */
[----:B------:R-:W-:Y:S01]  /*08a0*/  IADD3 R18, P1, PT, R18, UR4, RZ ;  /* 0x0000000412127c10 */ /* 0x000fe2000ff3e0ff */
[----:B------:R-:W-:Y:S01]  /*08b0*/  IMAD.X R13, RZ, RZ, UR5, P2 ;  /* 0x00000005ff0d7e24 */ /* 0x000fe200090e06ff */
[----:B------:R-:W-:Y:S01]  /*08c0*/  IADD3 R14, P2, PT, R14, UR4, RZ ;  /* 0x000000040e0e7c10 */ /* 0x000fe2000ff5e0ff */
[C---:B------:R-:W-:Y:S01]  /*08d0*/  VIADD R6, R21.reuse, 0x500 ;  /* 0x0000050015067836 */ /* 0x040fe20000000000 */
[----:B0-----:R0:W2:Y:S01]  /*08e0*/  LDG.E.S8 R9, desc[UR14][R4.64] ;  /* 0x0000000e04097981 */ /* 0x0010a2000c1e1300 */
[----:B------:R-:W-:Y:S01]  /*08f0*/  IMAD.X R19, RZ, RZ, UR5, P1 ;  /* 0x00000005ff137e24 */ /* 0x000fe200088e06ff */
[----:B------:R-:W-:Y:S01]  /*0900*/  IADD3 R10, P1, PT, R10, UR4, RZ ;  /* 0x000000040a0a7c10 */ /* 0x000fe2000ff3e0ff */
[C---:B------:R-:W-:Y:S01]  /*0910*/  VIADD R7, R21.reuse, 0x600 ;  /* 0x0000060015077836 */ /* 0x040fe20000000000 */
[----:B------:R-:W-:Y:S01]  /*0920*/  IADD3 R6, P3, PT, R6, UR4, RZ ;  /* 0x0000000406067c10 */ /* 0x000fe2000ff7e0ff */
[----:B------:R-:W-:Y:S01]  /*0930*/  VIADD R21, R21, 0x700 ;  /* 0x0000070015157836 */ /* 0x000fe20000000000 */
[----:B------:R1:W2:Y:S01]  /*0940*/  LDG.E.S8 R16, desc[UR14][R12.64] ;  /* 0x0000000e0c107981 */ /* 0x0002a2000c1e1300 */
[----:B------:R-:W-:-:S02]  /*0950*/  IMAD.X R15, RZ, RZ, UR5, P2 ;  /* 0x00000005ff0f7e24 */ /* 0x000fc400090e06ff */
[----:B------:R-:W-:Y:S01]  /*0960*/  IMAD.X R11, RZ, RZ, UR5, P1 ;  /* 0x00000005ff0b7e24 */ /* 0x000fe200088e06ff */
[----:B0-----:R-:W-:Y:S01]  /*0970*/  IADD3 R4, P2, PT, R7, UR4, RZ ;  /* 0x0000000407047c10 */ /* 0x001fe2000ff5e0ff */
[----:B------:R-:W-:Y:S01]  /*0980*/  IMAD.X R7, RZ, RZ, UR5, P3 ;  /* 0x00000005ff077e24 */ /* 0x000fe200098e06ff */
[----:B------:R-:W3:Y:S01]  /*0990*/  LDG.E.S8 R17, desc[UR14][R18.64] ;  /* 0x0000000e12117981 */ /* 0x000ee2000c1e1300 */
[----:B-1----:R-:W-:-:S03]  /*09a0*/  IADD3 R12, P1, PT, R21, UR4, RZ ;  /* 0x00000004150c7c10 */ /* 0x002fc6000ff3e0ff */
[----:B------:R-:W3:Y:S01]  /*09b0*/  LDG.E.S8 R14, desc[UR14][R14.64] ;  /* 0x0000000e0e0e7981 */ /* 0x000ee2000c1e1300 */
[----:B------:R-:W-:Y:S02]  /*09c0*/  IMAD.X R5, RZ, RZ, UR5, P2 ;  /* 0x00000005ff057e24 */ /* 0x000fe400090e06ff */
[----:B------:R-:W-:Y:S01]  /*09d0*/  IMAD.X R13, RZ, RZ, UR5, P1 ;  /* 0x00000005ff0d7e24 */ /* 0x000fe200088e06ff */
        /* <DEDUP_REMOVED lines=9> */
.L_x_184:
[----:B------:R-:W-:Y:S05]  /*0a70*/  BSYNC.RECONVERGENT B2 ;  /* 0x0000000000027941 */ /* 0x000fea0003800200 */
.L_x_183:
        /* <DEDUP_REMOVED lines=12> */
[----:B-1----:R-:W-:Y:S02]  /*0b40*/  IADD3 R4, P2, PT, R5, UR4, RZ ;  /* 0x0000000405047c10 */ /* 0x002fe4000ff5e0ff */
[----:B------:R-:W-:Y:S02]  /*0b50*/  IADD3 R6, P1, PT, R6, UR4, RZ ;  /* 0x0000000406067c10 */ /* 0x000fe4000ff3e0ff */
[----:B------:R-:W-:Y:S01]  /*0b60*/  IADD3 R12, P3, PT, R12, UR4, RZ ;  /* 0x000000040c0c7c10 */ /* 0x000fe2000ff7e0ff */
[----:B------:R-:W-:Y:S01]  /*0b70*/  IMAD.X R5, RZ, RZ, UR5, P2 ;  /* 0x00000005ff057e24 */ /* 0x000fe200090e06ff */
[----:B------:R-:W-:Y:S01]  /*0b80*/  IADD3 R10, P2, PT, R10, UR4, RZ ;  /* 0x000000040a0a7c10 */ /* 0x000fe2000ff5e0ff */
[----:B------:R-:W-:-:S02]  /*0b90*/  IMAD.X R7, RZ, RZ, UR5, P1 ;  /* 0x00000005ff077e24 */ /* 0x000fc400088e06ff */
[----:B------:R-:W-:Y:S02]  /*0ba0*/  IMAD.X R13, RZ, RZ, UR5, P3 ;  /* 0x00000005ff0d7e24 */ /* 0x000fe400098e06ff */
[----:B------:R-:W-:Y:S01]  /*0bb0*/  IMAD.X R11, RZ, RZ, UR5, P2 ;  /* 0x00000005ff0b7e24 */ /* 0x000fe200090e06ff */
[----:B------:R-:W2:Y:S04]  /*0bc0*/  LDG.E.S8 R5, desc[UR14][R4.64] ;  /* 0x0000000e04057981 */ /* 0x000ea8000c1e1300 */
[----:B------:R-:W2:Y:S04]  /*0bd0*/  LDG.E.S8 R6, desc[UR14][R6.64] ;  /* 0x0000000e06067981 */ /* 0x000ea8000c1e1300 */
[----:B------:R-:W3:Y:S04]  /*0be0*/  LDG.E.S8 R11, desc[UR14][R10.64] ;  /* 0x0000000e0a0b7981 */ /* 0x000ee8000c1e1300 */
[----:B------:R-:W3:Y:S01]  /*0bf0*/  LDG.E.S8 R12, desc[UR14][R12.64] ;  /* 0x0000000e0c0c7981 */ /* 0x000ee2000c1e1300 */
[----:B------:R-:W-:Y:S01]  /*0c00*/  VIADD R2, R2, 0x400 ;  /* 0x0000040002027836 */ /* 0x000fe20000000000 */
[----:B--2--5:R-:W-:-:S04]  /*0c10*/  IADD3 R8, PT, PT, R6, R8, R5 ;  /* 0x0000000806087210 */ /* 0x024fc80007ffe005 */
[----:B---3--:R-:W-:-:S07]  /*0c20*/  IADD3 R8, PT, PT, R12, R8, R11 ;  /* 0x000000080c087210 */ /* 0x008fce0007ffe00b */
.L_x_186:
[----:B------:R-:W-:Y:S05]  /*0c30*/  BSYNC.RECONVERGENT B2 ;  /* 0x0000000000027941 */ /* 0x000fea0003800200 */
.L_x_185:
[----:B------:R-:W-:Y:S05]  /*0c40*/  @!P0 BRA `(.L_x_178) ;  /* 0x0000000000308947 */ /* 0x000fea0003800000 */
[----:B------:R-:W-:Y:S02]  /*0c50*/  IMAD.U32 R7, RZ, RZ, UR13 ;  /* 0x0000000dff077e24 */ /* 0x000fe4000f8e00ff */
[----:B------:R-:W-:Y:S02]  /*0c60*/  IMAD.MOV R5, RZ, RZ, -R3 ;  /* 0x000000ffff057224 */ /* 0x000fe400078e0a03 */
[----:B------:R-:W-:-:S07]  /*0c70*/  IMAD R4, R7, 0x1000, R2 ;  /* 0x0000100007047824 */ /* 0x000fce00078e0202 */
.L_x_187:
[----:B------:R-:W1:Y:S02]  /*0c80*/  LDCU.64 UR4, c[0x0][0x380] ;  /* 0x00007000ff0477ac */ /* 0x000e640008000a00 */
[----:B-1----:R-:W-:-:S05]  /*0c90*/  IADD3 R2, P0, PT, R4, UR4, RZ ;  /* 0x0000000404027c10 */ /* 0x002fca000ff1e0ff */
[----:B------:R-:W-:-:S06]  /*0ca0*/  IMAD.X R3, RZ, RZ, UR5, P0 ;  /* 0x00000005ff037e24 */ /* 0x000fcc00080e06ff */
[----:B------:R-:W2:Y:S01]  /*0cb0*/  LDG.E.S8 R3, desc[UR14][R2.64] ;  /* 0x0000000e02037981 */ /* 0x000ea2000c1e1300 */
[----:B------:R-:W-:Y:S02]  /*0cc0*/  VIADD R5, R5, 0x1 ;  /* 0x0000000105057836 */ /* 0x000fe40000000000 */
[----:B------:R-:W-:-:S03]  /*0cd0*/  VIADD R4, R4, 0x100 ;  /* 0x0000010004047836 */ /* 0x000fc60000000000 */
[----:B------:R-:W-:Y:S01]  /*0ce0*/  ISETP.NE.AND P0, PT, R5, RZ, PT ;  /* 0x000000ff0500720c */ /* 0x000fe20003f05270 */
[----:B--2--5:R-:W-:-:S12]  /*0cf0*/  IMAD.IADD R8, R3, 0x1, R8 ;  /* 0x0000000103087824 */ /* 0x024fd800078e0208 */
[----:B------:R-:W-:Y:S05]  /*0d00*/  @P0 BRA `(.L_x_187) ;  /* 0xfffffffc00dc0947 */ /* 0x000fea000383ffff */
.L_x_178:
[----:B------:R-:W-:Y:S05]  /*0d10*/  BSYNC.RECONVERGENT B1 ;  /* 0x0000000000017941 */ /* 0x000fea0003800200 */
.L_x_177:
[----:B------:R-:W-:-:S09]  /*0d20*/  UISETP.GE.U32.AND UP0, UPT, UR12, 0x100, UPT ;  /* 0x000001000c00788c */ /* 0x000fd2000bf06070 */
[----:B------:R-:W-:Y:S05]  /*0d30*/  BRA.U !UP0, `(.L_x_188) ;  /* 0x0000000108ac7547 */ /* 0x000fea000b800000 */
[----:B0-----:R-:W0:Y:S01]  /*0d40*/  S2R R9, SR_LANEID ;  /* 0x0000000000097919 */ /* 0x001e220000000000 */
[----:B-----5:R-:W1:Y:S01]  /*0d50*/  SHFL.DOWN PT, R2, R8, 0x1, 0x1f ;  /* 0x08201f0008027f89 */ /* 0x020e6200000e0000 */
        /* <DEDUP_REMOVED lines=35> */
[----:B------:R-:W2:Y:S01]  /*0f90*/  LDS.64 R8, [UR4+0x20] ;  /* 0x00002004ff087984 */ /* 0x000ea20008000a00 */
[----:B0-----:R-:W-:-:S04]  /*0fa0*/  IADD3 R0, PT, PT, R4, R0, R3 ;  /* 0x0000000004007210 */ /* 0x001fc80007ffe003 */
[----:B------:R-:W-:-:S04]  /*0fb0*/  IADD3 R0, PT, PT, R6, R0, R5 ;  /* 0x0000000006007210 */ /* 0x000fc80007ffe005 */
[----:B--2---:R-:W-:-:S05]  /*0fc0*/  IADD3 R0, PT, PT, R8, R0, R7 ;  /* 0x0000000008007210 */ /* 0x004fca0007ffe007 */
[----:B-1----:R-:W-:Y:S01]  /*0fd0*/  IMAD.IADD R3, R0, 0x1, R9 ;  /* 0x0000000100037824 */ /* 0x002fe200078e0209 */
[----:B------:R-:W-:Y:S06]  /*0fe0*/  BRA `(.L_x_189) ;  /* 0x0000001800187947 */ /* 0x000fec0003800000 */
.L_x_188:
[----:B------:R-:W-:Y:S01]  /*0ff0*/  LOP3.LUT R2, R0, 0x3e0, RZ, 0xc0, !PT ;  /* 0x000003e000027812 */ /* 0x000fe200078ec0ff */
[----:B------:R-:W1:Y:S04]  /*1000*/  S2R R10, SR_LANEID ;  /* 0x00000000000a7919 */ /* 0x000e680000000000 */
[----:B------:R-:W-:Y:S01]  /*1010*/  VIADD R3, R2, 0x20 ;  /* 0x0000002002037836 */ /* 0x000fe20000000000 */
[----:B------:R-:W-:-:S04]  /*1020*/  LOP3.LUT R2, RZ, R2, RZ, 0x33, !PT ;  /* 0x00000002ff027212 */ /* 0x000fc800078e33ff */
[----:B------:R-:W-:Y:S01]  /*1030*/  ISETP.GT.U32.AND P0, PT, R3, UR12, PT ;  /* 0x0000000c03007c0c */ /* 0x000fe2000bf04070 */
[----:B------:R-:W-:-:S05]  /*1040*/  VIADD R2, R2, UR12 ;  /* 0x0000000c02027c36 */ /* 0x000fca0008000000 */
[----:B------:R-:W-:-:S05]  /*1050*/  SEL R5, R2, 0x1f, P0 ;  /* 0x0000001f02057807 */ /* 0x000fca0000000000 */
[----:B-----5:R-:W2:Y:S01]  /*1060*/  SHFL.DOWN PT, R2, R8, 0x1, R5 ;  /* 0x0820000008027989 */ /* 0x020ea200000e0005 */
[CC--:B-1----:R-:W-:Y:S01]  /*1070*/  ISETP.GE.AND P0, PT, R10.reuse, R5.reuse, PT ;  /* 0x000000050a00720c */ /* 0x0c2fe20003f06270 */
[C---:B------:R-:W-:Y:S01]  /*1080*/  VIADD R4, R10.reuse, 0x2 ;  /* 0x000000020a047836 */ /* 0x040fe20000000000 */
[C---:B------:R-:W-:Y:S01]  /*1090*/  ISETP.NE.AND P1, PT, R10.reuse, RZ, PT ;  /* 0x000000ff0a00720c */ /* 0x040fe20003f25270 */
[----:B------:R-:W-:Y:S01]  /*10a0*/  VIADD R6, R10, 0x4 ;  /* 0x000000040a067836 */ /* 0x000fe20000000000 */
[----:B--2---:R-:W-:Y:S02]  /*10b0*/  SEL R3, R2, RZ, !P0 ;  /* 0x000000ff02037207 */ /* 0x004fe40004000000 */
[----:B------:R-:W-:-:S09]  /*10c0*/  ISETP.GT.AND P0, PT, R4, R5, PT ;  /* 0x000000050400720c */ /* 0x000fd20003f04270 */
[----:B0-----:R-:W0:Y:S01]  /*10d0*/  @!P1 S2R R9, SR_CgaCtaId ;  /* 0x0000000000099919 */ /* 0x001e220000008800 */
[----:B------:R-:W-:Y:S01]  /*10e0*/  @!P1 SHF.R.U32.HI R7, RZ, 0x3, R0 ;  /* 0x00000003ff079819 */ /* 0x000fe20000011600 */
[----:B------:R-:W-:Y:S01]  /*10f0*/  IMAD.IADD R2, R3, 0x1, R8 ;  /* 0x0000000103027824 */ /* 0x000fe200078e0208 */
[----:B------:R-:W-:Y:S02]  /*1100*/  @!P1 MOV R8, 0x400 ;  /* 0x0000040000089802 */ /* 0x000fe40000000f00 */
[----:B------:R-:W-:Y:S02]  /*1110*/  @!P1 LOP3.LUT R7, R7, 0x7c, RZ, 0xc0, !PT ;  /* 0x0000007c07079812 */ /* 0x000fe400078ec0ff */
[----:B------:R-:W1:Y:S02]  /*1120*/  SHFL.DOWN PT, R3, R2, 0x2, R5 ;  /* 0x0840000002037989 */ /* 0x000e6400000e0005 */
[----:B-1----:R-:W-:Y:S02]  /*1130*/  SEL R3, R3, RZ, !P0 ;  /* 0x000000ff03037207 */ /* 0x002fe40004000000 */
[----:B------:R-:W-:-:S02]  /*1140*/  ISETP.GT.AND P0, PT, R6, R5, PT ;  /* 0x000000050600720c */ /* 0x000fc40003f04270 */
[----:B0-----:R-:W-:Y:S01]  /*1150*/  @!P1 LEA R8, R9, R8, 0x18 ;  /* 0x0000000809089211 */ /* 0x001fe200078ec0ff */
[----:B------:R-:W-:Y:S02]  /*1160*/  IMAD.IADD R4, R2, 0x1, R3 ;  /* 0x0000000102047824 */ /* 0x000fe400078e0203 */
[----:B------:R-:W-:Y:S02]  /*1170*/  VIADD R2, R10, 0x8 ;  /* 0x000000080a027836 */ /* 0x000fe40000000000 */
[----:B------:R-:W-:Y:S01]  /*1180*/  @!P1 IMAD.IADD R8, R7, 0x1, R8 ;  /* 0x0000000107089824 */ /* 0x000fe200078e0208 */
[----:B------:R-:W0:Y:S02]  /*1190*/  SHFL.DOWN PT, R3, R4, 0x4, R5 ;  /* 0x0880000004037989 */ /* 0x000e2400000e0005 */
        /* <DEDUP_REMOVED lines=15> */
[----:B------:R-:W1:Y:S01]  /*1290*/  S2UR UR5, SR_CgaCtaId ;  /* 0x00000000000579c3 */ /* 0x000e620000008800 */
[----:B------:R-:W-:Y:S01]  /*12a0*/  UMOV UR4, 0x400 ;  /* 0x0000040000047882 */ /* 0x000fe20000000000 */
[----:B------:R-:W-:Y:S02]  /*12b0*/  UISETP.GT.U32.AND UP1, UPT, UR12, 0x20, UPT ;  /* 0x000000200c00788c */ /* 0x000fe4000bf24070 */
[----:B------:R-:W-:Y:S02]  /*12c0*/  UISETP.GT.U32.AND UP3, UPT, UR12, 0x40, UPT ;  /* 0x000000400c00788c */ /* 0x000fe4000bf64070 */
[----:B------:R-:W-:Y:S02]  /*12d0*/  UISETP.GT.U32.AND UP2, UPT, UR12, 0x80, UPT ;  /* 0x000000800c00788c */ /* 0x000fe4000bf44070 */
[----:B------:R-:W-:Y:S02]  /*12e0*/  UISETP.GT.U32.AND UP0, UPT, UR12, 0x60, UPT ;  /* 0x000000600c00788c */ /* 0x000fe4000bf04070 */
[----:B------:R-:W-:-:S02]  /*12f0*/  UISETP.GT.U32.AND UP4, UPT, UR12, 0xe0, UPT ;  /* 0x000000e00c00788c */ /* 0x000fc4000bf84070 */
[----:B------:R-:W-:Y:S01]  /*1300*/  PLOP3.LUT P1, PT, PT, PT, UP2, 0x80, 0x8 ;  /* 0x000000000008781c */ /* 0x000fe20003f2f028 */
[----:B-1----:R-:W-:-:S09]  /*1310*/  ULEA UR4, UR5, UR4, 0x18 ;  /* 0x0000000405047291 */ /* 0x002fd2000f8ec0ff */
[----:B------:R-:W1:Y:S04]  /*1320*/  LDS R0, [UR4+0xc] ;  /* 0x00000c04ff007984 */ /* 0x000e680008000800 */
[----:B0-----:R-:W0:Y:S04]  /*1330*/  LDS.128 R8, [UR4+0x10] ;  /* 0x00001004ff087984 */ /* 0x001e280008000c00 */
[----:B------:R-:W2:Y:S01]  /*1340*/  LDS.64 R6, [UR4+0x20] ;  /* 0x00002004ff067984 */ /* 0x000ea20008000a00 */
[----:B-1----:R-:W-:Y:S02]  /*1350*/  R2UR UR4, R0 ;  /* 0x00000000000472ca */ /* 0x002fe400000e0000 */
[----:B0-----:R-:W-:-:S02]  /*1360*/  R2UR UR5, R8 ;  /* 0x00000000080572ca */ /* 0x001fc400000e0000 */
[----:B------:R-:W-:-:S09]  /*1370*/  R2UR UR6, R9 ;  /* 0x00000000090672ca */ /* 0x000fd200000e0000 */
[----:B------:R-:W-:Y:S02]  /*1380*/  USEL UR4, UR4, URZ, UP1 ;  /* 0x000000ff04047287 */ /* 0x000fe40008800000 */
[----:B------:R-:W-:Y:S02]  /*1390*/  UISETP.GT.U32.AND UP1, UPT, UR12, 0xa0, UPT ;  /* 0x000000a00c00788c */ /* 0x000fe4000bf24070 */
[----:B------:R-:W-:Y:S02]  /*13a0*/  USEL UR5, UR5, URZ, UP3 ;  /* 0x000000ff05057287 */ /* 0x000fe40009800000 */
[----:B------:R-:W-:Y:S01]  /*13b0*/  IMAD.U32 R0, RZ, RZ, UR4 ;  /* 0x00000004ff007e24 */ /* 0x000fe2000f8e00ff */
[----:B------:R-:W-:Y:S01]  /*13c0*/  UISETP.GT.U32.AND UP3, UPT, UR12, 0xc0, UPT ;  /* 0x000000c00c00788c */ /* 0x000fe2000bf64070 */
[----:B------:R-:W-:Y:S01]  /*13d0*/  PLOP3.LUT P2, PT, PT, PT, UP1, 0x80, 0x8 ;  /* 0x000000000008781c */ /* 0x000fe20003f4f018 */
[----:B------:R-:W-:Y:S02]  /*13e0*/  USEL UR4, UR6, URZ, UP0 ;  /* 0x000000ff06047287 */ /* 0x000fe40008000000 */
[----:B------:R-:W-:-:S02]  /*13f0*/  IADD3 R3, PT, PT, R0, UR5, R3 ;  /* 0x0000000500037c10 */ /* 0x000fc4000fffe003 */
[----:B------:R-:W-:Y:S02]  /*1400*/  SEL R0, R10, RZ, P1 ;  /* 0x000000ff0a007207 */ /* 0x000fe40000800000 */
[----:B------:R-:W-:Y:S02]  /*1410*/  PLOP3.LUT P1, PT, PT, PT, UP3, 0x80, 0x8 ;  /* 0x000000000008781c */ /* 0x000fe40003f2f038 */
[----:B------:R-:W-:Y:S02]  /*1420*/  SEL R5, R11, RZ, P2 ;  /* 0x000000ff0b057207 */ /* 0x000fe40001000000 */
[----:B------:R-:W-:Y:S02]  /*1430*/  IADD3 R0, PT, PT, R0, UR4, R3 ;  /* 0x0000000400007c10 */ /* 0x000fe4000fffe003 */
[----:B------:R-:W-:Y:S02]  /*1440*/  PLOP3.LUT P2, PT, PT, PT, UP4, 0x80, 0x8 ;  /* 0x000000000008781c */ /* 0x000fe40003f4f048 */
[----:B--2---:R-:W-:-:S02]  /*1450*/  SEL R6, R6, RZ, P1 ;  /* 0x000000ff06067207 */ /* 0x004fc40000800000 */
[----:B------:R-:W-:Y:S02]  /*1460*/  SEL R7, R7, RZ, P2 ;  /* 0x000000ff07077207 */ /* 0x000fe40001000000 */
[----:B------:R-:W-:-:S05]  /*1470*/  IADD3 R0, PT, PT, R6, R0, R5 ;  /* 0x0000000006007210 */ /* 0x000fca0007ffe005 */
[----:B------:R-:W-:Y:S01]  /*1480*/  IMAD.IADD R3, R0, 0x1, R7 ;  /* 0x0000000100037824 */ /* 0x000fe200078e0207 */
[----:B------:R-:W-:Y:S06]  /*1490*/  BRA `(.L_x_189) ;  /* 0x0000001000ec7947 */ /* 0x000fec0003800000 */
.L_x_174:
[----:B------:R-:W0:Y:S01]  /*14a0*/  S2R R0, SR_TID.X ;  /* 0x0000000000007919 */ /* 0x000e220000002100 */
[----:B------:R-:W1:Y:S01]  /*14b0*/  LDCU.64 UR10, c[0x0][0x380] ;  /* 0x00007000ff0a77ac */ /* 0x000e620008000a00 */
[----:B------:R-:W-:-:S04]  /*14c0*/  IMAD.U32 R3, RZ, RZ, UR13 ;  /* 0x0000000dff037e24 */ /* 0x000fc8000f8e00ff */
[----:B0-----:R-:W-:-:S05]  /*14d0*/  IMAD R2, R3, 0x1000, R0 ;  /* 0x0000100003027824 */ /* 0x001fca00078e0200 */
        /* <DEDUP_REMOVED lines=18> */
[----:B------:R-:W-:Y:S01]  /*1600*/  UISETP.GE.U32.AND UP0, UPT, UR12, UR5, UPT ;  /* 0x000000050c00728c */ /* 0x000fe2000bf06070 */
        /* <DEDUP_REMOVED lines=8> */
[----:B------:R-:W-:Y:S06]  /*1690*/  BRA.U !UP0, `(.L_x_190) ;  /* 0x0000000d08c47547 */ /* 0x000fec000b800000 */
[----:B------:R-:W-:Y:S02]  /*16a0*/  ULEA UR6, UR13, UR5, 0xc ;  /* 0x000000050d067291 */ /* 0x000fe4000f8e60ff */
[----:B------:R-:W-:Y:S01]  /*16b0*/  IMAD.U32 R3, RZ, RZ, UR5 ;  /* 0x00000005ff037e24 */ /* 0x000fe2000f8e00ff */
[----:B------:R-:W-:Y:S01]  /*16c0*/  UIADD3 UR9, UPT, UPT, UR8, -0x1000, URZ ;  /* 0xfffff00008097890 */ /* 0x000fe2000fffe0ff */
[----:B------:R-:W-:Y:S01]  /*16d0*/  LOP3.LUT R2, RZ, R0, RZ, 0x33, !PT ;  /* 0x00000000ff027212 */ /* 0x000fe200078e33ff */
[----:B------:R-:W-:Y:S01]  /*16e0*/  UMOV UR4, URZ ;  /* 0x000000ff00047c82 */ /* 0x000fe20008000000 */
[----:B------:R-:W-:Y:S02]  /*16f0*/  IMAD.U32 R4, RZ, RZ, UR6 ;  /* 0x00000006ff047e24 */ /* 0x000fe4000f8e00ff */
[----:B------:R-:W-:Y:S01]  /*1700*/  IADD3 R2, PT, PT, -R3, UR8, R2 ;  /* 0x0000000803027c10 */ /* 0x000fe2000fffe102 */
[----:B------:R-:W-:Y:S01]  /*1710*/  IMAD.U32 R3, RZ, RZ, UR13 ;  /* 0x0000000dff037e24 */ /* 0x000fe2000f8e00ff */
[----:B------:R-:W-:Y:S01]  /*1720*/  UMOV UR7, UR6 ;  /* 0x0000000600077c82 */ /* 0x000fe20008000000 */
[----:B------:R-:W-:Y:S01]  /*1730*/  IMAD.U32 R7, RZ, RZ, UR6 ;  /* 0x00000006ff077e24 */ /* 0x000fe2000f8e00ff */
[----:B------:R-:W-:Y:S01]  /*1740*/  ISETP.GT.U32.AND P0, PT, R4, UR9, PT ;  /* 0x0000000904007c0c */ /* 0x000fe2000bf04070 */
[----:B------:R-:W-:-:S02]  /*1750*/  IMAD R3, R3, -0x1000, R2 ;  /* 0xfffff00003037824 */ /* 0x000fc400078e0202 */
[----:B------:R-:W-:Y:S01]  /*1760*/  IMAD.U32 R5, RZ, RZ, UR6 ;  /* 0x00000006ff057e24 */ /* 0x000fe2000f8e00ff */
[----:B------:R-:W-:-:S09]  /*1770*/  IADD3 R2, PT, PT, R7, 0x800, R0 ;  /* 0x0000080007027810 */ /* 0x000fd20007ffe000 */
[----:B------:R-:W-:Y:S05]  /*1780*/  @P0 BRA `(.L_x_191) ;  /* 0x0000000000a00947 */ /* 0x000fea0003800000 */
[----:B------:R-:W0:Y:S01]  /*1790*/  LDCU UR8, c[0x0][0x3a8] ;  /* 0x00007500ff0877ac */ /* 0x000e220008000800 */
[----:B------:R-:W1:Y:S01]  /*17a0*/  LDCU.64 UR10, c[0x0][0x380] ;  /* 0x00007000ff0a77ac */ /* 0x000e620008000a00 */
[----:B------:R-:W-:Y:S01]  /*17b0*/  NOP ;  /* 0x0000000000007918 */ /* 0x000fe20000000000 */
.L_x_192:
[----:B------:R-:W-:-:S05]  /*17c0*/  IMAD.IADD R6, R0, 0x1, R5 ;  /* 0x0000000100067824 */ /* 0x000fca00078e0205 */
[----:B-1----:R-:W-:-:S05]  /*17d0*/  IADD3 R6, P0, PT, R6, UR10, RZ ;  /* 0x0000000a06067c10 */ /* 0x002fca000ff1e0ff */
[----:B------:R-:W-:-:S05]  /*17e0*/  IMAD.X R7, RZ, RZ, UR11, P0 ;  /* 0x0000000bff077e24 */ /* 0x000fca00080e06ff */
        /* <DEDUP_REMOVED lines=17> */
[----:B0-----:R-:W-:-:S04]  /*1900*/  IADD3 R11, PT, PT, -R5, UR8, RZ ;  /* 0x00000008050b7c10 */ /* 0x001fc8000fffe1ff */
[----:B------:R-:W-:Y:S02]  /*1910*/  ISETP.GE.U32.AND P0, PT, R11, UR5, PT ;  /* 0x000000050b007c0c */ /* 0x000fe4000bf06070 */
        /* <DEDUP_REMOVED lines=8> */
[----:B------:R-:W-:Y:S01]  /*19a0*/  VIADD R5, R5, UR5 ;  /* 0x0000000505057c36 */ /* 0x000fe20008000000 */
[----:B------:R-:W-:Y:S01]  /*19b0*/  UIADD3 UR4, UPT, UPT, UR4, 0x1, URZ ;  /* 0x0000000104047890 */ /* 0x000fe2000fffe0ff */
[----:B------:R-:W-:Y:S01]  /*19c0*/  VIADD R3, R3, -UR5 ;  /* 0x8000000503037c36 */ /* 0x000fe20008000000 */
[----:B------:R-:W-:Y:S02]  /*19d0*/  UIADD3 UR7, UPT, UPT, UR5, UR7, URZ ;  /* 0x0000000705077290 */ /* 0x000fe4000fffe0ff */
[----:B------:R-:W-:Y:S01]  /*19e0*/  VIADD R2, R2, UR5 ;  /* 0x0000000502027c36 */ /* 0x000fe20008000000 */
[----:B------:R-:W-:-:S13]  /*19f0*/  ISETP.GT.U32.AND P0, PT, R5, UR9, PT ;  /* 0x0000000905007c0c */ /* 0x000fda000bf04070 */
[----:B------:R-:W-:Y:S05]  /*1a00*/  @!P0 BRA `(.L_x_192) ;  /* 0xfffffffc006c8947 */ /* 0x000fea000383ffff */
.L_x_191:
[----:B------:R-:W-:Y:S01]  /*1a10*/  IADD3 R7, PT, PT, -R5, UR8, RZ ;  /* 0x0000000805077c10 */ /* 0x000fe2000fffe1ff */
[----:B------:R-:W-:Y:S03]  /*1a20*/  BSSY.RECONVERGENT B1, `(.L_x_190) ;  /* 0x00000b8000017945 */ /* 0x000fe60003800200 */
[----:B------:R-:W-:-:S04]  /*1a30*/  ISETP.GE.AND P0, PT, R0, R7, PT ;  /* 0x000000070000720c */ /* 0x000fc80003f06270 */
[----:B------:R-:W-:-:S13]  /*1a40*/  ISETP.GE.U32.OR P0, PT, R5, UR8, P0 ;  /* 0x0000000805007c0c */ /* 0x000fda0008706470 */
[----:B------:R-:W-:Y:S05]  /*1a50*/  @P0 BRA `(.L_x_193) ;  /* 0x0000000800d00947 */ /* 0x000fea0003800000 */
[----:B------:R-:W0:Y:S01]  /*1a60*/  LDC R7, c[0x0][0x3ac] ;  /* 0x0000eb00ff077b82 */ /* 0x000e220000000800 */
[----:B------:R-:W-:Y:S01]  /*1a70*/  IMAD.U32 R9, RZ, RZ, UR6 ;  /* 0x00000006ff097e24 */ /* 0x000fe2000f8e00ff */
[----:B------:R-:W-:Y:S01]  /*1a80*/  LOP3.LUT R4, RZ, R0, RZ, 0x33, !PT ;  /* 0x00000000ff047212 */ /* 0x000fe200078e33ff */
[----:B------:R-:W-:Y:S03]  /*1a90*/  BSSY.RECONVERGENT B2, `(.L_x_194) ;  /* 0x000005c000027945 */ /* 0x000fe60003800200 */
[----:B------:R-:W-:Y:S01]  /*1aa0*/  IADD3 R4, PT, PT, -R9, UR8, R4 ;  /* 0x0000000809047c10 */ /* 0x000fe2000fffe104 */
[----:B0-----:R-:W-:-:S04]  /*1ab0*/  IMAD R7, R7, UR4, RZ ;  /* 0x0000000407077c24 */ /* 0x001fc8000f8e02ff */
[----:B------:R-:W-:-:S05]  /*1ac0*/  IMAD R4, R7, -0x1000, R4 ;  /* 0xfffff00007047824 */ /* 0x000fca00078e0204 */
[C---:B------:R-:W-:Y:S02]  /*1ad0*/  ISETP.GE.U32.AND P0, PT, R4.reuse, 0xf00, PT ;  /* 0x00000f000400780c */ /* 0x040fe40003f06070 */
[----:B------:R-:W-:Y:S01]  /*1ae0*/  LEA.HI R6, R4, 0x1, RZ, 0x18 ;  /* 0x0000000104067811 */ /* 0x000fe200078fc0ff */
[----:B------:R-:W-:-:S03]  /*1af0*/  IMAD.MOV.U32 R4, RZ, RZ, R0 ;  /* 0x000000ffff047224 */ /* 0x000fc600078e0000 */
[----:B------:R-:W-:-:S07]  /*1b00*/  LOP3.LUT R7, R6, 0xf, RZ, 0xc0, !PT ;  /* 0x0000000f06077812 */ /* 0x000fce00078ec0ff */
[----:B------:R-:W-:Y:S05]  /*1b10*/  @!P0 BRA `(.L_x_195) ;  /* 0x00000004004c8947 */ /* 0x000fea0003800000 */
[----:B------:R-:W-:Y:S01]  /*1b20*/  LEA.HI R4, R3, 0x1, RZ, 0x18 ;  /* 0x0000000103047811 */ /* 0x000fe200078fc0ff */
[----:B------:R-:W-:Y:S01]  /*1b30*/  BSSY.RECONVERGENT B3, `(.L_x_196) ;  /* 0x0000050000037945 */ /* 0x000fe20003800200 */
[----:B------:R-:W-:Y:S02]  /*1b40*/  LOP3.LUT R9, R0, 0x800, RZ, 0xfc, !PT ;  /* 0x0000080000097812 */ /* 0x000fe400078efcff */
[----:B------:R-:W-:-:S05]  /*1b50*/  LOP3.LUT R4, R4, 0x1fffff0, RZ, 0xc0, !PT ;  /* 0x01fffff004047812 */ /* 0x000fca00078ec0ff */
[----:B------:R-:W-:-:S07]  /*1b60*/  IMAD.MOV R12, RZ, RZ, -R4 ;  /* 0x000000ffff0c7224 */ /* 0x000fce00078e0a04 */
.L_x_197:
        /* <DEDUP_REMOVED lines=11> */
[----:B------:R-:W-:Y:S01]  /*1c20*/  IMAD.X R15, RZ, RZ, UR11, P1 ;  /* 0x0000000bff0f7e24 */ /* 0x000fe200088e06ff */
[----:B------:R-:W-:Y:S01]  /*1c30*/  IADD3 R22, P1, PT, R22, UR10, RZ ;  /* 0x0000000a16167c10 */ /* 0x000fe2000ff3e0ff */
[C---:B------:R-:W-:Y:S01]  /*1c40*/  VIADD R16, R2.reuse, 0xfffffc00 ;  /* 0xfffffc0002107836 */ /* 0x040fe20000000000 */
[----:B------:R1:W3:Y:S01]  /*1c50*/  LDG.E.S8 R8, desc[UR14][R18.64] ;  /* 0x0000000e12087981 */ /* 0x0002e2000c1e1300 */
[----:B------:R-:W-:-:S02]  /*1c60*/  VIADD R17, R2, 0xfffffd00 ;  /* 0xfffffd0002117836 */ /* 0x000fc40000000000 */
[----:B------:R-:W-:Y:S01]  /*1c70*/  IMAD.X R29, RZ, RZ, UR11, P0 ;  /* 0x0000000bff1d7e24 */ /* 0x000fe200080e06ff */
[----:B------:R-:W-:Y:S01]  /*1c80*/  IADD3 R16, P0, PT, R16, UR10, RZ ;  /* 0x0000000a10107c10 */ /* 0x000fe2000ff1e0ff */
[----:B------:R-:W-:Y:S01]  /*1c90*/  IMAD.X R23, RZ, RZ, UR11, P1 ;  /* 0x0000000bff177e24 */ /* 0x000fe200088e06ff */
[----:B0-----:R-:W-:Y:S01]  /*1ca0*/  IADD3 R20, P1, PT, R17, UR10, RZ ;  /* 0x0000000a11147c10 */ /* 0x001fe2000ff3e0ff */
[C---:B------:R-:W-:Y:S01]  /*1cb0*/  VIADD R21, R2.reuse, 0xfffffe00 ;  /* 0xfffffe0002157836 */ /* 0x040fe20000000000 */
[----:B------:R0:W3:Y:S01]  /*1cc0*/  LDG.E.S8 R10, desc[UR14][R14.64] ;  /* 0x0000000e0e0a7981 */ /* 0x0000e2000c1e1300 */
[C---:B-1----:R-:W-:Y:S02]  /*1cd0*/  VIADD R19, R2.reuse, 0xffffff00 ;  /* 0xffffff0002137836 */ /* 0x042fe40000000000 */
[----:B------:R-:W-:Y:S01]  /*1ce0*/  IMAD.X R17, RZ, RZ, UR11, P0 ;  /* 0x0000000bff117e24 */ /* 0x000fe200080e06ff */
[----:B------:R-:W-:Y:S01]  /*1cf0*/  IADD3 R18, P0, PT, R21, UR10, RZ ;  /* 0x0000000a15127c10 */ /* 0x000fe2000ff1e0ff */
[----:B------:R-:W-:Y:S01]  /*1d00*/  IMAD.X R21, RZ, RZ, UR11, P1 ;  /* 0x0000000bff157e24 */ /* 0x000fe200088e06ff */
[----:B------:R1:W4:Y:S01]  /*1d10*/  LDG.E.S8 R4, desc[UR14][R28.64] ;  /* 0x0000000e1c047981 */ /* 0x000322000c1e1300 */
[----:B0-----:R-:W-:Y:S01]  /*1d20*/  VIADD R15, R2, 0x100 ;  /* 0x00000100020f7836 */ /* 0x001fe20000000000 */
[----:B------:R-:W-:-:S02]  /*1d30*/  IADD3 R14, P1, PT, R19, UR10, RZ ;  /* 0x0000000a130e7c10 */ /* 0x000fc4000ff3e0ff */
[----:B------:R0:W5:Y:S01]  /*1d40*/  LDG.E.S8 R25, desc[UR14][R16.64] ;  /* 0x0000000e10197981 */ /* 0x000162000c1e1300 */
[----:B------:R-:W-:Y:S02]  /*1d50*/  IMAD.X R19, RZ, RZ, UR11, P0 ;  /* 0x0000000bff137e24 */ /* 0x000fe400080e06ff */
[C---:B------:R-:W-:Y:S01]  /*1d60*/  VIADD R26, R2.reuse, 0x300 ;  /* 0x00000300021a7836 */ /* 0x040fe20000000000 */
[----:B------:R-:W4:Y:S01]  /*1d70*/  LDG.E.S8 R27, desc[UR14][R22.64] ;  /* 0x0000000e161b7981 */ /* 0x000f22000c1e1300 */
[----:B-1----:R-:W-:-:S03]  /*1d80*/  VIADD R28, R2, 0x200 ;  /* 0x00000200021c7836 */ /* 0x002fc60000000000 */
[----:B------:R1:W5:Y:S01]  /*1d90*/  LDG.E.S8 R24, desc[UR14][R20.64] ;  /* 0x0000000e14187981 */ /* 0x000362000c1e1300 */
[----:B0-----:R-:W-:Y:S01]  /*1da0*/  IADD3 R16, P0, PT, R15, UR10, RZ ;  /* 0x0000000a0f107c10 */ /* 0x001fe2000ff1e0ff */
[----:B------:R-:W-:Y:S01]  /*1db0*/  IMAD.X R15, RZ, RZ, UR11, P1 ;  /* 0x0000000bff0f7e24 */ /* 0x000fe200088e06ff */
[----:B------:R-:W-:Y:S01]  /*1dc0*/  IADD3 R28, P1, PT, R28, UR10, RZ ;  /* 0x0000000a1c1c7c10 */ /* 0x000fe2000ff3e0ff */
[----:B------:R0:W2:Y:S02]  /*1dd0*/  LDG.E.S8 R23, desc[UR14][R18.64] ;  /* 0x0000000e12177981 */ /* 0x0000a4000c1e1300 */
[----:B------:R-:W-:Y:S02]  /*1de0*/  IMAD.X R17, RZ, RZ, UR11, P0 ;  /* 0x0000000bff117e24 */ /* 0x000fe400080e06ff */
[----:B------:R0:W2:Y:S01]  /*1df0*/  LDG.E.S8 R22, desc[UR14][R14.64] ;  /* 0x0000000e0e167981 */ /* 0x0000a2000c1e1300 */
[----:B-1----:R-:W-:Y:S01]  /*1e00*/  IADD3 R20, P0, PT, R26, UR10, RZ ;  /* 0x0000000a1a147c10 */ /* 0x002fe2000ff1e0ff */
[----:B------:R-:W-:-:S02]  /*1e10*/  IMAD.X R29, RZ, RZ, UR11, P1 ;  /* 0x0000000bff1d7e24 */ /* 0x000fc400088e06ff */
[----:B------:R1:W2:Y:S02]  /*1e20*/  LDG.E.S8 R26, desc[UR14][R16.64] ;  /* 0x0000000e101a7981 */ /* 0x0002a4000c1e1300 */
[----:B------:R-:W-:Y:S02]  /*1e30*/  IMAD.X R21, RZ, RZ, UR11, P0 ;  /* 0x0000000bff157e24 */ /* 0x000fe400080e06ff */
[C---:B0-----:R-:W-:Y:S01]  /*1e40*/  VIADD R18, R2.reuse, 0x400 ;  /* 0x0000040002127836 */ /* 0x041fe20000000000 */
[----:B------:R-:W2:Y:S01]  /*1e50*/  LDG.E.S8 R28, desc[UR14][R28.64] ;  /* 0x0000000e1c1c7981 */ /* 0x000ea2000c1e1300 */
[C---:B------:R-:W-:Y:S02]  /*1e60*/  VIADD R14, R2.reuse, 0x500 ;  /* 0x00000500020e7836 */ /* 0x040fe40000000000 */
[----:B-1----:R-:W-:-:S03]  /*1e70*/  VIADD R16, R2, 0x600 ;  /* 0x0000060002107836 */ /* 0x002fc60000000000 */
[----:B------:R-:W-:Y:S01]  /*1e80*/  IADD3 R14, P0, PT, R14, UR10, RZ ;  /* 0x0000000a0e0e7c10 */ /* 0x000fe2000ff1e0ff */
[----:B------:R0:W2:Y:S04]  /*1e90*/  LDG.E.S8 R29, desc[UR14][R20.64] ;  /* 0x0000000e141d7981 */ /* 0x0000a8000c1e1300 */
[----:B------:R-:W-:Y:S01]  /*1ea0*/  IMAD.X R15, RZ, RZ, UR11, P0 ;  /* 0x0000000bff0f7e24 */ /* 0x000fe200080e06ff */
[----:B------:R-:W-:Y:S02]  /*1eb0*/  IADD3 R16, P0, PT, R16, UR10, RZ ;  /* 0x0000000a10107c10 */ /* 0x000fe4000ff1e0ff */
[----:B------:R-:W-:Y:S01]  /*1ec0*/  IADD3 R18, P1, PT, R18, UR10, RZ ;  /* 0x0000000a12127c10 */ /* 0x000fe2000ff3e0ff */
[----:B0-----:R-:W-:Y:S02]  /*1ed0*/  VIADD R20, R2, 0x700 ;  /* 0x0000070002147836 */ /* 0x001fe40000000000 */
[----:B------:R-:W2:Y:S01]  /*1ee0*/  LDG.E.S8 R15, desc[UR14][R14.64] ;  /* 0x0000000e0e0f7981 */ /* 0x000ea2000c1e1300 */
[----:B------:R-:W-:-:S02]  /*1ef0*/  IMAD.X R17, RZ, RZ, UR11, P0 ;  /* 0x0000000bff117e24 */ /* 0x000fc400080e06ff */
[----:B------:R-:W-:Y:S01]  /*1f00*/  IADD3 R20, P0, PT, R20, UR10, RZ ;  /* 0x0000000a14147c10 */ /* 0x000fe2000ff1e0ff */
[----:B------:R-:W-:Y:S02]  /*1f10*/  IMAD.X R19, RZ, RZ, UR11, P1 ;  /* 0x0000000bff137e24 */ /* 0x000fe400088e06ff */
[----:B------:R-:W2:Y:S02]  /*1f20*/  LDG.E.S8 R16, desc[UR14][R16.64] ;  /* 0x0000000e10107981 */ /* 0x000ea4000c1e1300 */
[----:B------:R-:W-:Y:S02]  /*1f30*/  IMAD.X R21, RZ, RZ, UR11, P0 ;  /* 0x0000000bff157e24 */ /* 0x000fe400080e06ff */
[----:B------:R-:W2:Y:S04]  /*1f40*/  LDG.E.S8 R18, desc[UR14][R18.64] ;  /* 0x0000000e12127981 */ /* 0x000ea8000c1e1300 */
[----:B------:R-:W2:Y:S01]  /*1f50*/  LDG.E.S8 R21, desc[UR14][R20.64] ;  /* 0x0000000e14157981 */ /* 0x000ea2000c1e1300 */
[----:B------:R-:W-:-:S05]  /*1f60*/  VIADD R12, R12, 0x10 ;  /* 0x000000100c0c7836 */ /* 0x000fca0000000000 */
[----:B------:R-:W-:Y:S01]  /*1f70*/  ISETP.NE.AND P0, PT, R12, RZ, PT ;  /* 0x000000ff0c00720c */ /* 0x000fe20003f05270 */
[----:B------:R-:W-:Y:S02]  /*1f80*/  VIADD R9, R9, 0x1000 ;  /* 0x0000100009097836 */ /* 0x000fe40000000000 */
[----:B------:R-:W-:Y:S01]  /*1f90*/  VIADD R2, R2, 0x1000 ;  /* 0x0000100002027836 */ /* 0x000fe20000000000 */
[----:B---3--:R-:W-:-:S04]  /*1fa0*/  IADD3 R8, PT, PT, R10, R11, R8 ;  /* 0x0000000b0a087210 */ /* 0x008fc80007ffe008 */
[----:B----4-:R-:W-:-:S04]  /*1fb0*/  IADD3 R4, PT, PT, R27, R8, R4 ;  /* 0x000000081b047210 */ /* 0x010fc80007ffe004 */
[----:B-----5:R-:W-:-:S04]  /*1fc0*/  IADD3 R4, PT, PT, R24, R4, R25 ;  /* 0x0000000418047210 */ /* 0x020fc80007ffe019 */
[----:B--2---:R-:W-:-:S04]  /*1fd0*/  IADD3 R4, PT, PT, R22, R4, R23 ;  /* 0x0000000416047210 */ /* 0x004fc80007ffe017 */
[----:B------:R-:W-:-:S04]  /*1fe0*/  IADD3 R4, PT, PT, R26, R4, R13 ;  /* 0x000000041a047210 */ /* 0x000fc80007ffe00d */
[----:B------:R-:W-:-:S04]  /*1ff0*/  IADD3 R4, PT, PT, R29, R4, R28 ;  /* 0x000000041d047210 */ /* 0x000fc80007ffe01c */
[----:B------:R-:W-:-:S04]  /*2000*/  IADD3 R4, PT, PT, R15, R4, R18 ;  /* 0x000000040f047210 */ /* 0x000fc80007ffe012 */
[----:B------:R-:W-:Y:S01]  /*2010*/  IADD3 R11, PT, PT, R21, R4, R16 ;  /* 0x00000004150b7210 */ /* 0x000fe20007ffe010 */
[----:B------:R-:W-:Y:S06]  /*2020*/  @P0 BRA `(.L_x_197) ;  /* 0xfffffff800d00947 */ /* 0x000fec000383ffff */
[----:B------:R-:W-:Y:S05]  /*2030*/  BSYNC.RECONVERGENT B3 ;  /* 0x0000000000037941 */ /* 0x000fea0003800200 */
.L_x_196:
[----:B------:R-:W-:-:S07]  /*2040*/  VIADD R4, R9, 0xfffff800 ;  /* 0xfffff80009047836 */ /* 0x000fce0000000000 */
.L_x_195:
[----:B------:R-:W-:Y:S05]  /*2050*/  BSYNC.RECONVERGENT B2 ;  /* 0x0000000000027941 */ /* 0x000fea0003800200 */
.L_x_194:
[----:B------:R-:W-:-:S13]  /*2060*/  ISETP.NE.AND P0, PT, R7, RZ, PT ;  /* 0x000000ff0700720c */ /* 0x000fda0003f05270 */
[----:B------:R-:W-:Y:S05]  /*2070*/  @!P0 BRA `(.L_x_193) ;  /* 0x0000000400488947 */ /* 0x000fea0003800000 */
[----:B------:R-:W-:Y:S01]  /*2080*/  ISETP.GE.U32.AND P1, PT, R7, 0x8, PT ;  /* 0x000000080700780c */ /* 0x000fe20003f26070 */
[----:B------:R-:W-:Y:S01]  /*2090*/  BSSY.RECONVERGENT B2, `(.L_x_198) ;  /* 0x0000029000027945 */ /* 0x000fe20003800200 */
[----:B------:R-:W-:-:S04]  /*20a0*/  LOP3.LUT R20, R6, 0x7, RZ, 0xc0, !PT ;  /* 0x0000000706147812 */ /* 0x000fc800078ec0ff */
[----:B------:R-:W-:-:S07]  /*20b0*/  ISETP.NE.AND P0, PT, R20, RZ, PT ;  /* 0x000000ff1400720c */ /* 0x000fce0003f05270 */
[----:B------:R-:W-:Y:S06]  /*20c0*/  @!P1 BRA `(.L_x_199) ;  /* 0x0000000000949947 */ /* 0x000fec0003800000 */
[----:B------:R-:W-:-:S04]  /*20d0*/  IMAD.IADD R9, R4, 0x1, R5 ;  /* 0x0000000104097824 */ /* 0x000fc800078e0205 */
[C---:B------:R-:W-:Y:S01]  /*20e0*/  VIADD R16, R9.reuse, 0x100 ;  /* 0x0000010009107836 */ /* 0x040fe20000000000 */
[C---:B------:R-:W-:Y:S01]  /*20f0*/  IADD3 R14, P1, PT, R9.reuse, UR10, RZ ;  /* 0x0000000a090e7c10 */ /* 0x040fe2000ff3e0ff */
[C---:B------:R-:W-:Y:S02]  /*2100*/  VIADD R18, R9.reuse, 0x200 ;  /* 0x0000020009127836 */ /* 0x040fe40000000000 */
[C---:B------:R-:W-:Y:S01]  /*2110*/  VIADD R12, R9.reuse, 0x300 ;  /* 0x00000300090c7836 */ /* 0x040fe20000000000 */
[----:B------:R-:W-:Y:S01]  /*2120*/  IADD3 R16, P2, PT, R16, UR10, RZ ;  /* 0x0000000a10107c10 */ /* 0x000fe2000ff5e0ff */
[----:B------:R-:W-:Y:S01]  /*2130*/  IMAD.X R15, RZ, RZ, UR11, P1 ;  /* 0x0000000bff0f7e24 */ /* 0x000fe200088e06ff */
[----:B------:R-:W-:Y:S01]  /*2140*/  IADD3 R18, P1, PT, R18, UR10, RZ ;  /* 0x0000000a12127c10 */ /* 0x000fe2000ff3e0ff */
[C---:B------:R-:W-:Y:S02]  /*2150*/  VIADD R8, R9.reuse, 0x400 ;  /* 0x0000040009087836 */ /* 0x040fe40000000000 */
[----:B------:R-:W-:Y:S01]  /*2160*/  IMAD.X R17, RZ, RZ, UR11, P2 ;  /* 0x0000000bff117e24 */ /* 0x000fe200090e06ff */
[----:B------:R-:W-:Y:S01]  /*2170*/  IADD3 R12, P2, PT, R12, UR10, RZ ;  /* 0x0000000a0c0c7c10 */ /* 0x000fe2000ff5e0ff */
[C---:B------:R-:W-:Y:S01]  /*2180*/  VIADD R21, R9.reuse, 0x500 ;  /* 0x0000050009157836 */ /* 0x040fe20000000000 */
[----:B------:R0:W2:Y:S01]  /*2190*/  LDG.E.S8 R2, desc[UR14][R14.64] ;  /* 0x0000000e0e027981 */ /* 0x0000a2000c1e1300 */
[----:B------:R-:W-:Y:S01]  /*21a0*/  IMAD.X R19, RZ, RZ, UR11, P1 ;  /* 0x0000000bff137e24 */ /* 0x000fe200088e06ff */
[----:B------:R-:W-:Y:S01]  /*21b0*/  IADD3 R8, P1, PT, R8, UR10, RZ ;  /* 0x0000000a08087c10 */ /* 0x000fe2000ff3e0ff */
[C---:B------:R-:W-:Y:S01]  /*21c0*/  VIADD R22, R9.reuse, 0x600 ;  /* 0x0000060009167836 */ /* 0x040fe20000000000 */
[----:B------:R1:W2:Y:S01]  /*21d0*/  LDG.E.S8 R7, desc[UR14][R16.64] ;  /* 0x0000000e10077981 */ /* 0x0002a2000c1e1300 */
[----:B------:R-:W-:-:S02]  /*21e0*/  VIADD R23, R9, 0x700 ;  /* 0x0000070009177836 */ /* 0x000fc40000000000 */
[----:B------:R-:W-:Y:S01]  /*21f0*/  IMAD.X R13, RZ, RZ, UR11, P2 ;  /* 0x0000000bff0d7e24 */ /* 0x000fe200090e06ff */
[----:B------:R3:W4:Y:S01]  /*2200*/  LDG.E.S8 R10, desc[UR14][R18.64] ;  /* 0x0000000e120a7981 */ /* 0x000722000c1e1300 */
[----:B0-----:R-:W-:Y:S01]  /*2210*/  IADD3 R14, P3, PT, R21, UR10, RZ ;  /* 0x0000000a150e7c10 */ /* 0x001fe2000ff7e0ff */
[----:B------:R-:W-:Y:S02]  /*2220*/  IMAD.X R9, RZ, RZ, UR11, P1 ;  /* 0x0000000bff097e24 */ /* 0x000fe400088e06ff */
[----:B------:R-:W4:Y:S01]  /*2230*/  LDG.E.S8 R12, desc[UR14][R12.64] ;  /* 0x0000000e0c0c7981 */ /* 0x000f22000c1e1300 */
[----:B-1----:R-:W-:Y:S01]  /*2240*/  IADD3 R16, P2, PT, R22, UR10, RZ ;  /* 0x0000000a16107c10 */ /* 0x002fe2000ff5e0ff */
[----:B------:R-:W-:Y:S02]  /*2250*/  IMAD.X R15, RZ, RZ, UR11, P3 ;  /* 0x0000000bff0f7e24 */ /* 0x000fe400098e06ff */
[----:B------:R-:W5:Y:S01]  /*2260*/  LDG.E.S8 R8, desc[UR14][R8.64] ;  /* 0x0000000e08087981 */ /* 0x000f62000c1e1300 */
[----:B---3--:R-:W-:Y:S01]  /*2270*/  IADD3 R18, P1, PT, R23, UR10, RZ ;  /* 0x0000000a17127c10 */ /* 0x008fe2000ff3e0ff */
[----:B------:R-:W-:-:S02]  /*2280*/  IMAD.X R17, RZ, RZ, UR11, P2 ;  /* 0x0000000bff117e24 */ /* 0x000fc400090e06ff */
[----:B------:R-:W5:Y:S02]  /*2290*/  LDG.E.S8 R14, desc[UR14][R14.64] ;  /* 0x0000000e0e0e7981 */ /* 0x000f64000c1e1300 */
[----:B------:R-:W-:Y:S02]  /*22a0*/  IMAD.X R19, RZ, RZ, UR11, P1 ;  /* 0x0000000bff137e24 */ /* 0x000fe400088e06ff */
[----:B------:R-:W3:Y:S04]  /*22b0*/  LDG.E.S8 R16, desc[UR14][R16.64] ;  /* 0x0000000e10107981 */ /* 0x000ee8000c1e1300 */
[----:B------:R-:W3:Y:S01]  /*22c0*/  LDG.E.S8 R18, desc[UR14][R18.64] ;  /* 0x0000000e12127981 */ /* 0x000ee2000c1e1300 */
[----:B------:R-:W-:Y:S01]  /*22d0*/  VIADD R4, R4, 0x800 ;  /* 0x0000080004047836 */ /* 0x000fe20000000000 */
[----:B--2---:R-:W-:-:S04]  /*22e0*/  IADD3 R7, PT, PT, R7, R11, R2 ;  /* 0x0000000b07077210 */ /* 0x004fc80007ffe002 */
[----:B----4-:R-:W-:-:S04]  /*22f0*/  IADD3 R7, PT, PT, R12, R7, R10 ;  /* 0x000000070c077210 */ /* 0x010fc80007ffe00a */
[----:B-----5:R-:W-:-:S04]  /*2300*/  IADD3 R7, PT, PT, R14, R7, R8 ;  /* 0x000000070e077210 */ /* 0x020fc80007ffe008 */
[----:B---3--:R-:W-:-:S07]  /*2310*/  IADD3 R11, PT, PT, R18, R7, R16 ;  /* 0x00000007120b7210 */ /* 0x008fce0007ffe010 */
.L_x_199:
[----:B------:R-:W-:Y:S05]  /*2320*/  BSYNC.RECONVERGENT B2 ;  /* 0x0000000000027941 */ /* 0x000fea0003800200 */
.L_x_198:
[----:B------:R-:W-:Y:S05]  /*2330*/  @!P0 BRA `(.L_x_193) ;  /* 0x0000000000988947 */ /* 0x000fea0003800000 */
[----:B------:R-:W-:Y:S01]  /*2340*/  ISETP.GE.U32.AND P1, PT, R20, 0x4, PT ;  /* 0x000000041400780c */ /* 0x000fe20003f26070 */
[----:B------:R-:W-:Y:S01]  /*2350*/  BSSY.RECONVERGENT B2, `(.L_x_200) ;  /* 0x0000016000027945 */ /* 0x000fe20003800200 */
[----:B------:R-:W-:-:S11]  /*2360*/  LOP3.LUT P0, RZ, R6, 0x3, RZ, 0xc0, !PT ;  /* 0x0000000306ff7812 */ /* 0x000fd6000780c0ff */
[----:B------:R-:W-:Y:S05]  /*2370*/  @!P1 BRA `(.L_x_201) ;  /* 0x00000000004c9947 */ /* 0x000fea0003800000 */
[----:B------:R-:W-:-:S04]  /*2380*/  IMAD.IADD R5, R4, 0x1, R5 ;  /* 0x0000000104057824 */ /* 0x000fc800078e0205 */
[C---:B------:R-:W-:Y:S01]  /*2390*/  VIADD R8, R5.reuse, 0x100 ;  /* 0x0000010005087836 */ /* 0x040fe20000000000 */
[C---:B------:R-:W-:Y:S01]  /*23a0*/  IADD3 R6, P2, PT, R5.reuse, UR10, RZ ;  /* 0x0000000a05067c10 */ /* 0x040fe2000ff5e0ff */
[C---:B------:R-:W-:Y:S02]  /*23b0*/  VIADD R12, R5.reuse, 0x200 ;  /* 0x00000200050c7836 */ /* 0x040fe40000000000 */
[----:B------:R-:W-:Y:S01]  /*23c0*/  VIADD R5, R5, 0x300 ;  /* 0x0000030005057836 */ /* 0x000fe20000000000 */
[----:B------:R-:W-:Y:S01]  /*23d0*/  IADD3 R8, P1, PT, R8, UR10, RZ ;  /* 0x0000000a08087c10 */ /* 0x000fe2000ff3e0ff */
[----:B------:R-:W-:Y:S01]  /*23e0*/  IMAD.X R7, RZ, RZ, UR11, P2 ;  /* 0x0000000bff077e24 */ /* 0x000fe200090e06ff */
[----:B------:R-:W-:Y:S02]  /*23f0*/  IADD3 R12, P2, PT, R12, UR10, RZ ;  /* 0x0000000a0c0c7c10 */ /* 0x000fe4000ff5e0ff */
[----:B------:R-:W-:Y:S01]  /*2400*/  IADD3 R14, P3, PT, R5, UR10, RZ ;  /* 0x0000000a050e7c10 */ /* 0x000fe2000ff7e0ff */
[----:B------:R-:W-:Y:S01]  /*2410*/  IMAD.X R9, RZ, RZ, UR11, P1 ;  /* 0x0000000bff097e24 */ /* 0x000fe200088e06ff */
[----:B------:R-:W2:Y:S01]  /*2420*/  LDG.E.S8 R6, desc[UR14][R6.64] ;  /* 0x0000000e06067981 */ /* 0x000ea2000c1e1300 */
[----:B------:R-:W-:-:S02]  /*2430*/  IMAD.X R13, RZ, RZ, UR11, P2 ;  /* 0x0000000bff0d7e24 */ /* 0x000fc400090e06ff */
[----:B------:R-:W-:Y:S01]  /*2440*/  IMAD.X R15, RZ, RZ, UR11, P3 ;  /* 0x0000000bff0f7e24 */ /* 0x000fe200098e06ff */
[----:B------:R-:W2:Y:S04]  /*2450*/  LDG.E.S8 R8, desc[UR14][R8.64] ;  /* 0x0000000e08087981 */ /* 0x000ea8000c1e1300 */
[----:B------:R-:W3:Y:S04]  /*2460*/  LDG.E.S8 R12, desc[UR14][R12.64] ;  /* 0x0000000e0c0c7981 */ /* 0x000ee8000c1e1300 */
[----:B------:R-:W3:Y:S01]  /*2470*/  LDG.E.S8 R14, desc[UR14][R14.64] ;  /* 0x0000000e0e0e7981 */ /* 0x000ee2000c1e1300 */
[----:B------:R-:W-:Y:S01]  /*2480*/  VIADD R4, R4, 0x400 ;  /* 0x0000040004047836 */ /* 0x000fe20000000000 */
[----:B--2---:R-:W-:-:S04]  /*2490*/  IADD3 R11, PT, PT, R8, R11, R6 ;  /* 0x0000000b080b7210 */ /* 0x004fc80007ffe006 */
[----:B---3--:R-:W-:-:S07]  /*24a0*/  IADD3 R11, PT, PT, R14, R11, R12 ;  /* 0x0000000b0e0b7210 */ /* 0x008fce0007ffe00c */
.L_x_201:
[----:B------:R-:W-:Y:S05]  /*24b0*/  BSYNC.RECONVERGENT B2 ;  /* 0x0000000000027941 */ /* 0x000fea0003800200 */
.L_x_200:
[----:B------:R-:W-:Y:S05]  /*24c0*/  @!P0 BRA `(.L_x_193) ;  /* 0x0000000000348947 */ /* 0x000fea0003800000 */
[----:B------:R-:W-:Y:S01]  /*24d0*/  LOP3.LUT R2, R3, 0xffff, RZ, 0xc0, !PT ;  /* 0x0000ffff03027812 */ /* 0x000fe200078ec0ff */
[----:B------:R-:W-:-:S03]  /*24e0*/  VIADD R4, R4, UR7 ;  /* 0x0000000704047c36 */ /* 0x000fc60008000000 */
[----:B------:R-:W-:-:S04]  /*24f0*/  LEA.HI R2, R2, 0x1, RZ, 0x18 ;  /* 0x0000000102027811 */ /* 0x000fc800078fc0ff */
[----:B------:R-:W-:-:S05]  /*2500*/  LOP3.LUT R2, R2, 0x3, RZ, 0xc0, !PT ;  /* 0x0000000302027812 */ /* 0x000fca00078ec0ff */
[----:B------:R-:W-:-:S07]  /*2510*/  IMAD.MOV R5, RZ, RZ, -R2 ;  /* 0x000000ffff057224 */ /* 0x000fce00078e0a02 */
.L_x_202:
[----:B------:R-:W-:-:S05]  /*2520*/  IADD3 R2, P0, PT, R4, UR10, RZ ;  /* 0x0000000a04027c10 */ /* 0x000fca000ff1e0ff */
[----:B------:R-:W-:-:S05]  /*2530*/  IMAD.X R3, RZ, RZ, UR11, P0 ;  /* 0x0000000bff037e24 */ /* 0x000fca00080e06ff */
[----:B------:R-:W2:Y:S01]  /*2540*/  LDG.E.S8 R2, desc[UR14][R2.64] ;  /* 0x0000000e02027981 */ /* 0x000ea2000c1e1300 */
[----:B------:R-:W-:Y:S02]  /*2550*/  VIADD R5, R5, 0x1 ;  /* 0x0000000105057836 */ /* 0x000fe40000000000 */
[----:B------:R-:W-:-:S03]  /*2560*/  VIADD R4, R4, 0x100 ;  /* 0x0000010004047836 */ /* 0x000fc60000000000 */
[----:B------:R-:W-:Y:S01]  /*2570*/  ISETP.NE.AND P0, PT, R5, RZ, PT ;  /* 0x000000ff0500720c */ /* 0x000fe20003f05270 */
[----:B--2---:R-:W-:-:S12]  /*2580*/  IMAD.IADD R11, R2, 0x1, R11 ;  /* 0x00000001020b7824 */ /* 0x004fd800078e020b */
[----:B------:R-:W-:Y:S05]  /*2590*/  @P0 BRA `(.L_x_202) ;  /* 0xfffffffc00e00947 */ /* 0x000fea000383ffff */
.L_x_193:
[----:B------:R-:W-:Y:S05]  /*25a0*/  BSYNC.RECONVERGENT B1 ;  /* 0x0000000000017941 */ /* 0x000fea0003800200 */
.L_x_190:
        /* <DEDUP_REMOVED lines=36> */
[----:B--2---:R-:W0:Y:S04]  /*27f0*/  LDS.128 R4, [UR4+0x10] ;  /* 0x00001004ff047984 */ /* 0x004e280008000c00 */
[----:B------:R-:W1:Y:S01]  /*2800*/  LDS.64 R8, [UR4+0x20] ;  /* 0x00002004ff087984 */ /* 0x000e620008000a00 */
[----:B0-----:R-:W-:-:S04]  /*2810*/  IADD3 R0, PT, PT, R4, R0, R3 ;  /* 0x0000000004007210 */ /* 0x001fc80007ffe003 */
[----:B------:R-:W-:-:S04]  /*2820*/  IADD3 R0, PT, PT, R6, R0, R5 ;  /* 0x0000000006007210 */ /* 0x000fc80007ffe005 */
[----:B-1----:R-:W-:-:S05]  /*2830*/  IADD3 R0, PT, PT, R8, R0, R7 ;  /* 0x0000000008007210 */ /* 0x002fca0007ffe007 */
[----:B------:R-:W-:-:S07]  /*2840*/  IMAD.IADD R3, R0, 0x1, R9 ;  /* 0x0000000100037824 */ /* 0x000fce00078e0209 */
.L_x_189:
[----:B------:R-:W-:Y:S05]  /*2850*/  BSYNC.RECONVERGENT B0 ;  /* 0x0000000000007941 */ /* 0x000fea0003800200 */
.L_x_173:
[----:B------:R-:W-:Y:S05]  /*2860*/  @P0 EXIT ;  /* 0x000000000000094d */ /* 0x000fea0003800000 */
[----:B------:R-:W3:Y:S02]  /*2870*/  LDCU.64 UR4, c[0x0][0x388] ;  /* 0x00007100ff0477ac */ /* 0x000ee40008000a00 */
[----:B---3--:R-:W-:-:S06]  /*2880*/  UIMAD.WIDE.U32 UR4, UR13, 0x4, UR4 ;  /* 0x000000040d0478a5 */ /* 0x008fcc000f8e0004 */
[----:B------:R-:W-:Y:S02]  /*2890*/  IMAD.U32 R4, RZ, RZ, UR4 ;  /* 0x00000004ff047e24 */ /* 0x000fe4000f8e00ff */
[----:B------:R-:W-:-:S05]  /*28a0*/  IMAD.U32 R5, RZ, RZ, UR5 ;  /* 0x00000005ff057e24 */ /* 0x000fca000f8e00ff */
[----:B------:R-:W-:Y:S01]  /*28b0*/  STG.E desc[UR14][R4.64], R3 ;  /* 0x0000000304007986 */ /* 0x000fe2000c10190e */
[----:B------:R-:W-:Y:S05]  /*28c0*/  EXIT ;  /* 0x000000000000794d */ /* 0x000fea0003800000 */
.L_x_203:
        /* <DEDUP_REMOVED lines=11> */
.L_x_276:


//--------------------- .text._ZN3cub18CUB_300001_SM_10006detail6reduce28DeviceReduceSingleTileKernelINS2_10policy_hubIijN4cuda3std3__44plusIiEEE10Policy1000EN6thrust24THRUST_300001_SM_1000_NS6detail15normal_iteratorINSD_10device_ptrIcEEEEPijS9_iiNS7_10__identityEEEvT0_T1_T2_T3_T4_T6_ --------------------------
	.section	.text._ZN3cub18CUB_300001_SM_10006detail6reduce28DeviceReduceSingleTileKernelINS2_10policy_hubIijN4cuda3std3__44plusIiEEE10Policy1000EN6thrust24THRUST_300001_SM_1000_NS6detail15normal_iteratorINSD_10device_ptrIcEEEEPijS9_iiNS7_10__identityEEEvT0_T1_T2_T3_T4_T6_,"ax",@progbits
	.align	128
        .global         _ZN3cub18CUB_300001_SM_10006detail6reduce28DeviceReduceSingleTileKernelINS2_10policy_hubIijN4cuda3std3__44plusIiEEE10Policy1000EN6thrust24THRUST_300001_SM_1000_NS6detail15normal_iteratorINSD_10device_ptrIcEEEEPijS9_iiNS7_10__identityEEEvT0_T1_T2_T3_T4_T6_
        .type           _ZN3cub18CUB_300001_SM_10006detail6reduce28DeviceReduceSingleTileKernelINS2_10policy_hubIijN4cuda3std3__44plusIiEEE10Policy1000EN6thrust24THRUST_300001_SM_1000_NS6detail15normal_iteratorINSD_10device_ptrIcEEEEPijS9_iiNS7_10__identityEEEvT0_T1_T2_T3_T4_T6_,@function
        .size           _ZN3cub18CUB_300001_SM_10006detail6reduce28DeviceReduceSingleTileKernelINS2_10policy_hubIijN4cuda3std3__44plusIiEEE10Policy1000EN6thrust24THRUST_300001_SM_1000_NS6detail15normal_iteratorINSD_10device_ptrIcEEEEPijS9_iiNS7_10__identityEEEvT0_T1_T2_T3_T4_T6_,(.L_x_277 - _ZN3cub18CUB_300001_SM_10006detail6reduce28DeviceReduceSingleTileKernelINS2_10policy_hubIijN4cuda3std3__44plusIiEEE10Policy1000EN6thrust24THRUST_300001_SM_1000_NS6detail15normal_iteratorINSD_10device_ptrIcEEEEPijS9_iiNS7_10__identityEEEvT0_T1_T2_T3_T4_T6_)
        .other          _ZN3cub18CUB_300001_SM_10006detail6reduce28DeviceReduceSingleTileKernelINS2_10policy_hubIijN4cuda3std3__44plusIiEEE10Policy1000EN6thrust24THRUST_300001_SM_1000_NS6detail15normal_iteratorINSD_10device_ptrIcEEEEPijS9_iiNS7_10__identityEEEvT0_T1_T2_T3_T4_T6_,@"STO_CUDA_ENTRY STV_DEFAULT"
_ZN3cub18CUB_300001_SM_10006detail6reduce28DeviceReduceSingleTileKernelINS2_10policy_hubIijN4cuda3std3__44plusIiEEE10Policy1000EN6thrust24THRUST_300001_SM_1000_NS6detail15normal_iteratorINSD_10device_ptrIcEEEEPijS9_iiNS7_10__identityEEEvT0_T1_T2_T3_T4_T6_:
.text._ZN3cub18CUB_300001_SM_10006detail6reduce28DeviceReduceSingleTileKernelINS2_10policy_hubIijN4cuda3std3__44plusIiEEE10Policy1000EN6thrust24THRUST_300001_SM_1000_NS6detail15normal_iteratorINSD_10device_ptrIcEEEEPijS9_iiNS7_10__identityEEEvT0_T1_T2_T3_T4_T6_:
        /* <DEDUP_REMOVED lines=13> */
.L_x_204:
[----:B------:R-:W-:Y:S01]  /*00d0*/  ISETP.GT.U32.AND P0, PT, R2, 0xfff, PT ;  /* 0x00000fff0200780c */ /* 0x000fe20003f04070 */
[----:B------:R-:W-:-:S12]  /*00e0*/  BSSY.RECONVERGENT B0, `(.L_x_205) ;  /* 0x0000207000007945 */ /* 0x000fd80003800200 */
        /* <DEDUP_REMOVED lines=12> */
.L_x_208:
[----:B------:R-:W-:Y:S05]  /*01b0*/  BSYNC.RECONVERGENT B1 ;  /* 0x0000000000017941 */ /* 0x000fea0003800200 */
.L_x_207:
        /* <DEDUP_REMOVED lines=17> */
.L_x_213:
        /* <DEDUP_REMOVED lines=31> */
.L_x_212:
[----:B------:R-:W-:Y:S05]  /*04c0*/  BSYNC.RECONVERGENT B2 ;  /* 0x0000000000027941 */ /* 0x000fea0003800200 */
.L_x_211:
[----:B------:R-:W-:Y:S05]  /*04d0*/  @!P0 BRA `(.L_x_210) ;  /* 0x0000000000d08947 */ /* 0x000fea0003800000 */
[----:B------:R-:W-:Y:S01]  /*04e0*/  ISETP.GE.U32.AND P0, PT, R23, 0x8, PT ;  /* 0x000000081700780c */ /* 0x000fe20003f06070 */
[----:B------:R-:W-:Y:S01]  /*04f0*/  BSSY.RECONVERGENT B2, `(.L_x_214) ;  /* 0x0000014000027945 */ /* 0x000fe20003800200 */
[----:B------:R-:W-:-:S04]  /*0500*/  LOP3.LUT R16, R6, 0x7, RZ, 0xc0, !PT ;  /* 0x0000000706107812 */ /* 0x000fc800078ec0ff */
[----:B------:R-:W-:-:S07]  /*0510*/  ISETP.NE.AND P1, PT, R16, RZ, PT ;  /* 0x000000ff1000720c */ /* 0x000fce0003f25270 */
[----:B------:R-:W-:Y:S06]  /*0520*/  @!P0 BRA `(.L_x_215) ;  /* 0x0000000000408947 */ /* 0x000fec0003800000 */
[----:B------:R-:W0:Y:S02]  /*0530*/  LDCU.64 UR4, c[0x0][0x380] ;  /* 0x00007000ff0477ac */ /* 0x000e240008000a00 */
[----:B0-----:R-:W-:-:S05]  /*0540*/  IADD3 R4, P0, PT, R7, UR4, RZ ;  /* 0x0000000407047c10 */ /* 0x001fca000ff1e0ff */
[----:B------:R-:W-:-:S05]  /*0550*/  IMAD.X R5, RZ, RZ, UR5, P0 ;  /* 0x00000005ff057e24 */ /* 0x000fca00080e06ff */
        /* <DEDUP_REMOVED lines=13> */
.L_x_215:
[----:B------:R-:W-:Y:S05]  /*0630*/  BSYNC.RECONVERGENT B2 ;  /* 0x0000000000027941 */ /* 0x000fea0003800200 */
.L_x_214:
        /* <DEDUP_REMOVED lines=12> */
[----:B------:R-:W3:Y:S01]  /*0700*/  LDG.E.S8 R10, desc[UR8][R4.64+0x300] ;  /* 0x00030008040a7981 */ /* 0x000ee2000c1e1300 */
[----:B------:R-:W-:Y:S01]  /*0710*/  VIADD R7, R7, 0x400 ;  /* 0x0000040007077836 */ /* 0x000fe20000000000 */
[----:B--2--5:R-:W-:-:S04]  /*0720*/  IADD3 R0, PT, PT, R8, R0, R9 ;  /* 0x0000000008007210 */ /* 0x024fc80007ffe009 */
[----:B---3--:R-:W-:-:S07]  /*0730*/  IADD3 R0, PT, PT, R10, R0, R11 ;  /* 0x000000000a007210 */ /* 0x008fce0007ffe00b */
.L_x_217:
[----:B------:R-:W-:Y:S05]  /*0740*/  BSYNC.RECONVERGENT B2 ;  /* 0x0000000000027941 */ /* 0x000fea0003800200 */
.L_x_216:
[----:B------:R-:W-:Y:S05]  /*0750*/  @!P1 BRA `(.L_x_210) ;  /* 0x0000000000309947 */ /* 0x000fea0003800000 */
[----:B------:R-:W0:Y:S01]  /*0760*/  LDCU.64 UR4, c[0x0][0x380] ;  /* 0x00007000ff0477ac */ /* 0x000e220008000a00 */
[----:B------:R-:W-:Y:S01]  /*0770*/  IMAD.MOV R6, RZ, RZ, -R6 ;  /* 0x000000ffff067224 */ /* 0x000fe200078e0a06 */
[----:B0-----:R-:W-:-:S05]  /*0780*/  IADD3 R4, P0, PT, R7, UR4, RZ ;  /* 0x0000000407047c10 */ /* 0x001fca000ff1e0ff */
[----:B------:R-:W-:-:S08]  /*0790*/  IMAD.X R7, RZ, RZ, UR5, P0 ;  /* 0x00000005ff077e24 */ /* 0x000fd000080e06ff */
.L_x_218:
[----:B------:R-:W-:-:S06]  /*07a0*/  IMAD.MOV.U32 R5, RZ, RZ, R7 ;  /* 0x000000ffff057224 */ /* 0x000fcc00078e0007 */
[----:B------:R0:W2:Y:S01]  /*07b0*/  LDG.E.S8 R5, desc[UR8][R4.64] ;  /* 0x0000000804057981 */ /* 0x0000a2000c1e1300 */
[----:B------:R-:W-:-:S05]  /*07c0*/  VIADD R6, R6, 0x1 ;  /* 0x0000000106067836 */ /* 0x000fca0000000000 */
[----:B------:R-:W-:Y:S02]  /*07d0*/  ISETP.NE.AND P0, PT, R6, RZ, PT ;  /* 0x000000ff0600720c */ /* 0x000fe40003f05270 */
[----:B0-----:R-:W-:-:S05]  /*07e0*/  IADD3 R4, P1, PT, R4, 0x100, RZ ;  /* 0x0000010004047810 */ /* 0x001fca0007f3e0ff */
[----:B------:R-:W-:Y:S02]  /*07f0*/  IMAD.X R7, RZ, RZ, R7, P1 ;  /* 0x000000ffff077224 */ /* 0x000fe400008e0607 */
[----:B--2--5:R-:W-:-:S04]  /*0800*/  IMAD.IADD R0, R5, 0x1, R0 ;  /* 0x0000000105007824 */ /* 0x024fc800078e0200 */
[----:B------:R-:W-:Y:S05]  /*0810*/  @P0 BRA `(.L_x_218) ;  /* 0xfffffffc00e00947 */ /* 0x000fea000383ffff */
.L_x_210:
[----:B------:R-:W-:Y:S05]  /*0820*/  BSYNC.RECONVERGENT B1 ;  /* 0x0000000000017941 */ /* 0x000fea0003800200 */
.L_x_209:
[----:B------:R-:W-:-:S13]  /*0830*/  ISETP.GE.U32.AND P0, PT, R2, 0x100, PT ;  /* 0x000001000200780c */ /* 0x000fda0003f06070 */
        /* <DEDUP_REMOVED lines=38> */
[----:B-1----:R-:W1:Y:S01]  /*0aa0*/  LDS.64 R2, [UR4+0x20] ;  /* 0x00002004ff027984 */ /* 0x002e620008000a00 */
[----:B0-----:R-:W-:-:S04]  /*0ab0*/  IADD3 R0, PT, PT, R4, R0, R9 ;  /* 0x0000000004007210 */ /* 0x001fc80007ffe009 */
[----:B------:R-:W-:-:S04]  /*0ac0*/  IADD3 R0, PT, PT, R6, R0, R5 ;  /* 0x0000000006007210 */ /* 0x000fc80007ffe005 */
[----:B-1----:R-:W-:-:S05]  /*0ad0*/  IADD3 R0, PT, PT, R2, R0, R7 ;  /* 0x0000000002007210 */ /* 0x002fca0007ffe007 */
[----:B------:R-:W-:Y:S01]  /*0ae0*/  IMAD.IADD R9, R0, 0x1, R3 ;  /* 0x0000000100097824 */ /* 0x000fe200078e0203 */
[----:B------:R-:W-:Y:S06]  /*0af0*/  BRA `(.L_x_220) ;  /* 0x0000001400947947 */ /* 0x000fec0003800000 */
.L_x_219:
[----:B0-----:R-:W-:Y:S01]  /*0b00*/  LOP3.LUT R4, R3, 0x3e0, RZ, 0xc0, !PT ;  /* 0x000003e003047812 */ /* 0x001fe200078ec0ff */
[----:B------:R-:W0:Y:S03]  /*0b10*/  S2R R10, SR_LANEID ;  /* 0x00000000000a7919 */ /* 0x000e260000000000 */
        /* <DEDUP_REMOVED lines=44> */
[----:B------:R-:W-:Y:S01]  /*0de0*/  ISETP.GT.U32.AND P3, PT, R2, 0x80, PT ;  /* 0x000000800200780c */ /* 0x000fe20003f64070 */
[----:B-1----:R-:W-:-:S09]  /*0df0*/  ULEA UR4, UR5, UR4, 0x18 ;  /* 0x0000000405047291 */ /* 0x002fd2000f8ec0ff */
[----:B------:R-:W1:Y:S04]  /*0e00*/  LDS.128 R4, [UR4+0x10] ;  /* 0x00001004ff047984 */ /* 0x000e680008000c00 */
[----:B------:R-:W2:Y:S04]  /*0e10*/  LDS R0, [UR4+0xc] ;  /* 0x00000c04ff007984 */ /* 0x000ea80008000800 */
[----:B------:R-:W3:Y:S01]  /*0e20*/  LDS.64 R10, [UR4+0x20] ;  /* 0x00002004ff0a7984 */ /* 0x000ee20008000a00 */
[----:B-1----:R-:W-:Y:S02]  /*0e30*/  SEL R4, R4, RZ, P2 ;  /* 0x000000ff04047207 */ /* 0x002fe40001000000 */
[----:B------:R-:W-:-:S02]  /*0e40*/  ISETP.GT.U32.AND P2, PT, R2, 0x60, PT ;  /* 0x000000600200780c */ /* 0x000fc40003f44070 */
[----:B--2---:R-:W-:Y:S02]  /*0e50*/  SEL R0, R0, RZ, P1 ;  /* 0x000000ff00007207 */ /* 0x004fe40000800000 */
[----:B------:R-:W-:Y:S02]  /*0e60*/  SEL R5, R5, RZ, P2 ;  /* 0x000000ff05057207 */ /* 0x000fe40001000000 */
[----:B------:R-:W-:Y:S02]  /*0e70*/  IADD3 R0, PT, PT, R4, R0, R9 ;  /* 0x0000000004007210 */ /* 0x000fe40007ffe009 */
[----:B------:R-:W-:Y:S02]  /*0e80*/  ISETP.GT.U32.AND P1, PT, R2, 0xa0, PT ;  /* 0x000000a00200780c */ /* 0x000fe40003f24070 */
[----:B------:R-:W-:Y:S02]  /*0e90*/  SEL R6, R6, RZ, P3 ;  /* 0x000000ff06067207 */ /* 0x000fe40001800000 */
[----:B------:R-:W-:-:S02]  /*0ea0*/  ISETP.GT.U32.AND P2, PT, R2, 0xc0, PT ;  /* 0x000000c00200780c */ /* 0x000fc40003f44070 */
[----:B------:R-:W-:Y:S02]  /*0eb0*/  ISETP.GT.U32.AND P3, PT, R2, 0xe0, PT ;  /* 0x000000e00200780c */ /* 0x000fe40003f64070 */
[----:B------:R-:W-:Y:S02]  /*0ec0*/  SEL R7, R7, RZ, P1 ;  /* 0x000000ff07077207 */ /* 0x000fe40000800000 */
[----:B------:R-:W-:Y:S02]  /*0ed0*/  IADD3 R0, PT, PT, R6, R0, R5 ;  /* 0x0000000006007210 */ /* 0x000fe40007ffe005 */
[----:B---3--:R-:W-:Y:S02]  /*0ee0*/  SEL R10, R10, RZ, P2 ;  /* 0x000000ff0a0a7207 */ /* 0x008fe40001000000 */
[----:B------:R-:W-:Y:S02]  /*0ef0*/  SEL R11, R11, RZ, P3 ;  /* 0x000000ff0b0b7207 */ /* 0x000fe40001800000 */
[----:B------:R-:W-:-:S05]  /*0f00*/  IADD3 R0, PT, PT, R10, R0, R7 ;  /* 0x000000000a007210 */ /* 0x000fca0007ffe007 */
[----:B0-----:R-:W-:Y:S01]  /*0f10*/  IMAD.IADD R9, R0, 0x1, R11 ;  /* 0x0000000100097824 */ /* 0x001fe200078e020b */
[----:B------:R-:W-:Y:S06]  /*0f20*/  BRA `(.L_x_220) ;  /* 0x0000001000887947 */ /* 0x000fec0003800000 */
.L_x_206:
        /* <DEDUP_REMOVED lines=21> */
[----:B--2---:R-:W-:-:S04]  /*1080*/  IADD3 R3, PT, PT, R5, R4, R3 ;  /* 0x0000000405037210 */ /* 0x004fc80007ffe003 */
[----:B---3--:R-:W-:-:S04]  /*1090*/  IADD3 R3, PT, PT, R9, R3, R8 ;  /* 0x0000000309037210 */ /* 0x008fc80007ffe008 */
[----:B----4-:R-:W-:-:S04]  /*10a0*/  IADD3 R3, PT, PT, R11, R3, R10 ;  /* 0x000000030b037210 */ /* 0x010fc80007ffe00a */
[----:B-----5:R-:W-:-:S04]  /*10b0*/  IADD3 R3, PT, PT, R13, R3, R12 ;  /* 0x000000030d037210 */ /* 0x020fc80007ffe00c */
[----:B------:R-:W-:Y:S01]  /*10c0*/  IADD3 R14, PT, PT, R15, R3, R14 ;  /* 0x000000030f0e7210 */ /* 0x000fe20007ffe00e */
[----:B------:R-:W-:-:S05]  /*10d0*/  VIADD R3, R2, 0xfffff000 ;  /* 0xfffff00002037836 */ /* 0x000fca0000000000 */
[----:B------:R-:W-:Y:S02]  /*10e0*/  ISETP.GE.U32.AND P0, PT, R3, 0x1000, PT ;  /* 0x000010000300780c */ /* 0x000fe40003f06070 */
[----:B------:R-:W-:-:S04]  /*10f0*/  IADD3 R14, PT, PT, R17, R14, R16 ;  /* 0x0000000e110e7210 */ /* 0x000fc80007ffe010 */
[----:B------:R-:W-:-:S05]  /*1100*/  IADD3 R19, PT, PT, R19, R14, R18 ;  /* 0x0000000e13137210 */ /* 0x000fca0007ffe012 */
[----:B------:R-:W-:Y:S02]  /*1110*/  IMAD.IADD R5, R20, 0x1, R19 ;  /* 0x0000000114057824 */ /* 0x000fe400078e0213 */
[----:B------:R-:W-:Y:S05]  /*1120*/  @!P0 BRA `(.L_x_221) ;  /* 0x0000000000908947 */ /* 0x000fea0003800000 */
[----:B------:R-:W0:Y:S01]  /*1130*/  LDC R2, c[0x0][0x390] ;  /* 0x0000e400ff027b82 */ /* 0x000e220000000800 */
[----:B------:R-:W1:Y:S01]  /*1140*/  LDCU.64 UR4, c[0x0][0x380] ;  /* 0x00007000ff0477ac */ /* 0x000e620008000a00 */
[----:B------:R-:W-:-:S05]  /*1150*/  UMOV UR6, 0x1000 ;  /* 0x0000100000067882 */ /* 0x000fca0000000000 */
.L_x_223:
[----:B------:R-:W-:-:S05]  /*1160*/  VIADD R6, R0, UR6 ;  /* 0x0000000600067c36 */ /* 0x000fca0008000000 */
        /* <DEDUP_REMOVED lines=18> */
[----:B--2---:R-:W-:Y:S01]  /*1290*/  IADD3 R10, PT, PT, R11, R5, R10 ;  /* 0x000000050b0a7210 */ /* 0x004fe20007ffe00a */
[----:B0-----:R-:W-:-:S05]  /*12a0*/  VIADD R5, R2, -UR6 ;  /* 0x8000000602057c36 */ /* 0x001fca0008000000 */
[----:B------:R-:W-:Y:S02]  /*12b0*/  ISETP.GE.U32.AND P0, PT, R5, 0x1000, PT ;  /* 0x000010000500780c */ /* 0x000fe40003f06070 */
        /* <DEDUP_REMOVED lines=8> */
[----:B------:R-:W-:-:S06]  /*1340*/  UIADD3 UR6, UPT, UPT, UR6, 0x1000, URZ ;  /* 0x0000100006067890 */ /* 0x000fcc000fffe0ff */
[----:B------:R-:W-:-:S13]  /*1350*/  ISETP.LT.U32.AND P0, PT, R3, UR6, PT ;  /* 0x0000000603007c0c */ /* 0x000fda000bf01070 */
[----:B------:R-:W-:Y:S05]  /*1360*/  @!P0 BRA `(.L_x_223) ;  /* 0xfffffffc007c8947 */ /* 0x000fea000383ffff */
.L_x_221:
[----:B------:R-:W-:Y:S01]  /*1370*/  VIADD R3, R2, -UR6 ;  /* 0x8000000602037c36 */ /* 0x000fe20008000000 */
[----:B------:R-:W-:Y:S04]  /*1380*/  BSSY.RECONVERGENT B1, `(.L_x_222) ;  /* 0x00000b2000017945 */ /* 0x000fe80003800200 */
[----:B------:R-:W-:-:S04]  /*1390*/  ISETP.GE.AND P0, PT, R0, R3, PT ;  /* 0x000000030000720c */ /* 0x000fc80003f06270 */
[----:B------:R-:W-:-:S13]  /*13a0*/  ISETP.LE.U32.OR P0, PT, R2, UR6, P0 ;  /* 0x0000000602007c0c */ /* 0x000fda0008703470 */
[----:B------:R-:W-:Y:S05]  /*13b0*/  @P0 BRA `(.L_x_224) ;  /* 0x0000000800b80947 */ /* 0x000fea0003800000 */
[----:B------:R-:W-:Y:S01]  /*13c0*/  LOP3.LUT R3, RZ, R0, RZ, 0x33, !PT ;  /* 0x00000000ff037212 */ /* 0x000fe200078e33ff */
[----:B------:R-:W-:Y:S01]  /*13d0*/  BSSY.RECONVERGENT B2, `(.L_x_225) ;  /* 0x000005a000027945 */ /* 0x000fe20003800200 */
[----:B------:R-:W-:Y:S02]  /*13e0*/  IMAD.MOV.U32 R7, RZ, RZ, R0 ;  /* 0x000000ffff077224 */ /* 0x000fe400078e0000 */
[----:B------:R-:W-:-:S04]  /*13f0*/  IADD3 R3, PT, PT, R2, -UR6, R3 ;  /* 0x8000000602037c10 */ /* 0x000fc8000fffe003 */
[C---:B------:R-:W-:Y:S02]  /*1400*/  ISETP.GE.U32.AND P0, PT, R3.reuse, 0xf00, PT ;  /* 0x00000f000300780c */ /* 0x040fe40003f06070 */
[----:B------:R-:W-:-:S04]  /*1410*/  LEA.HI R3, R3, 0x1, RZ, 0x18 ;  /* 0x0000000103037811 */ /* 0x000fc800078fc0ff */
[----:B------:R-:W-:-:S07]  /*1420*/  LOP3.LUT R4, R3, 0xf, RZ, 0xc0, !PT ;  /* 0x0000000f03047812 */ /* 0x000fce00078ec0ff */
[----:B------:R-:W-:Y:S05]  /*1430*/  @!P0 BRA `(.L_x_226) ;  /* 0x00000004004c8947 */ /* 0x000fea0003800000 */
[----:B------:R-:W-:Y:S01]  /*1440*/  LOP3.LUT R11, R3, 0x1fffff0, RZ, 0xc0, !PT ;  /* 0x01fffff0030b7812 */ /* 0x000fe200078ec0ff */
[----:B------:R-:W-:Y:S01]  /*1450*/  BSSY.RECONVERGENT B3, `(.L_x_227) ;  /* 0x0000050000037945 */ /* 0x000fe20003800200 */
[C---:B------:R-:W-:Y:S01]  /*1460*/  LOP3.LUT R7, R0.reuse, 0x800, RZ, 0xfc, !PT ;  /* 0x0000080000077812 */ /* 0x040fe200078efcff */
[----:B------:R-:W-:Y:S02]  /*1470*/  VIADD R2, R0, UR6 ;  /* 0x0000000600027c36 */ /* 0x000fe40008000000 */
[----:B------:R-:W-:-:S07]  /*1480*/  IMAD.MOV R11, RZ, RZ, -R11 ;  /* 0x000000ffff0b7224 */ /* 0x000fce00078e0a0b */
.L_x_228:
[C---:B------:R-:W-:Y:S01]  /*1490*/  IADD3 R8, P0, PT, R2.reuse, UR4, RZ ;  /* 0x0000000402087c10 */ /* 0x040fe2000ff1e0ff */
[C---:B------:R-:W-:Y:S02]  /*14a0*/  VIADD R14, R2.reuse, 0x100 ;  /* 0x00000100020e7836 */ /* 0x040fe40000000000 */
[----:B------:R-:W-:Y:S02]  /*14b0*/  VIADD R24, R2, 0x200 ;  /* 0x0000020002187836 */ /* 0x000fe40000000000 */
[----:B------:R-:W-:Y:S01]  /*14c0*/  IMAD.X R9, RZ, RZ, UR5, P0 ;  /* 0x00000005ff097e24 */ /* 0x000fe200080e06ff */
[----:B------:R-:W-:Y:S01]  /*14d0*/  IADD3 R14, P0, PT, R14, UR4, RZ ;  /* 0x000000040e0e7c10 */ /* 0x000fe2000ff1e0ff */
[----:B------:R-:W-:Y:S01]  /*14e0*/  VIADD R20, R2, 0x300 ;  /* 0x0000030002147836 */ /* 0x000fe20000000000 */
[----:B------:R-:W-:Y:S01]  /*14f0*/  IADD3 R24, P1, PT, R24, UR4, RZ ;  /* 0x0000000418187c10 */ /* 0x000fe2000ff3e0ff */
[C---:B------:R-:W-:Y:S01]  /*1500*/  VIADD R12, R2.reuse, 0x400 ;  /* 0x00000400020c7836 */ /* 0x040fe20000000000 */
[----:B------:R-:W2:Y:S01]  /*1510*/  LDG.E.S8 R8, desc[UR8][R8.64] ;  /* 0x0000000808087981 */ /* 0x000ea2000c1e1300 */
[----:B------:R-:W-:-:S02]  /*1520*/  VIADD R18, R2, 0x500 ;  /* 0x0000050002127836 */ /* 0x000fc40000000000 */
[----:B------:R-:W-:Y:S01]  /*1530*/  IMAD.X R15, RZ, RZ, UR5, P0 ;  /* 0x00000005ff0f7e24 */ /* 0x000fe200080e06ff */
[----:B------:R-:W-:Y:S01]  /*1540*/  IADD3 R20, P0, PT, R20, UR4, RZ ;  /* 0x0000000414147c10 */ /* 0x000fe2000ff1e0ff */
[----:B------:R-:W-:Y:S01]  /*1550*/  IMAD.X R25, RZ, RZ, UR5, P1 ;  /* 0x00000005ff197e24 */ /* 0x000fe200088e06ff */
[----:B------:R-:W-:Y:S01]  /*1560*/  IADD3 R12, P2, PT, R12, UR4, RZ ;  /* 0x000000040c0c7c10 */ /* 0x000fe2000ff5e0ff */
[----:B------:R-:W-:Y:S01]  /*1570*/  VIADD R16, R2, 0x600 ;  /* 0x0000060002107836 */ /* 0x000fe20000000000 */
[----:B------:R-:W-:Y:S01]  /*1580*/  IADD3 R18, P1, PT, R18, UR4, RZ ;  /* 0x0000000412127c10 */ /* 0x000fe2000ff3e0ff */
[----:B------:R-:W-:Y:S01]  /*1590*/  IMAD.X R21, RZ, RZ, UR5, P0 ;  /* 0x00000005ff157e24 */ /* 0x000fe200080e06ff */
[----:B------:R0:W2:Y:S01]  /*15a0*/  LDG.E.S8 R10, desc[UR8][R14.64] ;  /* 0x000000080e0a7981 */ /* 0x0000a2000c1e1300 */
[----:B------:R-:W-:Y:S01]  /*15b0*/  VIADD R17, R2, 0x700 ;  /* 0x0000070002117836 */ /* 0x000fe20000000000 */
[----:B------:R-:W-:Y:S01]  /*15c0*/  IADD3 R16, P0, PT, R16, UR4, RZ ;  /* 0x0000000410107c10 */ /* 0x000fe2000ff1e0ff */
[----:B------:R-:W-:Y:S01]  /*15d0*/  IMAD.X R13, RZ, RZ, UR5, P2 ;  /* 0x00000005ff0d7e24 */ /* 0x000fe200090e06ff */
[----:B------:R1:W3:Y:S01]  /*15e0*/  LDG.E.S8 R9, desc[UR8][R24.64] ;  /* 0x0000000818097981 */ /* 0x0002e2000c1e1300 */
[----:B------:R-:W-:-:S02]  /*15f0*/  IMAD.X R19, RZ, RZ, UR5, P1 ;  /* 0x00000005ff137e24 */ /* 0x000fc400088e06ff */
[C---:B------:R-:W-:Y:S01]  /*1600*/  VIADD R26, R2.reuse, 0x800 ;  /* 0x00000800021a7836 */ /* 0x040fe20000000000 */
[----:B------:R4:W5:Y:S01]  /*1610*/  LDG.E.S8 R22, desc[UR8][R12.64] ;  /* 0x000000080c167981 */ /* 0x000962000c1e1300 */
[C---:B0-----:R-:W-:Y:S01]  /*1620*/  VIADD R15, R2.reuse, 0x900 ;  /* 0x00000900020f7836 */ /* 0x041fe20000000000 */
[----:B------:R-:W-:Y:S01]  /*1630*/  IADD3 R14, P1, PT, R17, UR4, RZ ;  /* 0x00000004110e7c10 */ /* 0x000fe2000ff3e0ff */
[----:B------:R-:W-:Y:S01]  /*1640*/  IMAD.X R17, RZ, RZ, UR5, P0 ;  /* 0x00000005ff117e24 */ /* 0x000fe200080e06ff */
[----:B------:R0:W5:Y:S01]  /*1650*/  LDG.E.S8 R23, desc[UR8][R18.64] ;  /* 0x0000000812177981 */ /* 0x000162000c1e1300 */
[----:B-1----:R-:W-:Y:S01]  /*1660*/  VIADD R25, R2, 0xa00 ;  /* 0x00000a0002197836 */ /* 0x002fe20000000000 */
[----:B------:R-:W-:Y:S02]  /*1670*/  IADD3 R26, P0, PT, R26, UR4, RZ ;  /* 0x000000041a1a7c10 */ /* 0x000fe4000ff1e0ff */
[----:B------:R1:W3:Y:S01]  /*1680*/  LDG.E.S8 R6, desc[UR8][R20.64] ;  /* 0x0000000814067981 */ /* 0x0002e2000c1e1300 */
[----:B----4-:R-:W-:Y:S01]  /*1690*/  IADD3 R12, P2, PT, R15, UR4, RZ ;  /* 0x000000040f0c7c10 */ /* 0x010fe2000ff5e0ff */
[----:B------:R-:W-:-:S02]  /*16a0*/  IMAD.X R15, RZ, RZ, UR5, P1 ;  /* 0x00000005ff0f7e24 */ /* 0x000fc400088e06ff */
[----:B------:R4:W5:Y:S01]  /*16b0*/  LDG.E.S8 R24, desc[UR8][R16.64] ;  /* 0x0000000810187981 */ /* 0x000962000c1e1300 */
[C---:B0-----:R-:W-:Y:S02]  /*16c0*/  VIADD R18, R2.reuse, 0xb00 ;  /* 0x00000b0002127836 */ /* 0x041fe40000000000 */
[----:B------:R-:W-:Y:S01]  /*16d0*/  IMAD.X R27, RZ, RZ, UR5, P0 ;  /* 0x00000005ff1b7e24 */ /* 0x000fe200080e06ff */
[----:B-1----:R-:W-:Y:S01]  /*16e0*/  IADD3 R20, P1, PT, R25, UR4, RZ ;  /* 0x0000000419147c10 */ /* 0x002fe2000ff3e0ff */
[----:B------:R-:W-:Y:S01]  /*16f0*/  VIADD R19, R2, 0xc00 ;  /* 0x00000c0002137836 */ /* 0x000fe20000000000 */
[----:B------:R-:W-:Y:S01]  /*1700*/  IADD3 R18, P0, PT, R18, UR4, RZ ;  /* 0x0000000412127c10 */ /* 0x000fe2000ff1e0ff */
[----:B------:R-:W-:Y:S01]  /*1710*/  IMAD.X R13, RZ, RZ, UR5, P2 ;  /* 0x00000005ff0d7e24 */ /* 0x000fe200090e06ff */
[----:B------:R0:W5:Y:S01]  /*1720*/  LDG.E.S8 R25, desc[UR8][R14.64] ;  /* 0x000000080e197981 */ /* 0x000162000c1e1300 */
[----:B----4-:R-:W-:Y:S02]  /*1730*/  VIADD R17, R2, 0xd00 ;  /* 0x00000d0002117836 */ /* 0x010fe40000000000 */
[----:B------:R-:W-:Y:S01]  /*1740*/  IMAD.X R21, RZ, RZ, UR5, P1 ;  /* 0x00000005ff157e24 */ /* 0x000fe200088e06ff */
[----:B------:R-:W-:Y:S01]  /*1750*/  IADD3 R16, P1, PT, R19, UR4, RZ ;  /* 0x0000000413107c10 */ /* 0x000fe2000ff3e0ff */
[----:B------:R1:W4:Y:S01]  /*1760*/  LDG.E.S8 R29, desc[UR8][R12.64] ;  /* 0x000000080c1d7981 */ /* 0x000322000c1e1300 */
[----:B------:R-:W-:-:S03]  /*1770*/  IMAD.X R19, RZ, RZ, UR5, P0 ;  /* 0x00000005ff137e24 */ /* 0x000fc600080e06ff */
[----:B------:R-:W4:Y:S01]  /*1780*/  LDG.E.S8 R26, desc[UR8][R26.64] ;  /* 0x000000081a1a7981 */ /* 0x000f22000c1e1300 */
[C---:B0-----:R-:W-:Y:S01]  /*1790*/  VIADD R15, R2.reuse, 0xf00 ;  /* 0x00000f00020f7836 */ /* 0x041fe20000000000 */
[----:B------:R-:W-:Y:S01]  /*17a0*/  IADD3 R14, P0, PT, R17, UR4, RZ ;  /* 0x00000004110e7c10 */ /* 0x000fe2000ff1e0ff */
[----:B------:R-:W-:Y:S01]  /*17b0*/  IMAD.X R17, RZ, RZ, UR5, P1 ;  /* 0x00000005ff117e24 */ /* 0x000fe200088e06ff */
[----:B------:R0:W4:Y:S01]  /*17c0*/  LDG.E.S8 R28, desc[UR8][R20.64] ;  /* 0x00000008141c7981 */ /* 0x000122000c1e1300 */
[----:B-1----:R-:W-:-:S03]  /*17d0*/  VIADD R12, R2, 0xe00 ;  /* 0x00000e00020c7836 */ /* 0x002fc60000000000 */
[----:B------:R-:W4:Y:S02]  /*17e0*/  LDG.E.S8 R19, desc[UR8][R18.64] ;  /* 0x0000000812137981 */ /* 0x000f24000c1e1300 */
[----:B------:R-:W-:Y:S02]  /*17f0*/  IADD3 R12, P2, PT, R12, UR4, RZ ;  /* 0x000000040c0c7c10 */ /* 0x000fe4000ff5e0ff */
[----:B------:R-:W4:Y:S01]  /*1800*/  LDG.E.S8 R16, desc[UR8][R16.64] ;  /* 0x0000000810107981 */ /* 0x000f22000c1e1300 */
[----:B0-----:R-:W-:Y:S01]  /*1810*/  IADD3 R20, P1, PT, R15, UR4, RZ ;  /* 0x000000040f147c10 */ /* 0x001fe2000ff3e0ff */
[----:B------:R-:W-:Y:S02]  /*1820*/  IMAD.X R15, RZ, RZ, UR5, P0 ;  /* 0x00000005ff0f7e24 */ /* 0x000fe400080e06ff */
[----:B------:R-:W-:Y:S02]  /*1830*/  IMAD.X R13, RZ, RZ, UR5, P2 ;  /* 0x00000005ff0d7e24 */ /* 0x000fe400090e06ff */
[----:B------:R-:W-:-:S02]  /*1840*/  IMAD.X R21, RZ, RZ, UR5, P1 ;  /* 0x00000005ff157e24 */ /* 0x000fc400088e06ff */
[----:B------:R-:W4:Y:S04]  /*1850*/  LDG.E.S8 R15, desc[UR8][R14.64] ;  /* 0x000000080e0f7981 */ /* 0x000f28000c1e1300 */
[----:B------:R-:W4:Y:S04]  /*1860*/  LDG.E.S8 R12, desc[UR8][R12.64] ;  /* 0x000000080c0c7981 */ /* 0x000f28000c1e1300 */
[----:B------:R-:W4:Y:S01]  /*1870*/  LDG.E.S8 R21, desc[UR8][R20.64] ;  /* 0x0000000814157981 */ /* 0x000f22000c1e1300 */
[----:B------:R-:W-:-:S05]  /*1880*/  VIADD R11, R11, 0x10 ;  /* 0x000000100b0b7836 */ /* 0x000fca0000000000 */
[----:B------:R-:W-:Y:S01]  /*1890*/  ISETP.NE.AND P0, PT, R11, RZ, PT ;  /* 0x000000ff0b00720c */ /* 0x000fe20003f05270 */
[----:B------:R-:W-:Y:S02]  /*18a0*/  VIADD R7, R7, 0x1000 ;  /* 0x0000100007077836 */ /* 0x000fe40000000000 */
[----:B------:R-:W-:Y:S01]  /*18b0*/  VIADD R2, R2, 0x1000 ;  /* 0x0000100002027836 */ /* 0x000fe20000000000 */
[----:B--2---:R-:W-:-:S04]  /*18c0*/  IADD3 R8, PT, PT, R10, R5, R8 ;  /* 0x000000050a087210 */ /* 0x004fc80007ffe008 */
[----:B---3--:R-:W-:-:S04]  /*18d0*/  IADD3 R6, PT, PT, R6, R8, R9 ;  /* 0x0000000806067210 */ /* 0x008fc80007ffe009 */
[----:B-----5:R-:W-:-:S04]  /*18e0*/  IADD3 R6, PT, PT, R23, R6, R22 ;  /* 0x0000000617067210 */ /* 0x020fc80007ffe016 */
[----:B------:R-:W-:-:S04]  /*18f0*/  IADD3 R6, PT, PT, R25, R6, R24 ;  /* 0x0000000619067210 */ /* 0x000fc80007ffe018 */
[----:B----4-:R-:W-:-:S04]  /*1900*/  IADD3 R6, PT, PT, R29, R6, R26 ;  /* 0x000000061d067210 */ /* 0x010fc80007ffe01a */
[----:B------:R-:W-:-:S04]  /*1910*/  IADD3 R6, PT, PT, R19, R6, R28 ;  /* 0x0000000613067210 */ /* 0x000fc80007ffe01c */
[----:B------:R-:W-:-:S04]  /*1920*/  IADD3 R6, PT, PT, R15, R6, R16 ;  /* 0x000000060f067210 */ /* 0x000fc80007ffe010 */
[----:B------:R-:W-:Y:S01]  /*1930*/  IADD3 R5, PT, PT, R21, R6, R12 ;  /* 0x0000000615057210 */ /* 0x000fe20007ffe00c */
[----:B------:R-:W-:Y:S06]  /*1940*/  @P0 BRA `(.L_x_228) ;  /* 0xfffffff800d00947 */ /* 0x000fec000383ffff */
[----:B------:R-:W-:Y:S05]  /*1950*/  BSYNC.RECONVERGENT B3 ;  /* 0x0000000000037941 */ /* 0x000fea0003800200 */
.L_x_227:
[----:B------:R-:W-:-:S07]  /*1960*/  VIADD R7, R7, 0xfffff800 ;  /* 0xfffff80007077836 */ /* 0x000fce0000000000 */
.L_x_226:
[----:B------:R-:W-:Y:S05]  /*1970*/  BSYNC.RECONVERGENT B2 ;  /* 0x0000000000027941 */ /* 0x000fea0003800200 */
.L_x_225:
[----:B------:R-:W-:-:S13]  /*1980*/  ISETP.NE.AND P0, PT, R4, RZ, PT ;  /* 0x000000ff0400720c */ /* 0x000fda0003f05270 */
[----:B------:R-:W-:Y:S05]  /*1990*/  @!P0 BRA `(.L_x_224) ;  /* 0x0000000400408947 */ /* 0x000fea0003800000 */
[----:B------:R-:W-:Y:S01]  /*19a0*/  ISETP.GE.U32.AND P1, PT, R4, 0x8, PT ;  /* 0x000000080400780c */ /* 0x000fe20003f26070 */
[----:B------:R-:W-:Y:S01]  /*19b0*/  BSSY.RECONVERGENT B2, `(.L_x_229) ;  /* 0x0000029000027945 */ /* 0x000fe20003800200 */
[----:B------:R-:W-:-:S04]  /*19c0*/  LOP3.LUT R20, R3, 0x7, RZ, 0xc0, !PT ;  /* 0x0000000703147812 */ /* 0x000fc800078ec0ff */
[----:B------:R-:W-:-:S07]  /*19d0*/  ISETP.NE.AND P0, PT, R20, RZ, PT ;  /* 0x000000ff1400720c */ /* 0x000fce0003f05270 */
[----:B------:R-:W-:Y:S06]  /*19e0*/  @!P1 BRA `(.L_x_230) ;  /* 0x0000000000949947 */ /* 0x000fec0003800000 */
[----:B------:R-:W-:-:S04]  /*19f0*/  VIADD R9, R7, UR6 ;  /* 0x0000000607097c36 */ /* 0x000fc80008000000 */
        /* <DEDUP_REMOVED lines=36> */
.L_x_230:
[----:B------:R-:W-:Y:S05]  /*1c40*/  BSYNC.RECONVERGENT B2 ;  /* 0x0000000000027941 */ /* 0x000fea0003800200 */
.L_x_229:
        /* <DEDUP_REMOVED lines=25> */
.L_x_232:
[----:B------:R-:W-:Y:S05]  /*1de0*/  BSYNC.RECONVERGENT B2 ;  /* 0x0000000000027941 */ /* 0x000fea0003800200 */
.L_x_231:
[----:B------:R-:W-:Y:S05]  /*1df0*/  @!P0 BRA `(.L_x_224) ;  /* 0x0000000000288947 */ /* 0x000fea0003800000 */
[----:B------:R-:W-:Y:S02]  /*1e00*/  VIADD R4, R7, UR6 ;  /* 0x0000000607047c36 */ /* 0x000fe40008000000 */
[----:B------:R-:W-:-:S07]  /*1e10*/  IMAD.MOV R6, RZ, RZ, -R6 ;  /* 0x000000ffff067224 */ /* 0x000fce00078e0a06 */
.L_x_233:
        /* <DEDUP_REMOVED lines=8> */
.L_x_224:
[----:B------:R-:W-:Y:S05]  /*1ea0*/  BSYNC.RECONVERGENT B1 ;  /* 0x0000000000017941 */ /* 0x000fea0003800200 */
.L_x_222:
        /* <DEDUP_REMOVED lines=42> */
.L_x_220:
[----:B------:R-:W-:Y:S05]  /*2150*/  BSYNC.RECONVERGENT B0 ;  /* 0x0000000000007941 */ /* 0x000fea0003800200 */
.L_x_205:
[----:B------:R-:W-:Y:S05]  /*2160*/  @P0 EXIT ;  /* 0x000000000000094d */ /* 0x000fea0003800000 */
[----:B-1----:R-:W1:Y:S01]  /*2170*/  LDC.64 R2, c[0x0][0x388] ;  /* 0x0000e200ff027b82 */ /* 0x002e620000000a00 */
[----:B------:R-:W0:Y:S02]  /*2180*/  LDCU UR4, c[0x0][0x398] ;  /* 0x00007300ff0477ac */ /* 0x000e240008000800 */
[----:B0-2---:R-:W-:-:S05]  /*2190*/  VIADD R9, R9, UR4 ;  /* 0x0000000409097c36 */ /* 0x005fca0008000000 */
[----:B-1----:R-:W-:Y:S01]  /*21a0*/  STG.E desc[UR8][R2.64], R9 ;  /* 0x0000000902007986 */ /* 0x002fe2000c101908 */
[----:B------:R-:W-:Y:S05]  /*21b0*/  EXIT ;  /* 0x000000000000794d */ /* 0x000fea0003800000 */
.L_x_234:
        /* <DEDUP_REMOVED lines=12> */
.L_x_277:


//--------------------- .text._ZN3cub18CUB_300001_SM_10006detail9transform16transform_kernelINS2_10policy_hubILb1EN4cuda3std3__45tupleIJN6thrust24THRUST_300001_SM_1000_NS6detail15normal_iteratorINSA_10device_ptrIcEEEESF_EEEE10policy1000El14sequence_matchSF_JPcSK_EEEvT0_iT1_T2_DpNS2_10kernel_argIT3_EE --------------------------
	.section	.text._ZN3cub18CUB_300001_SM_10006detail9transform16transform_kernelINS2_10policy_hubILb1EN4cuda3std3__45tupleIJN6thrust24THRUST_300001_SM_1000_NS6detail15normal_iteratorINSA_10device_ptrIcEEEESF_EEEE10policy1000El14sequence_matchSF_JPcSK_EEEvT0_iT1_T2_DpNS2_10kernel_argIT3_EE,"ax",@progbits
	.align	128
        .global         _ZN3cub18CUB_300001_SM_10006detail9transform16transform_kernelINS2_10policy_hubILb1EN4cuda3std3__45tupleIJN6thrust24THRUST_300001_SM_1000_NS6detail15normal_iteratorINSA_10device_ptrIcEEEESF_EEEE10policy1000El14sequence_matchSF_JPcSK_EEEvT0_iT1_T2_DpNS2_10kernel_argIT3_EE
        .type           _ZN3cub18CUB_300001_SM_10006detail9transform16transform_kernelINS2_10policy_hubILb1EN4cuda3std3__45tupleIJN6thrust24THRUST_300001_SM_1000_NS6detail15normal_iteratorINSA_10device_ptrIcEEEESF_EEEE10policy1000El14sequence_matchSF_JPcSK_EEEvT0_iT1_T2_DpNS2_10kernel_argIT3_EE,@function
        .size           _ZN3cub18CUB_300001_SM_10006detail9transform16transform_kernelINS2_10policy_hubILb1EN4cuda3std3__45tupleIJN6thrust24THRUST_300001_SM_1000_NS6detail15normal_iteratorINSA_10device_ptrIcEEEESF_EEEE10policy1000El14sequence_matchSF_JPcSK_EEEvT0_iT1_T2_DpNS2_10kernel_argIT3_EE,(.L_x_278 - _ZN3cub18CUB_300001_SM_10006detail9transform16transform_kernelINS2_10policy_hubILb1EN4cuda3std3__45tupleIJN6thrust24THRUST_300001_SM_1000_NS6detail15normal_iteratorINSA_10device_ptrIcEEEESF_EEEE10policy1000El14sequence_matchSF_JPcSK_EEEvT0_iT1_T2_DpNS2_10kernel_argIT3_EE)
        .other          _ZN3cub18CUB_300001_SM_10006detail9transform16transform_kernelINS2_10policy_hubILb1EN4cuda3std3__45tupleIJN6thrust24THRUST_300001_SM_1000_NS6detail15normal_iteratorINSA_10device_ptrIcEEEESF_EEEE10policy1000El14sequence_matchSF_JPcSK_EEEvT0_iT1_T2_DpNS2_10kernel_argIT3_EE,@"STO_CUDA_ENTRY STV_DEFAULT"
_ZN3cub18CUB_300001_SM_10006detail9transform16transform_kernelINS2_10policy_hubILb1EN4cuda3std3__45tupleIJN6thrust24THRUST_300001_SM_1000_NS6detail15normal_iteratorINSA_10device_ptrIcEEEESF_EEEE10policy1000El14sequence_matchSF_JPcSK_EEEvT0_iT1_T2_DpNS2_10kernel_argIT3_EE:
.text._ZN3cub18CUB_300001_SM_10006detail9transform16transform_kernelINS2_10policy_hubILb1EN4cuda3std3__45tupleIJN6thrust24THRUST_300001_SM_1000_NS6detail15normal_iteratorINSA_10device_ptrIcEEEESF_EEEE10policy1000El14sequence_matchSF_JPcSK_EEEvT0_iT1_T2_DpNS2_10kernel_argIT3_EE:
[----:B------:R-:W-:Y:S01]  /*0000*/  LDC R1, c[0x0][0x37c] ;  /* 0x0000df00ff017b82 */ /* 0x000fe20000000800 */
[----:B------:R-:W0:Y:S07]  /*0010*/  LDCU UR18, c[0x0][0x388] ;  /* 0x00007100ff1277ac */ /* 0x000e2e0008000800 */
[----:B------:R-:W1:Y:S01]  /*0020*/  S2UR UR6, SR_CTAID.X ;  /* 0x00000000000679c3 */ /* 0x000e620000002500 */
[----:B------:R-:W2:Y:S01]  /*0030*/  S2R R0, SR_TID.X ;  /* 0x0000000000007919 */ /* 0x000ea20000002100 */
[----:B------:R-:W-:Y:S01]  /*0040*/  BSSY.RECONVERGENT B0, `(.L_x_235) ;  /* 0x000002b000007945 */ /* 0x000fe20003800200 */
[----:B------:R-:W3:Y:S01]  /*0050*/  LDCU.64 UR8, c[0x0][0x380] ;  /* 0x00007000ff0877ac */ /* 0x000ee20008000a00 */
[----:B0-----:R-:W-:-:S04]  /*0060*/  USHF.L.U32 UR10, UR18, 0x7, URZ ;  /* 0x00000007120a7899 */ /* 0x001fc800080006ff */
[----:B------:R-:W-:Y:S02]  /*0070*/  USHF.R.S32.HI UR11, URZ, 0x1f, UR10 ;  /* 0x0000001fff0b7899 */ /* 0x000fe4000801140a */
[----:B-1----:R-:W-:Y:S02]  /*0080*/  UIMAD.WIDE.U32 UR4, UR10, UR6, URZ ;  /* 0x000000060a0472a5 */ /* 0x002fe4000f8e00ff */
[----:B------:R-:W-:Y:S02]  /*0090*/  UIMAD UR6, UR11, UR6, URZ ;  /* 0x000000060b0672a4 */ /* 0x000fe4000f8e02ff */
[----:B---3--:R-:W-:Y:S02]  /*00a0*/  UIADD3 UR8, UP1, UPT, -UR4, UR8, URZ ;  /* 0x0000000804087290 */ /* 0x008fe4000ff3e1ff */
[----:B------:R-:W-:Y:S02]  /*00b0*/  UIADD3 UR7, UPT, UPT, UR5, UR6, URZ ;  /* 0x0000000605077290 */ /* 0x000fe4000fffe0ff */
[----:B------:R-:W-:Y:S01]  /*00c0*/  UISETP.LT.U32.AND UP0, UPT, UR8, UR10, UPT ;  /* 0x0000000a0800728c */ /* 0x000fe2000bf01070 */
[----:B--2---:R-:W-:Y:S01]  /*00d0*/  IMAD.SHL.U32 R4, R0, 0x80, RZ ;  /* 0x0000008000047824 */ /* 0x004fe200078e00ff */
[----:B------:R-:W-:Y:S01]  /*00e0*/  UIADD3.X UR5, UPT, UPT, ~UR7, UR9, URZ, UP1, !UPT ;  /* 0x0000000907057290 */ /* 0x000fe20008ffe5ff */
[----:B------:R-:W-:-:S03]  /*00f0*/  UMOV UR6, UR4 ;  /* 0x0000000400067c82 */ /* 0x000fc60008000000 */
[----:B------:R-:W-:-:S04]  /*0100*/  UISETP.LT.AND.EX UP0, UPT, UR5, UR11, UPT, UP0 ;  /* 0x0000000b0500728c */ /* 0x000fc8000bf01300 */
[----:B------:R-:W-:-:S06]  /*0110*/  USEL UR8, UR8, UR10, UP0 ;  /* 0x0000000a08087287 */ /* 0x000fcc0008000000 */
[----:B------:R-:W-:-:S13]  /*0120*/  ISETP.GE.AND P0, PT, R4, UR8, PT ;  /* 0x0000000804007c0c */ /* 0x000fda000bf06270 */
[----:B------:R-:W-:Y:S05]  /*0130*/  @P0 BRA `(.L_x_236) ;  /* 0x00000000006c0947 */ /* 0x000fea0003800000 */
[----:B------:R-:W0:Y:S01]  /*0140*/  LDCU.64 UR4, c[0x0][0x398] ;  /* 0x00007300ff0477ac */ /* 0x000e220008000a00 */
[----:B------:R-:W-:Y:S01]  /*0150*/  BSSY.RECONVERGENT B1, `(.L_x_237) ;  /* 0x000000d000017945 */ /* 0x000fe20003800200 */
[----:B------:R-:W-:Y:S01]  /*0160*/  IMAD.MOV.U32 R5, RZ, RZ, R4 ;  /* 0x000000ffff057224 */ /* 0x000fe200078e0004 */
[----:B0-----:R-:W-:-:S04]  /*0170*/  UIADD3 UR4, UP0, UPT, UR6, UR4, URZ ;  /* 0x0000000406047290 */ /* 0x001fc8000ff1e0ff */
[----:B------:R-:W-:Y:S02]  /*0180*/  UIADD3.X UR5, UPT, UPT, UR7, UR5, URZ, UP0, !UPT ;  /* 0x0000000507057290 */ /* 0x000fe400087fe4ff */
[----:B------:R-:W-:-:S04]  /*0190*/  IMAD.U32 R2, RZ, RZ, UR4 ;  /* 0x00000004ff027e24 */ /* 0x000fc8000f8e00ff */
[----:B------:R-:W-:Y:S02]  /*01a0*/  IMAD.U32 R3, RZ, RZ, UR5 ;  /* 0x00000005ff037e24 */ /* 0x000fe4000f8e00ff */
[----:B------:R-:W-:-:S07]  /*01b0*/  IMAD.WIDE.U32 R2, R0, 0x80, R2 ;  /* 0x0000008000027825 */ /* 0x000fce00078e0002 */
.L_x_238:
[----:B------:R-:W-:Y:S01]  /*01c0*/  VIADD R5, R5, 0x4000 ;  /* 0x0000400005057836 */ /* 0x000fe20000000000 */
[----:B------:R0:W-:Y:S04]  /*01d0*/  CCTL.E.PF2 [R2] ;  /* 0x000000000200798f */ /* 0x0001e80000800100 */
[----:B------:R-:W-:Y:S02]  /*01e0*/  ISETP.GE.AND P0, PT, R5, UR8, PT ;  /* 0x0000000805007c0c */ /* 0x000fe4000bf06270 */
[----:B0-----:R-:W-:-:S05]  /*01f0*/  IADD3 R2, P1, PT, R2, 0x4000, RZ ;  /* 0x0000400002027810 */ /* 0x001fca0007f3e0ff */
[----:B------:R-:W-:-:S06]  /*0200*/  IMAD.X R3, RZ, RZ, R3, P1 ;  /* 0x000000ffff037224 */ /* 0x000fcc00008e0603 */
[----:B------:R-:W-:Y:S05]  /*0210*/  @!P0 BRA `(.L_x_238) ;  /* 0xfffffffc00e88947 */ /* 0x000fea000383ffff */
[----:B------:R-:W-:Y:S05]  /*0220*/  BSYNC.RECONVERGENT B1 ;  /* 0x0000000000017941 */ /* 0x000fea0003800200 */
.L_x_237:
[----:B------:R-:W0:Y:S02]  /*0230*/  LDCU.64 UR4, c[0x0][0x3a8] ;  /* 0x00007500ff0477ac */ /* 0x000e240008000a00 */
[----:B0-----:R-:W-:-:S04]  /*0240*/  UIADD3 UR4, UP0, UPT, UR6, UR4, URZ ;  /* 0x0000000406047290 */ /* 0x001fc8000ff1e0ff */
[----:B------:R-:W-:Y:S02]  /*0250*/  UIADD3.X UR5, UPT, UPT, UR7, UR5, URZ, UP0, !UPT ;  /* 0x0000000507057290 */ /* 0x000fe400087fe4ff */
[----:B------:R-:W-:-:S04]  /*0260*/  IMAD.U32 R2, RZ, RZ, UR4 ;  /* 0x00000004ff027e24 */ /* 0x000fc8000f8e00ff */
[----:B------:R-:W-:Y:S02]  /*0270*/  IMAD.U32 R3, RZ, RZ, UR5 ;  /* 0x00000005ff037e24 */ /* 0x000fe4000f8e00ff */
[----:B------:R-:W-:-:S07]  /*0280*/  IMAD.WIDE.U32 R2, R0, 0x80, R2 ;  /* 0x0000008000027825 */ /* 0x000fce00078e0002 */
.L_x_239:
[----:B------:R-:W-:Y:S01]  /*0290*/  VIADD R4, R4, 0x4000 ;  /* 0x0000400004047836 */ /* 0x000fe20000000000 */
[----:B------:R0:W-:Y:S04]  /*02a0*/  CCTL.E.PF2 [R2] ;  /* 0x000000000200798f */ /* 0x0001e80000800100 */
[----:B------:R-:W-:Y:S02]  /*02b0*/  ISETP.GE.AND P0, PT, R4, UR8, PT ;  /* 0x0000000804007c0c */ /* 0x000fe4000bf06270 */
[----:B0-----:R-:W-:-:S05]  /*02c0*/  IADD3 R2, P1, PT, R2, 0x4000, RZ ;  /* 0x0000400002027810 */ /* 0x001fca0007f3e0ff */
[----:B------:R-:W-:-:S06]  /*02d0*/  IMAD.X R3, RZ, RZ, R3, P1 ;  /* 0x000000ffff037224 */ /* 0x000fcc00008e0603 */
[----:B------:R-:W-:Y:S05]  /*02e0*/  @!P0 BRA `(.L_x_239) ;  /* 0xfffffffc00e88947 */ /* 0x000fea000383ffff */
.L_x_236:
[----:B------:R-:W-:Y:S05]  /*02f0*/  BSYNC.RECONVERGENT B0 ;  /* 0x0000000000007941 */ /* 0x000fea0003800200 */
.L_x_235:
[----:B------:R-:W0:Y:S01]  /*0300*/  LDCU.128 UR12, c[0x0][0x390] ;  /* 0x00007200ff0c77ac */ /* 0x000e220008000c00 */
[----:B------:R-:W1:Y:S01]  /*0310*/  LDCU.64 UR24, c[0x0][0x3a8] ;  /* 0x00007500ff1877ac */ /* 0x000e620008000a00 */
[----:B------:R-:W2:Y:S01]  /*0320*/  LDCU.64 UR16, c[0x0][0x358] ;  /* 0x00006b00ff1077ac */ /* 0x000ea20008000a00 */
[----:B0-----:R-:W-:Y:S02]  /*0330*/  UIADD3 UR11, UP0, UPT, UR6, UR12, URZ ;  /* 0x0000000c060b7290 */ /* 0x001fe4000ff1e0ff */
[----:B------:R-:W-:Y:S02]  /*0340*/  UIADD3 UR21, UP1, UPT, UR6, UR14, URZ ;  /* 0x0000000e06157290 */ /* 0x000fe4000ff3e0ff */
[----:B------:R-:W-:Y:S02]  /*0350*/  UIADD3.X UR19, UPT, UPT, UR7, UR13, URZ, UP0, !UPT ;  /* 0x0000000d07137290 */ /* 0x000fe400087fe4ff */
[----:B------:R-:W-:Y:S02]  /*0360*/  UISETP.NE.AND UP0, UPT, UR10, UR8, UPT ;  /* 0x000000080a00728c */ /* 0x000fe4000bf05270 */
[----:B-1----:R-:W-:-:S02]  /*0370*/  UIADD3 UR23, UP2, UPT, UR6, UR24, URZ ;  /* 0x0000001806177290 */ /* 0x002fc4000ff5e0ff */
[----:B------:R-:W-:Y:S02]  /*0380*/  UIADD3.X UR22, UPT, UPT, UR7, UR15, URZ, UP1, !UPT ;  /* 0x0000000f07167290 */ /* 0x000fe40008ffe4ff */
[----:B------:R-:W-:-:S03]  /*0390*/  UIADD3.X UR26, UPT, UPT, UR7, UR25, URZ, UP2, !UPT ;  /* 0x00000019071a7290 */ /* 0x000fc600097fe4ff */
[----:B--2---:R-:W-:Y:S09]  /*03a0*/  BRA.U !UP0, `(.L_x_240) ;  /* 0x0000001108947547 */ /* 0x004ff2000b800000 */
[----:B------:R-:W-:-:S06]  /*03b0*/  UISETP.GE.AND UP0, UPT, UR18, 0x1, UPT ;  /* 0x000000011200788c */ /* 0x000fcc000bf06270 */
[----:B------:R-:W-:-:S13]  /*03c0*/  PLOP3.LUT P0, PT, PT, PT, UP0, 0x80, 0x8 ;  /* 0x000000000008781c */ /* 0x000fda0003f0f008 */
[----:B------:R-:W-:Y:S05]  /*03d0*/  @!P0 EXIT ;  /* 0x000000000000894d */ /* 0x000fea0003800000 */
[----:B------:R-:W-:Y:S01]  /*03e0*/  UISETP.GE.U32.AND UP0, UPT, UR18, 0x8, UPT ;  /* 0x000000081200788c */ /* 0x000fe2000bf06070 */
[----:B------:R-:W-:Y:S01]  /*03f0*/  IMAD.MOV.U32 R3, RZ, RZ, RZ ;  /* 0x000000ffff037224 */ /* 0x000fe200078e00ff */
[----:B------:R-:W-:-:S07]  /*0400*/  ULOP3.LUT UR4, UR18, 0x7, URZ, 0xc0, !UPT ;  /* 0x0000000712047892 */ /* 0x000fce000f8ec0ff */
[----:B------:R-:W-:Y:S05]  /*0410*/  BRA.U !UP0, `(.L_x_241) ;  /* 0x0000000908907547 */ /* 0x000fea000b800000 */
[----:B------:R-:W-:-:S13]  /*0420*/  ISETP.GE.AND P1, PT, R0, UR8, PT ;  /* 0x0000000800007c0c */ /* 0x000fda000bf26270 */
[C---:B------:R-:W-:Y:S02]  /*0430*/  @!P1 IADD3 R8, P2, PT, R0.reuse, UR23, RZ ;  /* 0x0000001700089c10 */ /* 0x040fe4000ff5e0ff */
[----:B------:R-:W-:-:S03]  /*0440*/  @!P1 IADD3 R2, P0, PT, R0, UR21, RZ ;  /* 0x0000001500029c10 */ /* 0x000fc6000ff1e0ff */
[----:B------:R-:W-:Y:S02]  /*0450*/  @!P1 IMAD.X R9, RZ, RZ, UR26, P2 ;  /* 0x0000001aff099e24 */ /* 0x000fe400090e06ff */
[----:B------:R-:W-:-:S04]  /*0460*/  @!P1 IMAD.X R3, RZ, RZ, UR22, P0 ;  /* 0x00000016ff039e24 */ /* 0x000fc800080e06ff */
[----:B------:R-:W2:Y:S04]  /*0470*/  @!P1 LDG.E.U8 R9, desc[UR16][R8.64] ;  /* 0x0000001008099981 */ /* 0x000ea8000c1e1100 */
[----:B------:R-:W2:Y:S01]  /*0480*/  @!P1 LDG.E.U8 R2, desc[UR16][R2.64] ;  /* 0x0000001002029981 */ /* 0x000ea2000c1e1100 */
[C---:B------:R-:W-:Y:S01]  /*0490*/  VIADD R12, R0.reuse, 0x80 ;  /* 0x00000080000c7836 */ /* 0x040fe20000000000 */
[----:B------:R-:W-:Y:S01]  /*04a0*/  @!P1 IADD3 R10, P3, PT, R0, UR11, RZ ;  /* 0x0000000b000a9c10 */ /* 0x000fe2000ff7e0ff */
[----:B------:R-:W-:-:S03]  /*04b0*/  @!P1 IMAD.MOV.U32 R5, RZ, RZ, 0x2 ;  /* 0x00000002ff059424 */ /* 0x000fc600078e00ff */
[C---:B------:R-:W-:Y:S02]  /*04c0*/  ISETP.GE.AND P0, PT, R12.reuse, UR8, PT ;  /* 0x000000080c007c0c */ /* 0x040fe4000bf06270 */
[----:B------:R-:W-:Y:S02]  /*04d0*/  SHF.R.S32.HI R13, RZ, 0x1f, R12 ;  /* 0x0000001fff0d7819 */ /* 0x000fe4000001140c */
[C---:B------:R-:W-:Y:S02]  /*04e0*/  IADD3 R6, P4, PT, R12.reuse, UR21, RZ ;  /* 0x000000150c067c10 */ /* 0x040fe4000ff9e0ff */
[----:B------:R-:W-:Y:S01]  /*04f0*/  IADD3 R4, P5, PT, R12, UR23, RZ ;  /* 0x000000170c047c10 */ /* 0x000fe2000ffbe0ff */
[----:B------:R-:W-:Y:S01]  /*0500*/  @!P1 IMAD.X R11, RZ, RZ, UR19, P3 ;  /* 0x00000013ff0b9e24 */ /* 0x000fe200098e06ff */
[----:B------:R-:W-:Y:S02]  /*0510*/  IADD3.X R7, PT, PT, R13, UR22, RZ, P4, !PT ;  /* 0x000000160d077c10 */ /* 0x000fe4000a7fe4ff */
[----:B--2---:R-:W-:-:S04]  /*0520*/  @!P1 ISETP.NE.AND P2, PT, R2, R9, PT ;  /* 0x000000090200920c */ /* 0x004fc80003f45270 */
[----:B------:R-:W-:Y:S02]  /*0530*/  @!P1 SEL R3, R5, 0xffff, !P2 ;  /* 0x0000ffff05039807 */ /* 0x000fe40005000000 */
[----:B------:R-:W-:-:S03]  /*0540*/  IADD3.X R5, PT, PT, R13, UR26, RZ, P5, !PT ;  /* 0x0000001a0d057c10 */ /* 0x000fc6000affe4ff */
[----:B------:R0:W-:Y:S04]  /*0550*/  @!P1 STG.E.U8 desc[UR16][R10.64], R3 ;  /* 0x000000030a009986 */ /* 0x0001e8000c101110 */
[----:B------:R-:W2:Y:S04]  /*0560*/  @!P0 LDG.E.U8 R2, desc[UR16][R6.64] ;  /* 0x0000001006028981 */ /* 0x000ea8000c1e1100 */
[----:B------:R-:W2:Y:S01]  /*0570*/  @!P0 LDG.E.U8 R9, desc[UR16][R4.64] ;  /* 0x0000001004098981 */ /* 0x000ea2000c1e1100 */
[----:B------:R-:W-:-:S05]  /*0580*/  VIADD R8, R0, 0x100 ;  /* 0x0000010000087836 */ /* 0x000fca0000000000 */
[----:B------:R-:W-:Y:S02]  /*0590*/  ISETP.GE.AND P2, PT, R8, UR8, PT ;  /* 0x0000000808007c0c */ /* 0x000fe4000bf46270 */
[----:B------:R-:W-:Y:S02]  /*05a0*/  IADD3 R8, P3, PT, R12, UR11, RZ ;  /* 0x0000000b0c087c10 */ /* 0x000fe4000ff7e0ff */
[----:B--2---:R-:W-:Y:S01]  /*05b0*/  @!P0 ISETP.NE.AND P1, PT, R2, R9, PT ;  /* 0x000000090200820c */ /* 0x004fe20003f25270 */
[----:B------:R-:W-:Y:S01]  /*05c0*/  @!P0 IMAD.MOV.U32 R2, RZ, RZ, 0x2 ;  /* 0x00000002ff028424 */ /* 0x000fe200078e00ff */
[----:B------:R-:W-:-:S04]  /*05d0*/  IADD3.X R9, PT, PT, R13, UR19, RZ, P3, !PT ;  /* 0x000000130d097c10 */ /* 0x000fc80009ffe4ff */
[----:B------:R-:W-:-:S05]  /*05e0*/  @!P0 SEL R13, R2, 0xffff, !P1 ;  /* 0x0000ffff020d8807 */ /* 0x000fca0004800000 */
[----:B------:R1:W-:Y:S04]  /*05f0*/  @!P0 STG.E.U8 desc[UR16][R8.64], R13 ;  /* 0x0000000d08008986 */ /* 0x0003e8000c101110 */
[----:B------:R-:W2:Y:S04]  /*0600*/  @!P2 LDG.E.U8 R2, desc[UR16][R6.64+0x80] ;  /* 0x000080100602a981 */ /* 0x000ea8000c1e1100 */
[----:B0-----:R-:W2:Y:S01]  /*0610*/  @!P2 LDG.E.U8 R3, desc[UR16][R4.64+0x80] ;  /* 0x000080100403a981 */ /* 0x001ea2000c1e1100 */
[----:B------:R-:W-:-:S05]  /*0620*/  VIADD R10, R0, 0x180 ;  /* 0x00000180000a7836 */ /* 0x000fca0000000000 */
[----:B------:R-:W-:Y:S01]  /*0630*/  ISETP.GE.AND P1, PT, R10, UR8, PT ;  /* 0x000000080a007c0c */ /* 0x000fe2000bf26270 */
[----:B------:R-:W-:Y:S01]  /*0640*/  @!P2 IMAD.MOV.U32 R10, RZ, RZ, 0x2 ;  /* 0x00000002ff0aa424 */ /* 0x000fe200078e00ff */
[----:B--2---:R-:W-:-:S04]  /*0650*/  @!P2 ISETP.NE.AND P0, PT, R2, R3, PT ;  /* 0x000000030200a20c */ /* 0x004fc80003f05270 */
[----:B------:R-:W-:-:S05]  /*0660*/  @!P2 SEL R3, R10, 0xffff, !P0 ;  /* 0x0000ffff0a03a807 */ /* 0x000fca0004000000 */
[----:B------:R0:W-:Y:S04]  /*0670*/  @!P2 STG.E.U8 desc[UR16][R8.64+0x80], R3 ;  /* 0x000080030800a986 */ /* 0x0001e8000c101110 */
[----:B------:R-:W2:Y:S04]  /*0680*/  @!P1 LDG.E.U8 R2, desc[UR16][R6.64+0x100] ;  /* 0x0001001006029981 */ /* 0x000ea8000c1e1100 */
[----:B------:R-:W2:Y:S01]  /*0690*/  @!P1 LDG.E.U8 R11, desc[UR16][R4.64+0x100] ;  /* 0x00010010040b9981 */ /* 0x000ea2000c1e1100 */
[----:B------:R-:W-:-:S05]  /*06a0*/  VIADD R10, R0, 0x200 ;  /* 0x00000200000a7836 */ /* 0x000fca0000000000 */
[----:B------:R-:W-:Y:S01]  /*06b0*/  ISETP.GE.AND P2, PT, R10, UR8, PT ;  /* 0x000000080a007c0c */ /* 0x000fe2000bf46270 */
[----:B------:R-:W-:Y:S01]  /*06c0*/  @!P1 IMAD.MOV.U32 R10, RZ, RZ, 0x2 ;  /* 0x00000002ff0a9424 */ /* 0x000fe200078e00ff */
[----:B--2---:R-:W-:-:S04]  /*06d0*/  @!P1 ISETP.NE.AND P0, PT, R2, R11, PT ;  /* 0x0000000b0200920c */ /* 0x004fc80003f05270 */
[----:B------:R-:W-:-:S05]  /*06e0*/  @!P1 SEL R11, R10, 0xffff, !P0 ;  /* 0x0000ffff0a0b9807 */ /* 0x000fca0004000000 */
[----:B------:R2:W-:Y:S04]  /*06f0*/  @!P1 STG.E.U8 desc[UR16][R8.64+0x100], R11 ;  /* 0x0001000b08009986 */ /* 0x0005e8000c101110 */
[----:B------:R-:W3:Y:S04]  /*0700*/  @!P2 LDG.E.U8 R2, desc[UR16][R6.64+0x180] ;  /* 0x000180100602a981 */ /* 0x000ee8000c1e1100 */
[----:B-1----:R-:W3:Y:S01]  /*0710*/  @!P2 LDG.E.U8 R13, desc[UR16][R4.64+0x180] ;  /* 0x00018010040da981 */ /* 0x002ee2000c1e1100 */
[----:B0-----:R-:W-:-:S05]  /*0720*/  VIADD R3, R0, 0x280 ;  /* 0x0000028000037836 */ /* 0x001fca0000000000 */
[----:B------:R-:W-:Y:S01]  /*0730*/  ISETP.GE.AND P1, PT, R3, UR8, PT ;  /* 0x0000000803007c0c */ /* 0x000fe2000bf26270 */
[----:B------:R-:W-:Y:S01]  /*0740*/  @!P2 IMAD.MOV.U32 R3, RZ, RZ, 0x2 ;  /* 0x00000002ff03a424 */ /* 0x000fe200078e00ff */
[----:B---3--:R-:W-:-:S04]  /*0750*/  @!P2 ISETP.NE.AND P0, PT, R2, R13, PT ;  /* 0x0000000d0200a20c */ /* 0x008fc80003f05270 */
[----:B------:R-:W-:-:S05]  /*0760*/  @!P2 SEL R3, R3, 0xffff, !P0 ;  /* 0x0000ffff0303a807 */ /* 0x000fca0004000000 */
[----:B------:R0:W-:Y:S04]  /*0770*/  @!P2 STG.E.U8 desc[UR16][R8.64+0x180], R3 ;  /* 0x000180030800a986 */ /* 0x0001e8000c101110 */
[----:B------:R-:W3:Y:S04]  /*0780*/  @!P1 LDG.E.U8 R2, desc[UR16][R6.64+0x200] ;  /* 0x0002001006029981 */ /* 0x000ee8000c1e1100 */
[----:B------:R-:W3:Y:S01]  /*0790*/  @!P1 LDG.E.U8 R13, desc[UR16][R4.64+0x200] ;  /* 0x00020010040d9981 */ /* 0x000ee2000c1e1100 */
[----:B------:R-:W-:Y:S02]  /*07a0*/  VIADD R10, R0, 0x300 ;  /* 0x00000300000a7836 */ /* 0x000fe40000000000 */
[----:B--2---:R-:W-:-:S03]  /*07b0*/  @!P1 IMAD.MOV.U32 R11, RZ, RZ, 0x2 ;  /* 0x00000002ff0b9424 */ /* 0x004fc600078e00ff */
[----:B------:R-:W-:Y:S02]  /*07c0*/  ISETP.GE.AND P2, PT, R10, UR8, PT ;  /* 0x000000080a007c0c */ /* 0x000fe4000bf46270 */
[----:B---3--:R-:W-:-:S04]  /*07d0*/  @!P1 ISETP.NE.AND P0, PT, R2, R13, PT ;  /* 0x0000000d0200920c */ /* 0x008fc80003f05270 */
[----:B------:R-:W-:-:S05]  /*07e0*/  @!P1 SEL R11, R11, 0xffff, !P0 ;  /* 0x0000ffff0b0b9807 */ /* 0x000fca0004000000 */
[----:B------:R1:W-:Y:S04]  /*07f0*/  @!P1 STG.E.U8 desc[UR16][R8.64+0x200], R11 ;  /* 0x0002000b08009986 */ /* 0x0003e8000c101110 */
[----:B------:R-:W2:Y:S04]  /*0800*/  @!P2 LDG.E.U8 R2, desc[UR16][R6.64+0x280] ;  /* 0x000280100602a981 */ /* 0x000ea8000c1e1100 */
[----:B------:R-:W2:Y:S01]  /*0810*/  @!P2 LDG.E.U8 R13, desc[UR16][R4.64+0x280] ;  /* 0x00028010040da981 */ /* 0x000ea2000c1e1100 */
[----:B0-----:R-:W-:-:S05]  /*0820*/  VIADD R3, R0, 0x380 ;  /* 0x0000038000037836 */ /* 0x001fca0000000000 */
[----:B------:R-:W-:Y:S01]  /*0830*/  ISETP.GE.AND P1, PT, R3, UR8, PT ;  /* 0x0000000803007c0c */ /* 0x000fe2000bf26270 */
[----:B------:R-:W-:Y:S01]  /*0840*/  @!P2 IMAD.MOV.U32 R3, RZ, RZ, 0x2 ;  /* 0x00000002ff03a424 */ /* 0x000fe200078e00ff */
[----:B--2---:R-:W-:-:S04]  /*0850*/  @!P2 ISETP.NE.AND P0, PT, R2, R13, PT ;  /* 0x0000000d0200a20c */ /* 0x004fc80003f05270 */
[----:B------:R-:W-:-:S05]  /*0860*/  @!P2 SEL R13, R3, 0xffff, !P0 ;  /* 0x0000ffff030da807 */ /* 0x000fca0004000000 */
[----:B------:R0:W-:Y:S04]  /*0870*/  @!P2 STG.E.U8 desc[UR16][R8.64+0x280], R13 ;  /* 0x0002800d0800a986 */ /* 0x0001e8000c101110 */
[----:B------:R-:W2:Y:S04]  /*0880*/  @!P1 LDG.E.U8 R2, desc[UR16][R6.64+0x300] ;  /* 0x0003001006029981 */ /* 0x000ea8000c1e1100 */
[----:B------:R-:W2:Y:S01]  /*0890*/  @!P1 LDG.E.U8 R3, desc[UR16][R4.64+0x300] ;  /* 0x0003001004039981 */ /* 0x000ea2000c1e1100 */
[----:B-1----:R-:W-:Y:S01]  /*08a0*/  @!P1 IMAD.MOV.U32 R11, RZ, RZ, 0x2 ;  /* 0x00000002ff0b9424 */ /* 0x002fe200078e00ff */
[----:B------:R-:W-:Y:S01]  /*08b0*/  ULOP3.LUT UR5, UR18, 0x7ffffff8, URZ, 0xc0, !UPT ;  /* 0x7ffffff812057892 */ /* 0x000fe2000f8ec0ff */
[----:B--2---:R-:W-:-:S04]  /*08c0*/  @!P1 ISETP.NE.AND P0, PT, R2, R3, PT ;  /* 0x000000030200920c */ /* 0x004fc80003f05270 */
[----:B------:R-:W-:Y:S01]  /*08d0*/  @!P1 SEL R11, R11, 0xffff, !P0 ;  /* 0x0000ffff0b0b9807 */ /* 0x000fe20004000000 */
[----:B------:R-:W-:-:S04]  /*08e0*/  IMAD.U32 R3, RZ, RZ, UR5 ;  /* 0x00000005ff037e24 */ /* 0x000fc8000f8e00ff */
[----:B------:R0:W-:Y:S01]  /*08f0*/  @!P1 STG.E.U8 desc[UR16][R8.64+0x300], R11 ;  /* 0x0003000b08009986 */ /* 0x0001e2000c101110 */
[----:B------:R-:W-:-:S13]  /*0900*/  ISETP.NE.AND P0, PT, R3, 0x8, PT ;  /* 0x000000080300780c */ /* 0x000fda0003f05270 */
[----:B0-----:R-:W-:Y:S05]  /*0910*/  @!P0 BRA `(.L_x_241) ;  /* 0x0000000400508947 */ /* 0x001fea0003800000 */
[----:B------:R-:W-:-:S07]  /*0920*/  IMAD.MOV.U32 R2, RZ, RZ, 0x8 ;  /* 0x00000008ff027424 */ /* 0x000fce00078e00ff */
.L_x_244:
[----:B------:R-:W-:-:S05]  /*0930*/  IMAD R10, R2, 0x80, R0 ;  /* 0x00000080020a7824 */ /* 0x000fca00078e0200 */
[----:B------:R-:W-:-:S13]  /*0940*/  ISETP.GE.AND P1, PT, R10, UR8, PT ;  /* 0x000000080a007c0c */ /* 0x000fda000bf26270 */
[C---:B------:R-:W-:Y:S02]  /*0950*/  @!P1 IADD3 R12, P2, PT, R10.reuse, UR23, RZ ;  /* 0x000000170a0c9c10 */ /* 0x040fe4000ff5e0ff */
[----:B0-----:R-:W-:-:S03]  /*0960*/  @!P1 IADD3 R4, P0, PT, R10, UR21, RZ ;  /* 0x000000150a049c10 */ /* 0x001fc6000ff1e0ff */
        /* <DEDUP_REMOVED lines=12> */
[C---:B------:R-:W-:Y:S02]  /*0a30*/  IADD3.X R9, PT, PT, R16.reuse, UR22, RZ, P4, !PT ;  /* 0x0000001610097c10 */ /* 0x040fe4000a7fe4ff */
[----:B------:R-:W-:-:S02]  /*0a40*/  IADD3.X R7, PT, PT, R16, UR26, RZ, P5, !PT ;  /* 0x0000001a10077c10 */ /* 0x000fc4000affe4ff */
[----:B--2---:R-:W-:-:S04]  /*0a50*/  @!P1 ISETP.NE.AND P2, PT, R4, R13, PT ;  /* 0x0000000d0400920c */ /* 0x004fc80003f45270 */
[----:B------:R-:W-:-:S05]  /*0a60*/  @!P1 SEL R19, R19, 0xffff, !P2 ;  /* 0x0000ffff13139807 */ /* 0x000fca0005000000 */
[----:B------:R0:W-:Y:S04]  /*0a70*/  @!P1 STG.E.U8 desc[UR16][R14.64], R19 ;  /* 0x000000130e009986 */ /* 0x0001e8000c101110 */
[----:B------:R-:W2:Y:S04]  /*0a80*/  @!P0 LDG.E.U8 R5, desc[UR16][R8.64] ;  /* 0x0000001008058981 */ /* 0x000ea8000c1e1100 */
[----:B------:R-:W2:Y:S01]  /*0a90*/  @!P0 LDG.E.U8 R12, desc[UR16][R6.64] ;  /* 0x00000010060c8981 */ /* 0x000ea2000c1e1100 */
[----:B------:R-:W-:Y:S02]  /*0aa0*/  VIADD R4, R10, 0x100 ;  /* 0x000001000a047836 */ /* 0x000fe40000000000 */
[----:B------:R-:W-:-:S03]  /*0ab0*/  @!P0 IMAD.MOV.U32 R17, RZ, RZ, 0x2 ;  /* 0x00000002ff118424 */ /* 0x000fc600078e00ff */
[----:B------:R-:W-:Y:S02]  /*0ac0*/  ISETP.GE.AND P2, PT, R4, UR8, PT ;  /* 0x0000000804007c0c */ /* 0x000fe4000bf46270 */
[----:B------:R-:W-:Y:S02]  /*0ad0*/  IADD3 R4, P3, PT, R11, UR11, RZ ;  /* 0x0000000b0b047c10 */ /* 0x000fe4000ff7e0ff */
[----:B--2---:R-:W-:Y:S02]  /*0ae0*/  @!P0 ISETP.NE.AND P1, PT, R5, R12, PT ;  /* 0x0000000c0500820c */ /* 0x004fe40003f25270 */
[----:B------:R-:W-:Y:S02]  /*0af0*/  IADD3.X R5, PT, PT, R16, UR19, RZ, P3, !PT ;  /* 0x0000001310057c10 */ /* 0x000fe40009ffe4ff */
[----:B------:R-:W-:-:S05]  /*0b00*/  @!P0 SEL R17, R17, 0xffff, !P1 ;  /* 0x0000ffff11118807 */ /* 0x000fca0004800000 */
[----:B------:R1:W-:Y:S04]  /*0b10*/  @!P0 STG.E.U8 desc[UR16][R4.64], R17 ;  /* 0x0000001104008986 */ /* 0x0003e8000c101110 */
[----:B------:R-:W2:Y:S04]  /*0b20*/  @!P2 LDG.E.U8 R12, desc[UR16][R8.64+0x80] ;  /* 0x00008010080ca981 */ /* 0x000ea8000c1e1100 */
[----:B------:R-:W2:Y:S01]  /*0b30*/  @!P2 LDG.E.U8 R13, desc[UR16][R6.64+0x80] ;  /* 0x00008010060da981 */ /* 0x000ea2000c1e1100 */
[----:B------:R-:W-:Y:S02]  /*0b40*/  VIADD R11, R10, 0x180 ;  /* 0x000001800a0b7836 */ /* 0x000fe40000000000 */
[----:B0-----:R-:W-:-:S03]  /*0b50*/  @!P2 IMAD.MOV.U32 R15, RZ, RZ, 0x2 ;  /* 0x00000002ff0fa424 */ /* 0x001fc600078e00ff */
[----:B------:R-:W-:Y:S02]  /*0b60*/  ISETP.GE.AND P1, PT, R11, UR8, PT ;  /* 0x000000080b007c0c */ /* 0x000fe4000bf26270 */
[----:B--2---:R-:W-:-:S04]  /*0b70*/  @!P2 ISETP.NE.AND P0, PT, R12, R13, PT ;  /* 0x0000000d0c00a20c */ /* 0x004fc80003f05270 */
[----:B------:R-:W-:-:S05]  /*0b80*/  @!P2 SEL R15, R15, 0xffff, !P0 ;  /* 0x0000ffff0f0fa807 */ /* 0x000fca0004000000 */
[----:B------:R0:W-:Y:S04]  /*0b90*/  @!P2 STG.E.U8 desc[UR16][R4.64+0x80], R15 ;  /* 0x0000800f0400a986 */ /* 0x0001e8000c101110 */
[----:B------:R-:W2:Y:S04]  /*0ba0*/  @!P1 LDG.E.U8 R12, desc[UR16][R8.64+0x100] ;  /* 0x00010010080c9981 */ /* 0x000ea8000c1e1100 */
[----:B------:R-:W2:Y:S01]  /*0bb0*/  @!P1 LDG.E.U8 R13, desc[UR16][R6.64+0x100] ;  /* 0x00010010060d9981 */ /* 0x000ea2000c1e1100 */
[----:B------:R-:W-:Y:S02]  /*0bc0*/  VIADD R11, R10, 0x200 ;  /* 0x000002000a0b7836 */ /* 0x000fe40000000000 */
[----:B-1----:R-:W-:-:S03]  /*0bd0*/  @!P1 IMAD.MOV.U32 R17, RZ, RZ, 0x2 ;  /* 0x00000002ff119424 */ /* 0x002fc600078e00ff */
[----:B------:R-:W-:Y:S02]  /*0be0*/  ISETP.GE.AND P2, PT, R11, UR8, PT ;  /* 0x000000080b007c0c */ /* 0x000fe4000bf46270 */
[----:B--2---:R-:W-:-:S04]  /*0bf0*/  @!P1 ISETP.NE.AND P0, PT, R12, R13, PT ;  /* 0x0000000d0c00920c */ /* 0x004fc80003f05270 */
        /* <DEDUP_REMOVED lines=20> */
[----:B------:R-:W-:Y:S02]  /*0d40*/  @!P2 IMAD.MOV.U32 R14, RZ, RZ, 0x2 ;  /* 0x00000002ff0ea424 */ /* 0x000fe400078e00ff */
[----:B------:R-:W-:-:S02]  /*0d50*/  VIADD R10, R10, 0x380 ;  /* 0x000003800a0a7836 */ /* 0x000fc40000000000 */
[----:B------:R-:W-:Y:S01]  /*0d60*/  VIADD R2, R2, 0x8 ;  /* 0x0000000802027836 */ /* 0x000fe20000000000 */
[----:B------:R-:W-:Y:S04]  /*0d70*/  BSSY.RECONVERGENT B0, `(.L_x_242) ;  /* 0x000000d000007945 */ /* 0x000fe80003800200 */
[----:B------:R-:W-:Y:S02]  /*0d80*/  ISETP.NE.AND P1, PT, R2, R3, PT ;  /* 0x000000030200720c */ /* 0x000fe40003f25270 */
[----:B--2---:R-:W-:-:S04]  /*0d90*/  @!P2 ISETP.NE.AND P0, PT, R11, R12, PT ;  /* 0x0000000c0b00a20c */ /* 0x004fc80003f05270 */
[----:B------:R-:W-:-:S05]  /*0da0*/  @!P2 SEL R11, R14, 0xffff, !P0 ;  /* 0x0000ffff0e0ba807 */ /* 0x000fca0004000000 */
[----:B------:R1:W-:Y:S01]  /*0db0*/  @!P2 STG.E.U8 desc[UR16][R4.64+0x280], R11 ;  /* 0x0002800b0400a986 */ /* 0x0003e2000c101110 */
[----:B------:R-:W-:-:S13]  /*0dc0*/  ISETP.GE.AND P0, PT, R10, UR8, PT ;  /* 0x000000080a007c0c */ /* 0x000fda000bf06270 */
[----:B-1----:R-:W-:Y:S05]  /*0dd0*/  @P0 BRA `(.L_x_243) ;  /* 0x0000000000180947 */ /* 0x002fea0003800000 */
[----:B------:R-:W2:Y:S04]  /*0de0*/  LDG.E.U8 R8, desc[UR16][R8.64+0x300] ;  /* 0x0003001008087981 */ /* 0x000ea8000c1e1100 */
[----:B------:R-:W2:Y:S01]  /*0df0*/  LDG.E.U8 R7, desc[UR16][R6.64+0x300] ;  /* 0x0003001006077981 */ /* 0x000ea2000c1e1100 */
[----:B------:R-:W-:Y:S01]  /*0e00*/  IMAD.MOV.U32 R11, RZ, RZ, 0x2 ;  /* 0x00000002ff0b7424 */ /* 0x000fe200078e00ff */
[----:B--2---:R-:W-:-:S04]  /*0e10*/  ISETP.NE.AND P0, PT, R8, R7, PT ;  /* 0x000000070800720c */ /* 0x004fc80003f05270 */
[----:B------:R-:W-:-:S05]  /*0e20*/  SEL R11, R11, 0xffff, !P0 ;  /* 0x0000ffff0b0b7807 */ /* 0x000fca0004000000 */
[----:B------:R0:W-:Y:S04]  /*0e30*/  STG.E.U8 desc[UR16][R4.64+0x300], R11 ;  /* 0x0003000b04007986 */ /* 0x0001e8000c101110 */
.L_x_243:
[----:B------:R-:W-:Y:S05]  /*0e40*/  BSYNC.RECONVERGENT B0 ;  /* 0x0000000000007941 */ /* 0x000fea0003800200 */
.L_x_242:
[----:B------:R-:W-:Y:S05]  /*0e50*/  @P1 BRA `(.L_x_244) ;  /* 0xfffffff800b41947 */ /* 0x000fea000383ffff */
.L_x_241:
[----:B------:R-:W-:-:S13]  /*0e60*/  ISETP.NE.AND P0, PT, RZ, UR4, PT ;  /* 0x00000004ff007c0c */ /* 0x000fda000bf05270 */
[----:B------:R-:W-:Y:S05]  /*0e70*/  @!P0 EXIT ;  /* 0x000000000000894d */ /* 0x000fea0003800000 */
[----:B------:R-:W1:Y:S01]  /*0e80*/  LDC R2, c[0x0][0x388] ;  /* 0x0000e200ff027b82 */ /* 0x000e620000000800 */
[----:B------:R-:W-:Y:S01]  /*0e90*/  UISETP.GE.U32.AND UP0, UPT, UR4, 0x4, UPT ;  /* 0x000000040400788c */ /* 0x000fe2000bf06070 */
[----:B-1----:R-:W-:-:S04]  /*0ea0*/  LOP3.LUT R18, R2, 0x3, RZ, 0xc0, !PT ;  /* 0x0000000302127812 */ /* 0x002fc800078ec0ff */
[----:B------:R-:W-:-:S04]  /*0eb0*/  ISETP.NE.AND P0, PT, R18, RZ, PT ;  /* 0x000000ff1200720c */ /* 0x000fc80003f05270 */
[----:B------:R-:W-:Y:S09]  /*0ec0*/  BRA.U !UP0, `(.L_x_245) ;  /* 0x0000000108f47547 */ /* 0x000ff2000b800000 */
[----:B0-----:R-:W-:-:S05]  /*0ed0*/  IMAD R4, R3, 0x80, R0 ;  /* 0x0000008003047824 */ /* 0x001fca00078e0200 */
[----:B------:R-:W-:-:S13]  /*0ee0*/  ISETP.GE.AND P2, PT, R4, UR8, PT ;  /* 0x0000000804007c0c */ /* 0x000fda000bf46270 */
[----:B------:R-:W-:Y:S02]  /*0ef0*/  @!P2 SHF.R.S32.HI R9, RZ, 0x1f, R4 ;  /* 0x0000001fff09a819 */ /* 0x000fe40000011404 */
[C---:B------:R-:W-:Y:S02]  /*0f00*/  @!P2 IADD3 R10, P3, PT, R4.reuse, UR23, RZ ;  /* 0x00000017040aac10 */ /* 0x040fe4000ff7e0ff */
[----:B------:R-:W-:Y:S02]  /*0f10*/  @!P2 IADD3 R6, P1, PT, R4, UR21, RZ ;  /* 0x000000150406ac10 */ /* 0x000fe4000ff3e0ff */
[C---:B------:R-:W-:Y:S02]  /*0f20*/  @!P2 IADD3.X R11, PT, PT, R9.reuse, UR26, RZ, P3, !PT ;  /* 0x0000001a090bac10 */ /* 0x040fe40009ffe4ff */
[----:B------:R-:W-:-:S04]  /*0f30*/  @!P2 IADD3.X R7, PT, PT, R9, UR22, RZ, P1, !PT ;  /* 0x000000160907ac10 */ /* 0x000fc80008ffe4ff */
[----:B------:R-:W2:Y:S04]  /*0f40*/  @!P2 LDG.E.U8 R11, desc[UR16][R10.64] ;  /* 0x000000100a0ba981 */ /* 0x000ea8000c1e1100 */
[----:B------:R-:W2:Y:S01]  /*0f50*/  @!P2 LDG.E.U8 R6, desc[UR16][R6.64] ;  /* 0x000000100606a981 */ /* 0x000ea2000c1e1100 */
[----:B------:R-:W-:-:S05]  /*0f60*/  VIADD R16, R4, 0x80 ;  /* 0x0000008004107836 */ /* 0x000fca0000000000 */
[----:B------:R-:W-:Y:S01]  /*0f70*/  ISETP.GE.AND P1, PT, R16, UR8, PT ;  /* 0x0000000810007c0c */ /* 0x000fe2000bf26270 */
[----:B------:R-:W-:Y:S01]  /*0f80*/  @!P2 IMAD.MOV.U32 R5, RZ, RZ, 0x2 ;  /* 0x00000002ff05a424 */ /* 0x000fe200078e00ff */
[----:B------:R-:W-:-:S04]  /*0f90*/  @!P2 IADD3 R8, P4, PT, R4, UR11, RZ ;  /* 0x0000000b0408ac10 */ /* 0x000fc8000ff9e0ff */
[----:B------:R-:W-:-:S07]  /*0fa0*/  @!P2 IADD3.X R9, PT, PT, R9, UR19, RZ, P4, !PT ;  /* 0x000000130909ac10 */ /* 0x000fce000a7fe4ff */
[----:B------:R-:W-:Y:S02]  /*0fb0*/  @!P1 SHF.R.S32.HI R17, RZ, 0x1f, R16 ;  /* 0x0000001fff119819 */ /* 0x000fe40000011410 */
[C---:B------:R-:W-:Y:S02]  /*0fc0*/  @!P1 IADD3 R14, P6, PT, R16.reuse, UR23, RZ ;  /* 0x00000017100e9c10 */ /* 0x040fe4000ffde0ff */
[----:B------:R-:W-:Y:S02]  /*0fd0*/  @!P1 IADD3 R12, P5, PT, R16, UR21, RZ ;  /* 0x00000015100c9c10 */ /* 0x000fe4000ffbe0ff */
[C---:B------:R-:W-:Y:S02]  /*0fe0*/  @!P1 IADD3.X R15, PT, PT, R17.reuse, UR26, RZ, P6, !PT ;  /* 0x0000001a110f9c10 */ /* 0x040fe4000b7fe4ff */
[----:B------:R-:W-:Y:S02]  /*0ff0*/  @!P1 IADD3.X R13, PT, PT, R17, UR22, RZ, P5, !PT ;  /* 0x00000016110d9c10 */ /* 0x000fe4000affe4ff */
        /* <DEDUP_REMOVED lines=21> */
[----:B------:R-:W-:Y:S02]  /*1150*/  ISETP.GE.AND P1, PT, R21, UR8, PT ;  /* 0x0000000815007c0c */ /* 0x000fe4000bf26270 */
[----:B------:R-:W-:Y:S01]  /*1160*/  @!P2 IADD3 R4, P4, PT, R20, UR11, RZ ;  /* 0x0000000b1404ac10 */ /* 0x000fe2000ff9e0ff */
[----:B------:R-:W-:-:S03]  /*1170*/  @!P2 IMAD.MOV.U32 R20, RZ, RZ, 0x2 ;  /* 0x00000002ff14a424 */ /* 0x000fc600078e00ff */
[----:B0-----:R-:W-:-:S07]  /*1180*/  @!P2 IADD3.X R5, PT, PT, R19, UR19, RZ, P4, !PT ;  /* 0x000000131305ac10 */ /* 0x001fce000a7fe4ff */
        /* <DEDUP_REMOVED lines=8> */
[----:B------:R-:W3:Y:S04]  /*1210*/  @!P1 LDG.E.U8 R8, desc[UR16][R8.64] ;  /* 0x0000001008089981 */ /* 0x000ee8000c1e1100 */
[----:B------:R-:W3:Y:S01]  /*1220*/  @!P1 LDG.E.U8 R13, desc[UR16][R12.64] ;  /* 0x000000100c0d9981 */ /* 0x000ee2000c1e1100 */
[----:B-1----:R-:W-:Y:S01]  /*1230*/  @!P1 IMAD.MOV.U32 R15, RZ, RZ, 0x2 ;  /* 0x00000002ff0f9424 */ /* 0x002fe200078e00ff */
[----:B------:R-:W-:-:S04]  /*1240*/  @!P1 IADD3 R6, P3, PT, R21, UR11, RZ ;  /* 0x0000000b15069c10 */ /* 0x000fc8000ff7e0ff */
[----:B------:R-:W-:Y:S01]  /*1250*/  @!P1 IADD3.X R7, PT, PT, R14, UR19, RZ, P3, !PT ;  /* 0x000000130e079c10 */ /* 0x000fe20009ffe4ff */
[----:B------:R-:W-:Y:S01]  /*1260*/  VIADD R3, R3, 0x4 ;  /* 0x0000000403037836 */ /* 0x000fe20000000000 */
[----:B---3--:R-:W-:-:S04]  /*1270*/  @!P1 ISETP.NE.AND P2, PT, R8, R13, PT ;  /* 0x0000000d0800920c */ /* 0x008fc80003f45270 */
[----:B------:R-:W-:-:S05]  /*1280*/  @!P1 SEL R15, R15, 0xffff, !P2 ;  /* 0x0000ffff0f0f9807 */ /* 0x000fca0005000000 */
[----:B------:R2:W-:Y:S04]  /*1290*/  @!P1 STG.E.U8 desc[UR16][R6.64], R15 ;  /* 0x0000000f06009986 */ /* 0x0005e8000c101110 */
.L_x_245:
[----:B------:R-:W-:Y:S05]  /*12a0*/  @!P0 EXIT ;  /* 0x000000000000894d */ /* 0x000fea0003800000 */
[----:B------:R-:W-:Y:S02]  /*12b0*/  ISETP.NE.AND P1, PT, R18, 0x1, PT ;  /* 0x000000011200780c */ /* 0x000fe40003f25270 */
[----:B------:R-:W-:-:S04]  /*12c0*/  LOP3.LUT R2, R2, 0x1, RZ, 0xc0, !PT ;  /* 0x0000000102027812 */ /* 0x000fc800078ec0ff */
[----:B------:R-:W-:-:S07]  /*12d0*/  ISETP.NE.U32.AND P0, PT, R2, 0x1, PT ;  /* 0x000000010200780c */ /* 0x000fce0003f05070 */
[----:B------:R-:W-:Y:S06]  /*12e0*/  @!P1 BRA `(.L_x_246) ;  /* 0x00000000007c9947 */ /* 0x000fec0003800000 */
[----:B------:R-:W-:-:S05]  /*12f0*/  IMAD R8, R3, 0x80, R0 ;  /* 0x0000008003087824 */ /* 0x000fca00078e0200 */
[----:B------:R-:W-:-:S13]  /*1300*/  ISETP.GE.AND P1, PT, R8, UR8, PT ;  /* 0x0000000808007c0c */ /* 0x000fda000bf26270 */
[----:B------:R-:W-:Y:S02]  /*1310*/  @!P1 SHF.R.S32.HI R9, RZ, 0x1f, R8 ;  /* 0x0000001fff099819 */ /* 0x000fe40000011408 */
[C---:B--2---:R-:W-:Y:S02]  /*1320*/  @!P1 IADD3 R6, P3, PT, R8.reuse, UR23, RZ ;  /* 0x0000001708069c10 */ /* 0x044fe4000ff7e0ff */
[----:B0-----:R-:W-:Y:S02]  /*1330*/  @!P1 IADD3 R4, P2, PT, R8, UR21, RZ ;  /* 0x0000001508049c10 */ /* 0x001fe4000ff5e0ff */
        /* <DEDUP_REMOVED lines=19> */
[----:B------:R-:W-:Y:S01]  /*1470*/  @!P2 IMAD.MOV.U32 R15, RZ, RZ, 0x2 ;  /* 0x00000002ff0fa424 */ /* 0x000fe200078e00ff */
[----:B------:R-:W-:-:S04]  /*1480*/  @!P2 IADD3 R4, P3, PT, R14, UR11, RZ ;  /* 0x0000000b0e04ac10 */ /* 0x000fc8000ff7e0ff */
[----:B------:R-:W-:Y:S01]  /*1490*/  @!P2 IADD3.X R5, PT, PT, R2, UR19, RZ, P3, !PT ;  /* 0x000000130205ac10 */ /* 0x000fe20009ffe4ff */
[----:B------:R-:W-:Y:S01]  /*14a0*/  VIADD R3, R3, 0x2 ;  /* 0x0000000203037836 */ /* 0x000fe20000000000 */
[----:B--2---:R-:W-:-:S04]  /*14b0*/  @!P2 ISETP.NE.AND P1, PT, R10, R13, PT ;  /* 0x0000000d0a00a20c */ /* 0x004fc80003f25270 */
[----:B------:R-:W-:-:S05]  /*14c0*/  @!P2 SEL R15, R15, 0xffff, !P1 ;  /* 0x0000ffff0f0fa807 */ /* 0x000fca0004800000 */
[----:B------:R1:W-:Y:S04]  /*14d0*/  @!P2 STG.E.U8 desc[UR16][R4.64], R15 ;  /* 0x0000000f0400a986 */ /* 0x0003e8000c101110 */
.L_x_246:
[----:B------:R-:W-:Y:S05]  /*14e0*/  @P0 EXIT ;  /* 0x000000000000094d */ /* 0x000fea0003800000 */
[----:B------:R-:W-:-:S05]  /*14f0*/  IMAD R0, R3, 0x80, R0 ;  /* 0x0000008003007824 */ /* 0x000fca00078e0200 */
[----:B------:R-:W-:-:S13]  /*1500*/  ISETP.GE.AND P0, PT, R0, UR8, PT ;  /* 0x0000000800007c0c */ /* 0x000fda000bf06270 */
[----:B------:R-:W-:Y:S05]  /*1510*/  @P0 EXIT ;  /* 0x000000000000094d */ /* 0x000fea0003800000 */
[----:B-12---:R-:W-:Y:S02]  /*1520*/  SHF.R.S32.HI R7, RZ, 0x1f, R0 ;  /* 0x0000001fff077819 */ /* 0x006fe40000011400 */
[C---:B0-----:R-:W-:Y:S02]  /*1530*/  IADD3 R4, P1, PT, R0.reuse, UR23, RZ ;  /* 0x0000001700047c10 */ /* 0x041fe4000ff3e0ff */
[----:B------:R-:W-:Y:S02]  /*1540*/  IADD3 R2, P0, PT, R0, UR21, RZ ;  /* 0x0000001500027c10 */ /* 0x000fe4000ff1e0ff */
[C---:B------:R-:W-:Y:S02]  /*1550*/  IADD3.X R5, PT, PT, R7.reuse, UR26, RZ, P1, !PT ;  /* 0x0000001a07057c10 */ /* 0x040fe40008ffe4ff */
[----:B------:R-:W-:-:S04]  /*1560*/  IADD3.X R3, PT, PT, R7, UR22, RZ, P0, !PT ;  /* 0x0000001607037c10 */ /* 0x000fc800087fe4ff */
[----:B------:R-:W2:Y:S04]  /*1570*/  LDG.E.U8 R5, desc[UR16][R4.64] ;  /* 0x0000001004057981 */ /* 0x000ea8000c1e1100 */
[----:B------:R-:W2:Y:S01]  /*1580*/  LDG.E.U8 R2, desc[UR16][R2.64] ;  /* 0x0000001002027981 */ /* 0x000ea2000c1e1100 */
[----:B------:R-:W-:Y:S01]  /*1590*/  IMAD.MOV.U32 R9, RZ, RZ, 0x2 ;  /* 0x00000002ff097424 */ /* 0x000fe200078e00ff */
[----:B------:R-:W-:-:S04]  /*15a0*/  IADD3 R6, P1, PT, R0, UR11, RZ ;  /* 0x0000000b00067c10 */ /* 0x000fc8000ff3e0ff */
[----:B------:R-:W-:Y:S02]  /*15b0*/  IADD3.X R7, PT, PT, R7, UR19, RZ, P1, !PT ;  /* 0x0000001307077c10 */ /* 0x000fe40008ffe4ff */
[----:B--2---:R-:W-:-:S04]  /*15c0*/  ISETP.NE.AND P0, PT, R2, R5, PT ;  /* 0x000000050200720c */ /* 0x004fc80003f05270 */
[----:B------:R-:W-:-:S05]  /*15d0*/  SEL R9, R9, 0xffff, !P0 ;  /* 0x0000ffff09097807 */ /* 0x000fca0004000000 */
[----:B------:R-:W-:Y:S01]  /*15e0*/  STG.E.U8 desc[UR16][R6.64], R9 ;  /* 0x0000000906007986 */ /* 0x000fe2000c101110 */
[----:B------:R-:W-:Y:S05]  /*15f0*/  EXIT ;  /* 0x000000000000794d */ /* 0x000fea0003800000 */
.L_x_240:
[----:B------:R-:W-:-:S06]  /*1600*/  UISETP.GE.AND UP0, UPT, UR18, 0x1, UPT ;  /* 0x000000011200788c */ /* 0x000fcc000bf06270 */
[----:B------:R-:W-:-:S13]  /*1610*/  PLOP3.LUT P0, PT, PT, PT, UP0, 0x80, 0x8 ;  /* 0x000000000008781c */ /* 0x000fda0003f0f008 */
[----:B------:R-:W-:Y:S05]  /*1620*/  @!P0 EXIT ;  /* 0x000000000000894d */ /* 0x000fea0003800000 */
[----:B------:R-:W-:Y:S01]  /*1630*/  UISETP.GE.U32.AND UP0, UPT, UR18, 0x8, UPT ;  /* 0x000000081200788c */ /* 0x000fe2000bf06070 */
[----:B------:R-:W-:-:S08]  /*1640*/  IMAD.MOV.U32 R8, RZ, RZ, RZ ;  /* 0x000000ffff087224 */ /* 0x000fd000078e00ff */
[----:B------:R-:W-:Y:S05]  /*1650*/  BRA.U !UP0, `(.L_x_247) ;  /* 0x00000005083c7547 */ /* 0x000fea000b800000 */
[----:B------:R-:W-:Y:S01]  /*1660*/  UIADD3 UR4, UP0, UPT, UR6, 0x180, URZ ;  /* 0x0000018006047890 */ /* 0x000fe2000ff1e0ff */
[C---:B------:R-:W-:Y:S01]  /*1670*/  IADD3 R14, P0, PT, R0.reuse, UR12, RZ ;  /* 0x0000000c000e7c10 */ /* 0x040fe2000ff1e0ff */
[----:B------:R-:W-:Y:S01]  /*1680*/  ULOP3.LUT UR9, UR18, 0x7ffffff8, URZ, 0xc0, !UPT ;  /* 0x7ffffff812097892 */ /* 0x000fe2000f8ec0ff */
[C---:B------:R-:W-:Y:S01]  /*1690*/  IADD3 R16, P1, PT, R0.reuse, UR14, RZ ;  /* 0x0000000e00107c10 */ /* 0x040fe2000ff3e0ff */
[----:B------:R-:W-:Y:S01]  /*16a0*/  UIADD3.X UR5, UPT, UPT, URZ, UR7, URZ, UP0, !UPT ;  /* 0x00000007ff057290 */ /* 0x000fe200087fe4ff */
[C---:B------:R-:W-:Y:S01]  /*16b0*/  IADD3 R17, P2, PT, R0.reuse, UR24, RZ ;  /* 0x0000001800117c10 */ /* 0x040fe2000ff5e0ff */
[----:B------:R-:W-:Y:S01]  /*16c0*/  UIADD3 UR10, UP0, UPT, UR4, UR14, URZ ;  /* 0x0000000e040a7290 */ /* 0x000fe2000ff1e0ff */
[----:B------:R-:W-:Y:S01]  /*16d0*/  IMAD.X R18, RZ, RZ, UR13, P0 ;  /* 0x0000000dff127e24 */ /* 0x000fe200080e06ff */
[----:B------:R-:W-:Y:S01]  /*16e0*/  UIADD3 UR20, UP1, UPT, UR4, UR24, URZ ;  /* 0x0000001804147290 */ /* 0x000fe2000ff3e0ff */
[----:B------:R-:W-:Y:S01]  /*16f0*/  IMAD.X R19, RZ, RZ, UR15, P1 ;  /* 0x0000000fff137e24 */ /* 0x000fe200088e06ff */
[----:B------:R-:W-:Y:S01]  /*1700*/  UIADD3 UR8, UP2, UPT, UR4, UR12, URZ ;  /* 0x0000000c04087290 */ /* 0x000fe2000ff5e0ff */
[----:B------:R-:W-:Y:S01]  /*1710*/  IMAD.X R20, RZ, RZ, UR25, P2 ;  /* 0x00000019ff147e24 */ /* 0x000fe200090e06ff */
[----:B------:R-:W-:Y:S01]  /*1720*/  UIADD3 UR4, UPT, UPT, -UR9, URZ, URZ ;  /* 0x000000ff09047290 */ /* 0x000fe2000fffe1ff */
[----:B------:R-:W-:Y:S01]  /*1730*/  VIADD R0, R0, 0x80 ;  /* 0x0000008000007836 */ /* 0x000fe20000000000 */
[----:B------:R-:W-:-:S02]  /*1740*/  UIADD3.X UR9, UPT, UPT, UR5, UR15, URZ, UP0, !UPT ;  /* 0x0000000f05097290 */ /* 0x000fc400087fe4ff */
[----:B------:R-:W-:Y:S02]  /*1750*/  UIADD3.X UR12, UPT, UPT, UR5, UR25, URZ, UP1, !UPT ;  /* 0x00000019050c7290 */ /* 0x000fe40008ffe4ff */
[----:B------:R-:W-:-:S12]  /*1760*/  UIADD3.X UR5, UPT, UPT, UR5, UR13, URZ, UP2, !UPT ;  /* 0x0000000d05057290 */ /* 0x000fd800097fe4ff */
.L_x_248:
[----:B------:R-:W-:Y:S02]  /*1770*/  IADD3 R12, P1, PT, R17, UR6, RZ ;  /* 0x00000006110c7c10 */ /* 0x000fe4000ff3e0ff */
[----:B0-----:R-:W-:Y:S02]  /*1780*/  IADD3 R6, P0, PT, R16, UR6, RZ ;  /* 0x0000000610067c10 */ /* 0x001fe4000ff1e0ff */
[----:B------:R-:W-:Y:S02]  /*1790*/  IADD3.X R13, PT, PT, R20, UR7, RZ, P1, !PT ;  /* 0x00000007140d7c10 */ /* 0x000fe40008ffe4ff */
[----:B------:R-:W-:-:S04]  /*17a0*/  IADD3.X R7, PT, PT, R19, UR7, RZ, P0, !PT ;  /* 0x0000000713077c10 */ /* 0x000fc800087fe4ff */
[----:B------:R-:W2:Y:S04]  /*17b0*/  LDG.E.U8 R13, desc[UR16][R12.64] ;  /* 0x000000100c0d7981 */ /* 0x000ea8000c1e1100 */
[----:B------:R-:W2:Y:S01]  /*17c0*/  LDG.E.U8 R6, desc[UR16][R6.64] ;  /* 0x0000001006067981 */ /* 0x000ea2000c1e1100 */
[----:B------:R-:W-:Y:S01]  /*17d0*/  IMAD.MOV.U32 R8, RZ, RZ, 0x2 ;  /* 0x00000002ff087424 */ /* 0x000fe200078e00ff */
[----:B------:R-:W-:Y:S02]  /*17e0*/  IADD3 R10, P3, PT, R14, UR6, RZ ;  /* 0x000000060e0a7c10 */ /* 0x000fe4000ff7e0ff */
[----:B------:R-:W-:Y:S02]  /*17f0*/  SHF.R.S32.HI R15, RZ, 0x1f, R0 ;  /* 0x0000001fff0f7819 */ /* 0x000fe40000011400 */
[----:B------:R-:W-:-:S02]  /*1800*/  IADD3 R2, P1, PT, R0, UR10, RZ ;  /* 0x0000000a00027c10 */ /* 0x000fc4000ff3e0ff */
[----:B------:R-:W-:Y:S02]  /*1810*/  IADD3 R4, P2, PT, R0, UR20, RZ ;  /* 0x0000001400047c10 */ /* 0x000fe4000ff5e0ff */
[----:B------:R-:W-:Y:S02]  /*1820*/  IADD3.X R11, PT, PT, R18, UR7, RZ, P3, !PT ;  /* 0x00000007120b7c10 */ /* 0x000fe40009ffe4ff */
[C---:B------:R-:W-:Y:S02]  /*1830*/  IADD3.X R3, PT, PT, R15.reuse, UR9, RZ, P1, !PT ;  /* 0x000000090f037c10 */ /* 0x040fe40008ffe4ff */
[----:B------:R-:W-:Y:S02]  /*1840*/  IADD3.X R5, PT, PT, R15, UR12, RZ, P2, !PT ;  /* 0x0000000c0f057c10 */ /* 0x000fe400097fe4ff */
[----:B--2---:R-:W-:-:S04]  /*1850*/  ISETP.NE.AND P0, PT, R6, R13, PT ;  /* 0x0000000d0600720c */ /* 0x004fc80003f05270 */
[----:B------:R-:W-:-:S05]  /*1860*/  SEL R9, R8, 0xffff, !P0 ;  /* 0x0000ffff08097807 */ /* 0x000fca0004000000 */
[----:B------:R0:W-:Y:S04]  /*1870*/  STG.E.U8 desc[UR16][R10.64], R9 ;  /* 0x000000090a007986 */ /* 0x0001e8000c101110 */
[----:B------:R-:W2:Y:S04]  /*1880*/  LDG.E.U8 R7, desc[UR16][R2.64+-0x180] ;  /* 0xfffe801002077981 */ /* 0x000ea8000c1e1100 */
[----:B------:R-:W2:Y:S01]  /*1890*/  LDG.E.U8 R12, desc[UR16][R4.64+-0x180] ;  /* 0xfffe8010040c7981 */ /* 0x000ea2000c1e1100 */
[----:B------:R-:W-:Y:S02]  /*18a0*/  IADD3 R6, P1, PT, R0, UR8, RZ ;  /* 0x0000000800067c10 */ /* 0x000fe4000ff3e0ff */
[----:B--2---:R-:W-:-:S02]  /*18b0*/  ISETP.NE.AND P0, PT, R7, R12, PT ;  /* 0x0000000c0700720c */ /* 0x004fc40003f05270 */
[----:B------:R-:W-:Y:S02]  /*18c0*/  IADD3.X R7, PT, PT, R15, UR5, RZ, P1, !PT ;  /* 0x000000050f077c10 */ /* 0x000fe40008ffe4ff */
[----:B------:R-:W-:-:S05]  /*18d0*/  SEL R13, R8, 0xffff, !P0 ;  /* 0x0000ffff080d7807 */ /* 0x000fca0004000000 */
[----:B------:R1:W-:Y:S04]  /*18e0*/  STG.E.U8 desc[UR16][R6.64+-0x180], R13 ;  /* 0xfffe800d06007986 */ /* 0x0003e8000c101110 */
[----:B------:R-:W2:Y:S04]  /*18f0*/  LDG.E.U8 R12, desc[UR16][R2.64+-0x100] ;  /* 0xffff0010020c7981 */ /* 0x000ea8000c1e1100 */
[----:B------:R-:W2:Y:S02]  /*1900*/  LDG.E.U8 R15, desc[UR16][R4.64+-0x100] ;  /* 0xffff0010040f7981 */ /* 0x000ea4000c1e1100 */
[----:B--2---:R-:W-:-:S04]  /*1910*/  ISETP.NE.AND P0, PT, R12, R15, PT ;  /* 0x0000000f0c00720c */ /* 0x004fc80003f05270 */
[----:B0-----:R-:W-:-:S05]  /*1920*/  SEL R9, R8, 0xffff, !P0 ;  /* 0x0000ffff08097807 */ /* 0x001fca0004000000 */
[----:B------:R0:W-:Y:S04]  /*1930*/  STG.E.U8 desc[UR16][R6.64+-0x100], R9 ;  /* 0xffff000906007986 */ /* 0x0001e8000c101110 */
[----:B------:R-:W2:Y:S04]  /*1940*/  LDG.E.U8 R10, desc[UR16][R2.64+-0x80] ;  /* 0xffff8010020a7981 */ /* 0x000ea8000c1e1100 */
[----:B------:R-:W2:Y:S02]  /*1950*/  LDG.E.U8 R11, desc[UR16][R4.64+-0x80] ;  /* 0xffff8010040b7981 */ /* 0x000ea4000c1e1100 */
[----:B--2---:R-:W-:-:S04]  /*1960*/  ISETP.NE.AND P0, PT, R10, R11, PT ;  /* 0x0000000b0a00720c */ /* 0x004fc80003f05270 */
[----:B------:R-:W-:-:S05]  /*1970*/  SEL R11, R8, 0xffff, !P0 ;  /* 0x0000ffff080b7807 */ /* 0x000fca0004000000 */
[----:B------:R2:W-:Y:S04]  /*1980*/  STG.E.U8 desc[UR16][R6.64+-0x80], R11 ;  /* 0xffff800b06007986 */ /* 0x0005e8000c101110 */
[----:B------:R-:W3:Y:S04]  /*1990*/  LDG.E.U8 R10, desc[UR16][R2.64] ;  /* 0x00000010020a7981 */ /* 0x000ee8000c1e1100 */
[----:B-1----:R-:W3:Y:S02]  /*19a0*/  LDG.E.U8 R13, desc[UR16][R4.64] ;  /* 0x00000010040d7981 */ /* 0x002ee4000c1e1100 */
[----:B---3--:R-:W-:-:S04]  /*19b0*/  ISETP.NE.AND P0, PT, R10, R13, PT ;  /* 0x0000000d0a00720c */ /* 0x008fc80003f05270 */
[----:B------:R-:W-:-:S05]  /*19c0*/  SEL R13, R8, 0xffff, !P0 ;  /* 0x0000ffff080d7807 */ /* 0x000fca0004000000 */
[----:B------:R1:W-:Y:S04]  /*19d0*/  STG.E.U8 desc[UR16][R6.64], R13 ;  /* 0x0000000d06007986 */ /* 0x0003e8000c101110 */
[----:B0-----:R-:W3:Y:S04]  /*19e0*/  LDG.E.U8 R9, desc[UR16][R2.64+0x80] ;  /* 0x0000801002097981 */ /* 0x001ee8000c1e1100 */
[----:B------:R-:W3:Y:S02]  /*19f0*/  LDG.E.U8 R10, desc[UR16][R4.64+0x80] ;  /* 0x00008010040a7981 */ /* 0x000ee4000c1e1100 */
[----:B---3--:R-:W-:-:S04]  /*1a00*/  ISETP.NE.AND P0, PT, R9, R10, PT ;  /* 0x0000000a0900720c */ /* 0x008fc80003f05270 */
[----:B------:R-:W-:-:S05]  /*1a10*/  SEL R9, R8, 0xffff, !P0 ;  /* 0x0000ffff08097807 */ /* 0x000fca0004000000 */
[----:B------:R0:W-:Y:S04]  /*1a20*/  STG.E.U8 desc[UR16][R6.64+0x80], R9 ;  /* 0x0000800906007986 */ /* 0x0001e8000c101110 */
[----:B------:R-:W3:Y:S04]  /*1a30*/  LDG.E.U8 R10, desc[UR16][R2.64+0x100] ;  /* 0x00010010020a7981 */ /* 0x000ee8000c1e1100 */
[----:B--2---:R-:W3:Y:S02]  /*1a40*/  LDG.E.U8 R11, desc[UR16][R4.64+0x100] ;  /* 0x00010010040b7981 */ /* 0x004ee4000c1e1100 */
[----:B---3--:R-:W-:-:S04]  /*1a50*/  ISETP.NE.AND P0, PT, R10, R11, PT ;  /* 0x0000000b0a00720c */ /* 0x008fc80003f05270 */
[----:B------:R-:W-:-:S05]  /*1a60*/  SEL R11, R8, 0xffff, !P0 ;  /* 0x0000ffff080b7807 */ /* 0x000fca0004000000 */
[----:B------:R0:W-:Y:S04]  /*1a70*/  STG.E.U8 desc[UR16][R6.64+0x100], R11 ;  /* 0x0001000b06007986 */ /* 0x0001e8000c101110 */
[----:B------:R-:W2:Y:S04]  /*1a80*/  LDG.E.U8 R10, desc[UR16][R2.64+0x180] ;  /* 0x00018010020a7981 */ /* 0x000ea8000c1e1100 */
[----:B-1----:R-:W2:Y:S01]  /*1a90*/  LDG.E.U8 R13, desc[UR16][R4.64+0x180] ;  /* 0x00018010040d7981 */ /* 0x002ea2000c1e1100 */
[----:B------:R-:W-:Y:S02]  /*1aa0*/  UIADD3 UR6, UP0, UPT, UR6, 0x400, URZ ;  /* 0x0000040006067890 */ /* 0x000fe4000ff1e0ff */
[----:B------:R-:W-:-:S02]  /*1ab0*/  UIADD3 UR4, UPT, UPT, UR4, 0x8, URZ ;  /* 0x0000000804047890 */ /* 0x000fc4000fffe0ff */
[----:B------:R-:W-:Y:S02]  /*1ac0*/  UIADD3.X UR7, UPT, UPT, URZ, UR7, URZ, UP0, !UPT ;  /* 0x00000007ff077290 */ /* 0x000fe400087fe4ff */
[----:B------:R-:W-:Y:S01]  /*1ad0*/  UISETP.NE.AND UP0, UPT, UR4, URZ, UPT ;  /* 0x000000ff0400728c */ /* 0x000fe2000bf05270 */
[----:B------:R-:W-:Y:S01]  /*1ae0*/  VIADD R0, R0, 0x400 ;  /* 0x0000040000007836 */ /* 0x000fe20000000000 */
[----:B--2---:R-:W-:-:S04]  /*1af0*/  ISETP.NE.AND P0, PT, R10, R13, PT ;  /* 0x0000000d0a00720c */ /* 0x004fc80003f05270 */
[----:B------:R-:W-:-:S05]  /*1b00*/  SEL R13, R8, 0xffff, !P0 ;  /* 0x0000ffff080d7807 */ /* 0x000fca0004000000 */
[----:B------:R0:W-:Y:S01]  /*1b10*/  STG.E.U8 desc[UR16][R6.64+0x180], R13 ;  /* 0x0001800d06007986 */ /* 0x0001e2000c101110 */
[----:B------:R-:W-:Y:S05]  /*1b20*/  BRA.U UP0, `(.L_x_248) ;  /* 0xfffffffd00107547 */ /* 0x000fea000b83ffff */
[----:B------:R-:W-:-:S06]  /*1b30*/  ULOP3.LUT UR4, UR18, 0x7ffffff8, URZ, 0xc0, !UPT ;  /* 0x7ffffff812047892 */ /* 0x000fcc000f8ec0ff */
[----:B------:R-:W-:-:S07]  /*1b40*/  IMAD.U32 R8, RZ, RZ, UR4 ;  /* 0x00000004ff087e24 */ /* 0x000fce000f8e00ff */
.L_x_247:
[----:B------:R-:W-:-:S06]  /*1b50*/  ULOP3.LUT UR4, UR18, 0x7, URZ, 0xc0, !UPT ;  /* 0x0000000712047892 */ /* 0x000fcc000f8ec0ff */
[----:B------:R-:W-:-:S13]  /*1b60*/  ISETP.NE.AND P0, PT, RZ, UR4, PT ;  /* 0x00000004ff007c0c */ /* 0x000fda000bf05270 */
[----:B------:R-:W-:Y:S05]  /*1b70*/  @!P0 EXIT ;  /* 0x000000000000894d */ /* 0x000fea0003800000 */
[----:B0-----:R-:W0:Y:S01]  /*1b80*/  S2R R9, SR_TID.X ;  /* 0x0000000000097919 */ /* 0x001e220000002100 */
[----:B------:R-:W-:Y:S02]  /*1b90*/  UISETP.GE.U32.AND UP0, UPT, UR4, 0x4, UPT ;  /* 0x000000040400788c */ /* 0x000fe4000bf06070 */
[----:B------:R-:W-:-:S07]  /*1ba0*/  ULOP3.LUT UR4, UR18, 0x3, URZ, 0xc0, !UPT ;  /* 0x0000000312047892 */ /* 0x000fce000f8ec0ff */
[----:B------:R-:W-:Y:S05]  /*1bb0*/  BRA.U !UP0, `(.L_x_249) ;  /* 0x0000000108787547 */ /* 0x000fea000b800000 */
[----:B0-----:R-:W-:-:S05]  /*1bc0*/  IMAD R6, R8, 0x80, R9 ;  /* 0x0000008008067824 */ /* 0x001fca00078e0209 */
[----:B------:R-:W-:Y:S02]  /*1bd0*/  SHF.R.S32.HI R11, RZ, 0x1f, R6 ;  /* 0x0000001fff0b7819 */ /* 0x000fe40000011406 */
[C---:B------:R-:W-:Y:S02]  /*1be0*/  IADD3 R4, P0, PT, R6.reuse, UR21, RZ ;  /* 0x0000001506047c10 */ /* 0x040fe4000ff1e0ff */
[----:B------:R-:W-:Y:S02]  /*1bf0*/  IADD3 R2, P1, PT, R6, UR23, RZ ;  /* 0x0000001706027c10 */ /* 0x000fe4000ff3e0ff */
[C---:B------:R-:W-:Y:S02]  /*1c00*/  IADD3.X R5, PT, PT, R11.reuse, UR22, RZ, P0, !PT ;  /* 0x000000160b057c10 */ /* 0x040fe400087fe4ff */
[----:B------:R-:W-:-:S03]  /*1c10*/  IADD3.X R3, PT, PT, R11, UR26, RZ, P1, !PT ;  /* 0x0000001a0b037c10 */ /* 0x000fc60008ffe4ff */
[----:B------:R-:W2:Y:S04]  /*1c20*/  LDG.E.U8 R0, desc[UR16][R4.64] ;  /* 0x0000001004007981 */ /* 0x000ea8000c1e1100 */
[----:B------:R-:W2:Y:S01]  /*1c30*/  LDG.E.U8 R7, desc[UR16][R2.64] ;  /* 0x0000001002077981 */ /* 0x000ea2000c1e1100 */
[----:B------:R-:W-:Y:S01]  /*1c40*/  IMAD.MOV.U32 R10, RZ, RZ, 0x2 ;  /* 0x00000002ff0a7424 */ /* 0x000fe200078e00ff */
[----:B------:R-:W-:Y:S02]  /*1c50*/  IADD3 R6, P1, PT, R6, UR11, RZ ;  /* 0x0000000b06067c10 */ /* 0x000fe4000ff3e0ff */
[----:B--2---:R-:W-:Y:S02]  /*1c60*/  ISETP.NE.AND P0, PT, R0, R7, PT ;  /* 0x000000070000720c */ /* 0x004fe40003f05270 */
[----:B------:R-:W-:-:S02]  /*1c70*/  IADD3.X R7, PT, PT, R11, UR19, RZ, P1, !PT ;  /* 0x000000130b077c10 */ /* 0x000fc40008ffe4ff */
[----:B------:R-:W-:-:S05]  /*1c80*/  SEL R11, R10, 0xffff, !P0 ;  /* 0x0000ffff0a0b7807 */ /* 0x000fca0004000000 */
[----:B------:R0:W-:Y:S04]  /*1c90*/  STG.E.U8 desc[UR16][R6.64], R11 ;  /* 0x0000000b06007986 */ /* 0x0001e8000c101110 */
[----:B------:R-:W2:Y:S04]  /*1ca0*/  LDG.E.U8 R0, desc[UR16][R4.64+0x80] ;  /* 0x0000801004007981 */ /* 0x000ea8000c1e1100 */
[----:B------:R-:W2:Y:S02]  /*1cb0*/  LDG.E.U8 R13, desc[UR16][R2.64+0x80] ;  /* 0x00008010020d7981 */ /* 0x000ea4000c1e1100 */
[----:B--2---:R-:W-:-:S04]  /*1cc0*/  ISETP.NE.AND P0, PT, R0, R13, PT ;  /* 0x0000000d0000720c */ /* 0x004fc80003f05270 */
        /* <DEDUP_REMOVED lines=8> */
[----:B0-----:R-:W2:Y:S01]  /*1d50*/  LDG.E.U8 R11, desc[UR16][R2.64+0x180] ;  /* 0x00018010020b7981 */ /* 0x001ea2000c1e1100 */
[----:B------:R-:W-:Y:S01]  /*1d60*/  VIADD R8, R8, 0x4 ;  /* 0x0000000408087836 */ /* 0x000fe20000000000 */
[----:B--2---:R-:W-:-:S04]  /*1d70*/  ISETP.NE.AND P0, PT, R0, R11, PT ;  /* 0x0000000b0000720c */ /* 0x004fc80003f05270 */
[----:B------:R-:W-:-:S05]  /*1d80*/  SEL R11, R10, 0xffff, !P0 ;  /* 0x0000ffff0a0b7807 */ /* 0x000fca0004000000 */
[----:B------:R1:W-:Y:S04]  /*1d90*/  STG.E.U8 desc[UR16][R6.64+0x180], R11 ;  /* 0x0001800b06007986 */ /* 0x0003e8000c101110 */
.L_x_249:
[----:B------:R-:W-:-:S13]  /*1da0*/  ISETP.NE.AND P0, PT, RZ, UR4, PT ;  /* 0x00000004ff007c0c */ /* 0x000fda000bf05270 */
[----:B------:R-:W-:Y:S05]  /*1db0*/  @!P0 EXIT ;  /* 0x000000000000894d */ /* 0x000fea0003800000 */
[----:B------:R-:W-:-:S09]  /*1dc0*/  UISETP.NE.AND UP0, UPT, UR4, 0x1, UPT ;  /* 0x000000010400788c */ /* 0x000fd2000bf05270 */
[----:B------:R-:W-:Y:S05]  /*1dd0*/  BRA.U !UP0, `(.L_x_250) ;  /* 0x0000000108507547 */ /* 0x000fea000b800000 */
[----:B01----:R-:W-:-:S05]  /*1de0*/  IMAD R6, R8, 0x80, R9 ;  /* 0x0000008008067824 */ /* 0x003fca00078e0209 */
        /* <DEDUP_REMOVED lines=13> */
[----:B------:R-:W3:Y:S04]  /*1ec0*/  LDG.E.U8 R0, desc[UR16][R2.64+0x80] ;  /* 0x0000801002007981 */ /* 0x000ee8000c1e1100 */
[----:B------:R-:W3:Y:S01]  /*1ed0*/  LDG.E.U8 R13, desc[UR16][R4.64+0x80] ;  /* 0x00008010040d7981 */ /* 0x000ee2000c1e1100 */
[----:B------:R-:W-:Y:S01]  /*1ee0*/  VIADD R8, R8, 0x2 ;  /* 0x0000000208087836 */ /* 0x000fe20000000000 */
[----:B---3--:R-:W-:-:S04]  /*1ef0*/  ISETP.NE.AND P0, PT, R0, R13, PT ;  /* 0x0000000d0000720c */ /* 0x008fc80003f05270 */
[----:B------:R-:W-:-:S05]  /*1f00*/  SEL R13, R10, 0xffff, !P0 ;  /* 0x0000ffff0a0d7807 */ /* 0x000fca0004000000 */
[----:B------:R2:W-:Y:S04]  /*1f10*/  STG.E.U8 desc[UR16][R6.64+0x80], R13 ;  /* 0x0000800d06007986 */ /* 0x0005e8000c101110 */
.L_x_250:
[----:B------:R-:W-:-:S04]  /*1f20*/  ULOP3.LUT UR4, UR18, 0x1, URZ, 0xc0, !UPT ;  /* 0x0000000112047892 */ /* 0x000fc8000f8ec0ff */
[----:B------:R-:W-:-:S06]  /*1f30*/  UISETP.NE.U32.AND UP0, UPT, UR4, 0x1, UPT ;  /* 0x000000010400788c */ /* 0x000fcc000bf05070 */
[----:B------:R-:W-:-:S13]  /*1f40*/  PLOP3.LUT P0, PT, PT, PT, UP0, 0x80, 0x8 ;  /* 0x000000000008781c */ /* 0x000fda0003f0f008 */
[----:B------:R-:W-:Y:S05]  /*1f50*/  @P0 EXIT ;  /* 0x000000000000094d */ /* 0x000fea0003800000 */
[----:B012---:R-:W-:-:S05]  /*1f60*/  IMAD R6, R8, 0x80, R9 ;  /* 0x0000008008067824 */ /* 0x007fca00078e0209 */
[----:B------:R-:W-:Y:S02]  /*1f70*/  SHF.R.S32.HI R0, RZ, 0x1f, R6 ;  /* 0x0000001fff007819 */ /* 0x000fe40000011406 */
[C---:B------:R-:W-:Y:S02]  /*1f80*/  IADD3 R4, P1, PT, R6.reuse, UR23, RZ ;  /* 0x0000001706047c10 */ /* 0x040fe4000ff3e0ff */
        /* <DEDUP_REMOVED lines=12> */
.L_x_251:
        /* <DEDUP_REMOVED lines=11> */
.L_x_278:


//--------------------- .text._ZN3cub18CUB_300001_SM_10006detail9transform16transform_kernelINS2_10policy_hubILb1EN4cuda3std3__45tupleIJN6thrust24THRUST_300001_SM_1000_NS6detail15normal_iteratorINSA_10device_ptrIcEEEESF_EEEE10policy1000Ei14sequence_matchSF_JPcSK_EEEvT0_iT1_T2_DpNS2_10kernel_argIT3_EE --------------------------
	.section	.text._ZN3cub18CUB_300001_SM_10006detail9transform16transform_kernelINS2_10policy_hubILb1EN4cuda3std3__45tupleIJN6thrust24THRUST_300001_SM_1000_NS6detail15normal_iteratorINSA_10device_ptrIcEEEESF_EEEE10policy1000Ei14sequence_matchSF_JPcSK_EEEvT0_iT1_T2_DpNS2_10kernel_argIT3_EE,"ax",@progbits
	.align	128
        .global         _ZN3cub18CUB_300001_SM_10006detail9transform16transform_kernelINS2_10policy_hubILb1EN4cuda3std3__45tupleIJN6thrust24THRUST_300001_SM_1000_NS6detail15normal_iteratorINSA_10device_ptrIcEEEESF_EEEE10policy1000Ei14sequence_matchSF_JPcSK_EEEvT0_iT1_T2_DpNS2_10kernel_argIT3_EE
        .type           _ZN3cub18CUB_300001_SM_10006detail9transform16transform_kernelINS2_10policy_hubILb1EN4cuda3std3__45tupleIJN6thrust24THRUST_300001_SM_1000_NS6detail15normal_iteratorINSA_10device_ptrIcEEEESF_EEEE10policy1000Ei14sequence_matchSF_JPcSK_EEEvT0_iT1_T2_DpNS2_10kernel_argIT3_EE,@function
        .size           _ZN3cub18CUB_300001_SM_10006detail9transform16transform_kernelINS2_10policy_hubILb1EN4cuda3std3__45tupleIJN6thrust24THRUST_300001_SM_1000_NS6detail15normal_iteratorINSA_10device_ptrIcEEEESF_EEEE10policy1000Ei14sequence_matchSF_JPcSK_EEEvT0_iT1_T2_DpNS2_10kernel_argIT3_EE,(.L_x_279 - _ZN3cub18CUB_300001_SM_10006detail9transform16transform_kernelINS2_10policy_hubILb1EN4cuda3std3__45tupleIJN6thrust24THRUST_300001_SM_1000_NS6detail15normal_iteratorINSA_10device_ptrIcEEEESF_EEEE10policy1000Ei14sequence_matchSF_JPcSK_EEEvT0_iT1_T2_DpNS2_10kernel_argIT3_EE)
        .other          _ZN3cub18CUB_300001_SM_10006detail9transform16transform_kernelINS2_10policy_hubILb1EN4cuda3std3__45tupleIJN6thrust24THRUST_300001_SM_1000_NS6detail15normal_iteratorINSA_10device_ptrIcEEEESF_EEEE10policy1000Ei14sequence_matchSF_JPcSK_EEEvT0_iT1_T2_DpNS2_10kernel_argIT3_EE,@"STO_CUDA_ENTRY STV_DEFAULT"
_ZN3cub18CUB_300001_SM_10006detail9transform16transform_kernelINS2_10policy_hubILb1EN4cuda3std3__45tupleIJN6thrust24THRUST_300001_SM_1000_NS6detail15normal_iteratorINSA_10device_ptrIcEEEESF_EEEE10policy1000Ei14sequence_matchSF_JPcSK_EEEvT0_iT1_T2_DpNS2_10kernel_argIT3_EE:
.text._ZN3cub18CUB_300001_SM_10006detail9transform16transform_kernelINS2_10policy_hubILb1EN4cuda3std3__45tupleIJN6thrust24THRUST_300001_SM_1000_NS6detail15normal_iteratorINSA_10device_ptrIcEEEESF_EEEE10policy1000Ei14sequence_matchSF_JPcSK_EEEvT0_iT1_T2_DpNS2_10kernel_argIT3_EE:
[----:B------:R-:W-:Y:S08]  /*0000*/  LDC R1, c[0x0][0x37c] ;  /* 0x0000df00ff017b82 */ /* 0x000ff00000000800 */
[----:B------:R-:W0:Y:S01]  /*0010*/  S2UR UR4, SR_CTAID.X ;  /* 0x00000000000479c3 */ /* 0x000e220000002500 */
[----:B------:R-:W1:Y:S01]  /*0020*/  LDCU.64 UR8, c[0x0][0x380] ;  /* 0x00007000ff0877ac */ /* 0x000e620008000a00 */
[----:B------:R-:W2:Y:S01]  /*0030*/  S2R R0, SR_TID.X ;  /* 0x0000000000007919 */ /* 0x000ea20000002100 */
[----:B------:R-:W-:Y:S01]  /*0040*/  BSSY.RECONVERGENT B0, `(.L_x_252) ;  /* 0x0000021000007945 */ /* 0x000fe20003800200 */
[----:B-1----:R-:W-:-:S04]  /*0050*/  USHF.L.U32 UR5, UR9, 0x7, URZ ;  /* 0x0000000709057899 */ /* 0x002fc800080006ff */
[----:B0-----:R-:W-:-:S04]  /*0060*/  UIMAD UR7, UR5, UR4, URZ ;  /* 0x00000004050772a4 */ /* 0x001fc8000f8e02ff */
[----:B------:R-:W-:Y:S02]  /*0070*/  UIADD3 UR4, UPT, UPT, -UR7, UR8, URZ ;  /* 0x0000000807047290 */ /* 0x000fe4000fffe1ff */
[----:B------:R-:W-:Y:S02]  /*0080*/  USHF.R.S32.HI UR8, URZ, 0x1f, UR7 ;  /* 0x0000001fff087899 */ /* 0x000fe40008011407 */
[----:B------:R-:W-:Y:S01]  /*0090*/  UISETP.LT.AND UP0, UPT, UR5, UR4, UPT ;  /* 0x000000040500728c */ /* 0x000fe2000bf01270 */
[----:B--2---:R-:W-:-:S03]  /*00a0*/  IMAD.SHL.U32 R4, R0, 0x80, RZ ;  /* 0x0000008000047824 */ /* 0x004fc600078e00ff */
[----:B------:R-:W-:-:S06]  /*00b0*/  USEL UR6, UR5, UR4, UP0 ;  /* 0x0000000405067287 */ /* 0x000fcc0008000000 */
[----:B------:R-:W-:-:S13]  /*00c0*/  ISETP.GE.AND P0, PT, R4, UR6, PT ;  /* 0x0000000604007c0c */ /* 0x000fda000bf06270 */
[----:B------:R-:W-:Y:S05]  /*00d0*/  @P0 BRA `(.L_x_253) ;  /* 0x00000000005c0947 */ /* 0x000fea0003800000 */
[----:B------:R-:W0:Y:S01]  /*00e0*/  LDC.64 R2, c[0x0][0x398] ;  /* 0x0000e600ff027b82 */ /* 0x000e220000000a00 */
[----:B------:R-:W-:Y:S01]  /*00f0*/  BSSY.RECONVERGENT B1, `(.L_x_254) ;  /* 0x000000b000017945 */ /* 0x000fe20003800200 */
[----:B------:R-:W-:Y:S02]  /*0100*/  IMAD.MOV.U32 R5, RZ, RZ, R4 ;  /* 0x000000ffff057224 */ /* 0x000fe400078e0004 */
[----:B0-----:R-:W-:-:S03]  /*0110*/  IMAD.WIDE.U32 R2, R0, 0x80, R2 ;  /* 0x0000008000027825 */ /* 0x001fc600078e0002 */
[----:B------:R-:W-:-:S04]  /*0120*/  IADD3 R2, P0, PT, R2, UR7, RZ ;  /* 0x0000000702027c10 */ /* 0x000fc8000ff1e0ff */
[----:B------:R-:W-:-:S09]  /*0130*/  IADD3.X R3, PT, PT, R3, UR8, RZ, P0, !PT ;  /* 0x0000000803037c10 */ /* 0x000fd200087fe4ff */
.L_x_255:
[----:B------:R-:W-:Y:S01]  /*0140*/  VIADD R5, R5, 0x4000 ;  /* 0x0000400005057836 */ /* 0x000fe20000000000 */
[----:B------:R0:W-:Y:S04]  /*0150*/  CCTL.E.PF2 [R2] ;  /* 0x000000000200798f */ /* 0x0001e80000800100 */
[----:B------:R-:W-:Y:S02]  /*0160*/  ISETP.GE.AND P0, PT, R5, UR6, PT ;  /* 0x0000000605007c0c */ /* 0x000fe4000bf06270 */
[----:B0-----:R-:W-:-:S05]  /*0170*/  IADD3 R2, P1, PT, R2, 0x4000, RZ ;  /* 0x0000400002027810 */ /* 0x001fca0007f3e0ff */
[----:B------:R-:W-:-:S06]  /*0180*/  IMAD.X R3, RZ, RZ, R3, P1 ;  /* 0x000000ffff037224 */ /* 0x000fcc00008e0603 */
[----:B------:R-:W-:Y:S05]  /*0190*/  @!P0 BRA `(.L_x_255) ;  /* 0xfffffffc00e88947 */ /* 0x000fea000383ffff */
[----:B------:R-:W-:Y:S05]  /*01a0*/  BSYNC.RECONVERGENT B1 ;  /* 0x0000000000017941 */ /* 0x000fea0003800200 */
.L_x_254:
[----:B------:R-:W0:Y:S02]  /*01b0*/  LDC.64 R2, c[0x0][0x3a8] ;  /* 0x0000ea00ff027b82 */ /* 0x000e240000000a00 */
[----:B0-----:R-:W-:-:S03]  /*01c0*/  IMAD.WIDE.U32 R2, R0, 0x80, R2 ;  /* 0x0000008000027825 */ /* 0x001fc600078e0002 */
[----:B------:R-:W-:-:S04]  /*01d0*/  IADD3 R2, P0, PT, R2, UR7, RZ ;  /* 0x0000000702027c10 */ /* 0x000fc8000ff1e0ff */
[----:B------:R-:W-:-:S09]  /*01e0*/  IADD3.X R3, PT, PT, R3, UR8, RZ, P0, !PT ;  /* 0x0000000803037c10 */ /* 0x000fd200087fe4ff */
.L_x_256:
[----:B------:R-:W-:Y:S01]  /*01f0*/  VIADD R4, R4, 0x4000 ;  /* 0x0000400004047836 */ /* 0x000fe20000000000 */
[----:B------:R0:W-:Y:S04]  /*0200*/  CCTL.E.PF2 [R2] ;  /* 0x000000000200798f */ /* 0x0001e80000800100 */
[----:B------:R-:W-:Y:S02]  /*0210*/  ISETP.GE.AND P0, PT, R4, UR6, PT ;  /* 0x0000000604007c0c */ /* 0x000fe4000bf06270 */
[----:B0-----:R-:W-:-:S05]  /*0220*/  IADD3 R2, P1, PT, R2, 0x4000, RZ ;  /* 0x0000400002027810 */ /* 0x001fca0007f3e0ff */
[----:B------:R-:W-:-:S06]  /*0230*/  IMAD.X R3, RZ, RZ, R3, P1 ;  /* 0x000000ffff037224 */ /* 0x000fcc00008e0603 */
[----:B------:R-:W-:Y:S05]  /*0240*/  @!P0 BRA `(.L_x_256) ;  /* 0xfffffffc00e88947 */ /* 0x000fea000383ffff */
.L_x_253:
[----:B------:R-:W-:Y:S05]  /*0250*/  BSYNC.RECONVERGENT B0 ;  /* 0x0000000000007941 */ /* 0x000fea0003800200 */
.L_x_252:
[----:B------:R-:W0:Y:S01]  /*0260*/  LDCU.128 UR12, c[0x0][0x390] ;  /* 0x00007200ff0c77ac */ /* 0x000e220008000c00 */
[----:B------:R-:W1:Y:S01]  /*0270*/  LDCU.64 UR16, c[0x0][0x3a8] ;  /* 0x00007500ff1077ac */ /* 0x000e620008000a00 */
[----:B------:R-:W2:Y:S01]  /*0280*/  LDCU.64 UR10, c[0x0][0x358] ;  /* 0x00006b00ff0a77ac */ /* 0x000ea20008000a00 */
[----:B0-----:R-:W-:Y:S02]  /*0290*/  UIADD3 UR18, UP0, UPT, UR7, UR14, URZ ;  /* 0x0000000e07127290 */ /* 0x001fe4000ff1e0ff */
[----:B------:R-:W-:Y:S02]  /*02a0*/  UIADD3 UR22, UP2, UPT, UR7, UR12, URZ ;  /* 0x0000000c07167290 */ /* 0x000fe4000ff5e0ff */
[----:B------:R-:W-:Y:S02]  /*02b0*/  UIADD3.X UR19, UPT, UPT, UR8, UR15, URZ, UP0, !UPT ;  /* 0x0000000f08137290 */ /* 0x000fe400087fe4ff */
[----:B------:R-:W-:Y:S02]  /*02c0*/  UISETP.GT.AND UP0, UPT, UR5, UR4, UPT ;  /* 0x000000040500728c */ /* 0x000fe4000bf04270 */
[----:B-1----:R-:W-:-:S02]  /*02d0*/  UIADD3 UR20, UP1, UPT, UR7, UR16, URZ ;  /* 0x0000001007147290 */ /* 0x002fc4000ff3e0ff */
[----:B------:R-:W-:Y:S02]  /*02e0*/  UIADD3.X UR23, UPT, UPT, UR8, UR13, URZ, UP2, !UPT ;  /* 0x0000000d08177290 */ /* 0x000fe400097fe4ff */
[----:B------:R-:W-:-:S03]  /*02f0*/  UIADD3.X UR21, UPT, UPT, UR8, UR17, URZ, UP1, !UPT ;  /* 0x0000001108157290 */ /* 0x000fc60008ffe4ff */
[----:B--2---:R-:W-:Y:S09]  /*0300*/  BRA.U UP0, `(.L_x_257) ;  /* 0x0000000900907547 */ /* 0x004ff2000b800000 */
        /* <DEDUP_REMOVED lines=18> */
[----:B------:R-:W-:Y:S01]  /*0430*/  UIADD3.X UR12, UPT, UPT, UR6, UR15, URZ, UP0, !UPT ;  /* 0x0000000f060c7290 */ /* 0x000fe200087fe4ff */
[----:B------:R-:W-:Y:S01]  /*0440*/  VIADD R10, R0, 0x80 ;  /* 0x00000080000a7836 */ /* 0x000fe20000000000 */
[----:B------:R-:W-:-:S02]  /*0450*/  UIADD3.X UR14, UPT, UPT, UR6, UR17, URZ, UP1, !UPT ;  /* 0x00000011060e7290 */ /* 0x000fc40008ffe4ff */
[----:B------:R-:W-:Y:S02]  /*0460*/  UIADD3 UR4, UPT, UPT, -UR4, URZ, URZ ;  /* 0x000000ff04047290 */ /* 0x000fe4000fffe1ff */
[----:B------:R-:W-:-:S12]  /*0470*/  UIADD3.X UR6, UPT, UPT, UR6, UR13, URZ, UP2, !UPT ;  /* 0x0000000d06067290 */ /* 0x000fd800097fe4ff */
.L_x_259:
        /* <DEDUP_REMOVED lines=39> */
[----:B------:R-:W3:Y:S04]  /*06f0*/  LDG.E.U8 R8, desc[UR10][R2.64+0x80] ;  /* 0x0000800a02087981 */ /* 0x000ee8000c1e1100 */
[----:B0-----:R-:W3:Y:S02]  /*0700*/  LDG.E.U8 R9, desc[UR10][R4.64+0x80] ;  /* 0x0000800a04097981 */ /* 0x001ee4000c1e1100 */
        /* <DEDUP_REMOVED lines=20> */
[----:B0-----:R-:W-:-:S07]  /*0850*/  IMAD.U32 R9, RZ, RZ, UR4 ;  /* 0x00000004ff097e24 */ /* 0x001fce000f8e00ff */
.L_x_258:
[----:B------:R-:W-:-:S06]  /*0860*/  ULOP3.LUT UR4, UR9, 0x7, URZ, 0xc0, !UPT ;  /* 0x0000000709047892 */ /* 0x000fcc000f8ec0ff */
[----:B------:R-:W-:-:S13]  /*0870*/  ISETP.NE.AND P0, PT, RZ, UR4, PT ;  /* 0x00000004ff007c0c */ /* 0x000fda000bf05270 */
[----:B------:R-:W-:Y:S05]  /*0880*/  @!P0 EXIT ;  /* 0x000000000000894d */ /* 0x000fea0003800000 */
[----:B------:R-:W-:Y:S02]  /*0890*/  UISETP.GE.U32.AND UP0, UPT, UR4, 0x4, UPT ;  /* 0x000000040400788c */ /* 0x000fe4000bf06070 */
[----:B------:R-:W-:-:S07]  /*08a0*/  ULOP3.LUT UR4, UR9, 0x3, URZ, 0xc0, !UPT ;  /* 0x0000000309047892 */ /* 0x000fce000f8ec0ff */
[----:B------:R-:W-:Y:S05]  /*08b0*/  BRA.U !UP0, `(.L_x_260) ;  /* 0x0000000108787547 */ /* 0x000fea000b800000 */
[----:B------:R-:W-:-:S05]  /*08c0*/  IMAD R6, R9, 0x80, R0 ;  /* 0x0000008009067824 */ /* 0x000fca00078e0200 */
        /* <DEDUP_REMOVED lines=29> */
.L_x_260:
[----:B------:R-:W-:-:S13]  /*0aa0*/  ISETP.NE.AND P0, PT, RZ, UR4, PT ;  /* 0x00000004ff007c0c */ /* 0x000fda000bf05270 */
[----:B------:R-:W-:Y:S05]  /*0ab0*/  @!P0 EXIT ;  /* 0x000000000000894d */ /* 0x000fea0003800000 */
[----:B------:R-:W-:-:S09]  /*0ac0*/  UISETP.NE.AND UP0, UPT, UR4, 0x1, UPT ;  /* 0x000000010400788c */ /* 0x000fd2000bf05270 */
[----:B------:R-:W-:Y:S05]  /*0ad0*/  BRA.U !UP0, `(.L_x_261) ;  /* 0x0000000108507547 */ /* 0x000fea000b800000 */
[----:B-1----:R-:W-:-:S05]  /*0ae0*/  IMAD R6, R9, 0x80, R0 ;  /* 0x0000008009067824 */ /* 0x002fca00078e0200 */
        /* <DEDUP_REMOVED lines=14> */
[----:B------:R-:W2:Y:S01]  /*0bd0*/  LDG.E.U8 R13, desc[UR10][R4.64+0x80] ;  /* 0x0000800a040d7981 */ /* 0x000ea2000c1e1100 */
[----:B------:R-:W-:Y:S01]  /*0be0*/  VIADD R9, R9, 0x2 ;  /* 0x0000000209097836 */ /* 0x000fe20000000000 */
[----:B--2---:R-:W-:-:S04]  /*0bf0*/  ISETP.NE.AND P0, PT, R8, R13, PT ;  /* 0x0000000d0800720c */ /* 0x004fc80003f05270 */
[----:B------:R-:W-:-:S05]  /*0c00*/  SEL R13, R10, 0xffff, !P0 ;  /* 0x0000ffff0a0d7807 */ /* 0x000fca0004000000 */
[----:B------:R0:W-:Y:S04]  /*0c10*/  STG.E.U8 desc[UR10][R6.64+0x80], R13 ;  /* 0x0000800d06007986 */ /* 0x0001e8000c10110a */
.L_x_261:
[----:B------:R-:W-:-:S04]  /*0c20*/  ULOP3.LUT UR4, UR9, 0x1, URZ, 0xc0, !UPT ;  /* 0x0000000109047892 */ /* 0x000fc8000f8ec0ff */
[----:B------:R-:W-:-:S06]  /*0c30*/  UISETP.NE.U32.AND UP0, UPT, UR4, 0x1, UPT ;  /* 0x000000010400788c */ /* 0x000fcc000bf05070 */
[----:B------:R-:W-:-:S13]  /*0c40*/  PLOP3.LUT P0, PT, PT, PT, UP0, 0x80, 0x8 ;  /* 0x000000000008781c */ /* 0x000fda0003f0f008 */
[----:B------:R-:W-:Y:S05]  /*0c50*/  @P0 EXIT ;  /* 0x000000000000094d */ /* 0x000fea0003800000 */
[----:B------:R-:W-:-:S05]  /*0c60*/  IMAD R0, R9, 0x80, R0 ;  /* 0x0000008009007824 */ /* 0x000fca00078e0200 */
[----:B01----:R-:W-:Y:S02]  /*0c70*/  SHF.R.S32.HI R7, RZ, 0x1f, R0 ;  /* 0x0000001fff077819 */ /* 0x003fe40000011400 */
        /* <DEDUP_REMOVED lines=13> */
.L_x_257:
[----:B------:R-:W-:-:S06]  /*0d50*/  UISETP.GE.AND UP0, UPT, UR9, 0x1, UPT ;  /* 0x000000010900788c */ /* 0x000fcc000bf06270 */
[----:B------:R-:W-:-:S13]  /*0d60*/  PLOP3.LUT P0, PT, PT, PT, UP0, 0x80, 0x8 ;  /* 0x000000000008781c */ /* 0x000fda0003f0f008 */
[----:B------:R-:W-:Y:S05]  /*0d70*/  @!P0 EXIT ;  /* 0x000000000000894d */ /* 0x000fea0003800000 */
[----:B------:R-:W-:Y:S01]  /*0d80*/  UISETP.GE.U32.AND UP0, UPT, UR9, 0x8, UPT ;  /* 0x000000080900788c */ /* 0x000fe2000bf06070 */
[----:B------:R-:W-:Y:S01]  /*0d90*/  IMAD.MOV.U32 R3, RZ, RZ, RZ ;  /* 0x000000ffff037224 */ /* 0x000fe200078e00ff */
[----:B------:R-:W-:-:S07]  /*0da0*/  ULOP3.LUT UR4, UR9, 0x7, URZ, 0xc0, !UPT ;  /* 0x0000000709047892 */ /* 0x000fce000f8ec0ff */
[----:B------:R-:W-:Y:S05]  /*0db0*/  BRA.U !UP0, `(.L_x_262) ;  /* 0x0000000508587547 */ /* 0x000fea000b800000 */
[----:B------:R-:W-:Y:S01]  /*0dc0*/  ULOP3.LUT UR5, UR9, 0x7ffffff8, URZ, 0xc0, !UPT ;  /* 0x7ffffff809057892 */ /* 0x000fe2000f8ec0ff */
[----:B------:R-:W-:-:S05]  /*0dd0*/  IMAD.MOV.U32 R10, RZ, RZ, RZ ;  /* 0x000000ffff0a7224 */ /* 0x000fca00078e00ff */
[----:B------:R-:W-:-:S07]  /*0de0*/  IMAD.U32 R3, RZ, RZ, UR5 ;  /* 0x00000005ff037e24 */ /* 0x000fce000f8e00ff */
.L_x_265:
        /* <DEDUP_REMOVED lines=31> */
[----:B0-----:R-:W2:Y:S04]  /*0fe0*/  @!P2 LDG.E.U8 R11, desc[UR10][R4.64+0x80] ;  /* 0x0000800a040ba981 */ /* 0x001ea8000c1e1100 */
        /* <DEDUP_REMOVED lines=9> */
[----:B-1----:R-:W-:-:S05]  /*1080*/  VIADD R13, R2, 0x200 ;  /* 0x00000200020d7836 */ /* 0x002fca0000000000 */
[----:B------:R-:W-:Y:S01]  /*1090*/  ISETP.GE.AND P2, PT, R13, UR6, PT ;  /* 0x000000060d007c0c */ /* 0x000fe2000bf46270 */
[----:B------:R-:W-:Y:S01]  /*10a0*/  @!P1 IMAD.MOV.U32 R13, RZ, RZ, 0x2 ;  /* 0x00000002ff0d9424 */ /* 0x000fe200078e00ff */
[----:B--2---:R-:W-:-:S04]  /*10b0*/  @!P1 ISETP.NE.AND P0, PT, R12, R15, PT ;  /* 0x0000000f0c00920c */ /* 0x004fc80003f05270 */
        /* <DEDUP_REMOVED lines=20> */
[----:B0-----:R-:W-:Y:S02]  /*1200*/  @!P2 IMAD.MOV.U32 R11, RZ, RZ, 0x2 ;  /* 0x00000002ff0ba424 */ /* 0x001fe400078e00ff */
        /* <DEDUP_REMOVED lines=15> */
.L_x_264:
[----:B------:R-:W-:Y:S05]  /*1300*/  BSYNC.RECONVERGENT B0 ;  /* 0x0000000000007941 */ /* 0x000fea0003800200 */
.L_x_263:
[----:B------:R-:W-:Y:S05]  /*1310*/  @P1 BRA `(.L_x_265) ;  /* 0xfffffff800b41947 */ /* 0x000fea000383ffff */
.L_x_262:
[----:B------:R-:W-:-:S13]  /*1320*/  ISETP.NE.AND P0, PT, RZ, UR4, PT ;  /* 0x00000004ff007c0c */ /* 0x000fda000bf05270 */
[----:B------:R-:W-:Y:S05]  /*1330*/  @!P0 EXIT ;  /* 0x000000000000894d */ /* 0x000fea0003800000 */
[----:B------:R-:W1:Y:S01]  /*1340*/  LDC R2, c[0x0][0x384] ;  /* 0x0000e100ff027b82 */ /* 0x000e620000000800 */
[----:B------:R-:W-:Y:S01]  /*1350*/  UISETP.GE.U32.AND UP0, UPT, UR4, 0x4, UPT ;  /* 0x000000040400788c */ /* 0x000fe2000bf06070 */
[----:B-1----:R-:W-:-:S04]  /*1360*/  LOP3.LUT R18, R2, 0x3, RZ, 0xc0, !PT ;  /* 0x0000000302127812 */ /* 0x002fc800078ec0ff */
[----:B------:R-:W-:-:S04]  /*1370*/  ISETP.NE.AND P0, PT, R18, RZ, PT ;  /* 0x000000ff1200720c */ /* 0x000fc80003f05270 */
[----:B------:R-:W-:Y:S09]  /*1380*/  BRA.U !UP0, `(.L_x_266) ;  /* 0x0000000108f47547 */ /* 0x000ff2000b800000 */
[----:B------:R-:W-:-:S05]  /*1390*/  IMAD R4, R3, 0x80, R0 ;  /* 0x0000008003047824 */ /* 0x000fca00078e0200 */
[----:B------:R-:W-:-:S13]  /*13a0*/  ISETP.GE.AND P2, PT, R4, UR6, PT ;  /* 0x0000000604007c0c */ /* 0x000fda000bf46270 */
[----:B0-----:R-:W-:Y:S02]  /*13b0*/  @!P2 SHF.R.S32.HI R9, RZ, 0x1f, R4 ;  /* 0x0000001fff09a819 */ /* 0x001fe40000011404 */
        /* <DEDUP_REMOVED lines=58> */
.L_x_266:
[----:B------:R-:W-:Y:S05]  /*1760*/  @!P0 EXIT ;  /* 0x000000000000894d */ /* 0x000fea0003800000 */
[----:B------:R-:W-:Y:S02]  /*1770*/  ISETP.NE.AND P1, PT, R18, 0x1, PT ;  /* 0x000000011200780c */ /* 0x000fe40003f25270 */
[----:B------:R-:W-:-:S04]  /*1780*/  LOP3.LUT R2, R2, 0x1, RZ, 0xc0, !PT ;  /* 0x0000000102027812 */ /* 0x000fc800078ec0ff */
[----:B------:R-:W-:-:S07]  /*1790*/  ISETP.NE.U32.AND P0, PT, R2, 0x1, PT ;  /* 0x000000010200780c */ /* 0x000fce0003f05070 */
[----:B------:R-:W-:Y:S06]  /*17a0*/  @!P1 BRA `(.L_x_267) ;  /* 0x00000000007c9947 */ /* 0x000fec0003800000 */
[----:B0-----:R-:W-:-:S05]  /*17b0*/  IMAD R8, R3, 0x80, R0 ;  /* 0x0000008003087824 */ /* 0x001fca00078e0200 */
[----:B------:R-:W-:-:S13]  /*17c0*/  ISETP.GE.AND P1, PT, R8, UR6, PT ;  /* 0x0000000608007c0c */ /* 0x000fda000bf26270 */
[----:B------:R-:W-:Y:S02]  /*17d0*/  @!P1 SHF.R.S32.HI R9, RZ, 0x1f, R8 ;  /* 0x0000001fff099819 */ /* 0x000fe40000011408 */
[C---:B--2---:R-:W-:Y:S02]  /*17e0*/  @!P1 IADD3 R6, P3, PT, R8.reuse, UR20, RZ ;  /* 0x0000001408069c10 */ /* 0x044fe4000ff7e0ff */
        /* <DEDUP_REMOVED lines=27> */
.L_x_267:
[----:B------:R-:W-:Y:S05]  /*19a0*/  @P0 EXIT ;  /* 0x000000000000094d */ /* 0x000fea0003800000 */
[----:B------:R-:W-:-:S05]  /*19b0*/  IMAD R0, R3, 0x80, R0 ;  /* 0x0000008003007824 */ /* 0x000fca00078e0200 */
[----:B------:R-:W-:-:S13]  /*19c0*/  ISETP.GE.AND P0, PT, R0, UR6, PT ;  /* 0x0000000600007c0c */ /* 0x000fda000bf06270 */
[----:B------:R-:W-:Y:S05]  /*19d0*/  @P0 EXIT ;  /* 0x000000000000094d */ /* 0x000fea0003800000 */
[----:B-12---:R-:W-:Y:S02]  /*19e0*/  SHF.R.S32.HI R7, RZ, 0x1f, R0 ;  /* 0x0000001fff077819 */ /* 0x006fe40000011400 */
[C---:B------:R-:W-:Y:S02]  /*19f0*/  IADD3 R4, P1, PT, R0.reuse, UR20, RZ ;  /* 0x0000001400047c10 */ /* 0x040fe4000ff3e0ff */
[----:B------:R-:W-:Y:S02]  /*1a00*/  IADD3 R2, P0, PT, R0, UR18, RZ ;  /* 0x0000001200027c10 */ /* 0x000fe4000ff1e0ff */
[C---:B------:R-:W-:Y:S02]  /*1a10*/  IADD3.X R5, PT, PT, R7.reuse, UR21, RZ, P1, !PT ;  /* 0x0000001507057c10 */ /* 0x040fe40008ffe4ff */
[----:B------:R-:W-:-:S04]  /*1a20*/  IADD3.X R3, PT, PT, R7, UR19, RZ, P0, !PT ;  /* 0x0000001307037c10 */ /* 0x000fc800087fe4ff */
[----:B------:R-:W2:Y:S04]  /*1a30*/  LDG.E.U8 R5, desc[UR10][R4.64] ;  /* 0x0000000a04057981 */ /* 0x000ea8000c1e1100 */
[----:B------:R-:W2:Y:S01]  /*1a40*/  LDG.E.U8 R2, desc[UR10][R2.64] ;  /* 0x0000000a02027981 */ /* 0x000ea2000c1e1100 */
[----:B0-----:R-:W-:Y:S01]  /*1a50*/  IMAD.MOV.U32 R9, RZ, RZ, 0x2 ;  /* 0x00000002ff097424 */ /* 0x001fe200078e00ff */
[----:B------:R-:W-:-:S04]  /*1a60*/  IADD3 R6, P1, PT, R0, UR22, RZ ;  /* 0x0000001600067c10 */ /* 0x000fc8000ff3e0ff */
[----:B------:R-:W-:Y:S02]  /*1a70*/  IADD3.X R7, PT, PT, R7, UR23, RZ, P1, !PT ;  /* 0x0000001707077c10 */ /* 0x000fe40008ffe4ff */
[----:B--2---:R-:W-:-:S04]  /*1a80*/  ISETP.NE.AND P0, PT, R2, R5, PT ;  /* 0x000000050200720c */ /* 0x004fc80003f05270 */
[----:B------:R-:W-:-:S05]  /*1a90*/  SEL R9, R9, 0xffff, !P0 ;  /* 0x0000ffff09097807 */ /* 0x000fca0004000000 */
[----:B------:R-:W-:Y:S01]  /*1aa0*/  STG.E.U8 desc[UR10][R6.64], R9 ;  /* 0x0000000906007986 */ /* 0x000fe2000c10110a */
[----:B------:R-:W-:Y:S05]  /*1ab0*/  EXIT ;  /* 0x000000000000794d */ /* 0x000fea0003800000 */
.L_x_268:
        /* <DEDUP_REMOVED lines=12> */
.L_x_279:


//--------------------- .text._ZN3cub18CUB_300001_SM_10006detail8for_each13static_kernelINS2_12policy_hub_t12policy_500_tEmN6thrust24THRUST_300001_SM_1000_NS8cuda_cub20__uninitialized_fill7functorINS7_10device_ptrIcEEcEEEEvT0_T1_ --------------------------
	.section	.text._ZN3cub18CUB_300001_SM_10006detail8for_each13static_kernelINS2_12policy_hub_t12policy_500_tEmN6thrust24THRUST_300001_SM_1000_NS8cuda_cub20__uninitialized_fill7functorINS7_10device_ptrIcEEcEEEEvT0_T1_,"ax",@progbits
	.align	128
        .global         _ZN3cub18CUB_300001_SM_10006detail8for_each13static_kernelINS2_12policy_hub_t12policy_500_tEmN6thrust24THRUST_300001_SM_1000_NS8cuda_cub20__uninitialized_fill7functorINS7_10device_ptrIcEEcEEEEvT0_T1_
        .type           _ZN3cub18CUB_300001_SM_10006detail8for_each13static_kernelINS2_12policy_hub_t12policy_500_tEmN6thrust24THRUST_300001_SM_1000_NS8cuda_cub20__uninitialized_fill7functorINS7_10device_ptrIcEEcEEEEvT0_T1_,@function
        .size           _ZN3cub18CUB_300001_SM_10006detail8for_each13static_kernelINS2_12policy_hub_t12policy_500_tEmN6thrust24THRUST_300001_SM_1000_NS8cuda_cub20__uninitialized_fill7functorINS7_10device_ptrIcEEcEEEEvT0_T1_,(.L_x_280 - _ZN3cub18CUB_300001_SM_10006detail8for_each13static_kernelINS2_12policy_hub_t12policy_500_tEmN6thrust24THRUST_300001_SM_1000_NS8cuda_cub20__uninitialized_fill7functorINS7_10device_ptrIcEEcEEEEvT0_T1_)
        .other          _ZN3cub18CUB_300001_SM_10006detail8for_each13static_kernelINS2_12policy_hub_t12policy_500_tEmN6thrust24THRUST_300001_SM_1000_NS8cuda_cub20__uninitialized_fill7functorINS7_10device_ptrIcEEcEEEEvT0_T1_,@"STO_CUDA_ENTRY STV_DEFAULT"
_ZN3cub18CUB_300001_SM_10006detail8for_each13static_kernelINS2_12policy_hub_t12policy_500_tEmN6thrust24THRUST_300001_SM_1000_NS8cuda_cub20__uninitialized_fill7functorINS7_10device_ptrIcEEcEEEEvT0_T1_:
.text._ZN3cub18CUB_300001_SM_10006detail8for_each13static_kernelINS2_12policy_hub_t12policy_500_tEmN6thrust24THRUST_300001_SM_1000_NS8cuda_cub20__uninitialized_fill7functorINS7_10device_ptrIcEEcEEEEvT0_T1_:
[----:B------:R-:W-:Y:S08]  /*0000*/  LDC R1, c[0x0][0x37c] ;  /* 0x0000df00ff017b82 */ /* 0x000ff00000000800 */
[----:B------:R-:W0:Y:S01]  /*0010*/  S2UR UR4, SR_CTAID.X ;  /* 0x00000000000479c3 */ /* 0x000e220000002500 */
[----:B------:R-:W1:Y:S01]  /*0020*/  LDCU.64 UR6, c[0x0][0x380] ;  /* 0x00007000ff0677ac */ /* 0x000e620008000a00 */
[----:B------:R-:W2:Y:S06]  /*0030*/  LDCU.64 UR8, c[0x0][0x358] ;  /* 0x00006b00ff0877ac */ /* 0x000eac0008000a00 */
[----:B------:R-:W3:Y:S01]  /*0040*/  LDC R5, c[0x0][0x390] ;  /* 0x0000e400ff057b82 */ /* 0x000ee20000000800 */
[----:B0-----:R-:W-:-:S04]  /*0050*/  UIMAD.WIDE.U32 UR4, UR4, 0x200, URZ ;  /* 0x00000200040478a5 */ /* 0x001fc8000f8e00ff */
[----:B-1----:R-:W-:-:S04]  /*0060*/  UIADD3 UR6, UP0, UPT, -UR4, UR6, URZ ;  /* 0x0000000604067290 */ /* 0x002fc8000ff1e1ff */
[----:B------:R-:W-:Y:S01]  /*0070*/  UIADD3.X UR7, UPT, UPT, ~UR5, UR7, URZ, UP0, !UPT ;  /* 0x0000000705077290 */ /* 0x000fe200087fe5ff */
[----:B---3--:R-:W-:Y:S01]  /*0080*/  PRMT R5, R5, 0x7770, RZ ;  /* 0x0000777005057816 */ /* 0x008fe200000000ff */
[----:B------:R-:W-:-:S04]  /*0090*/  UISETP.GE.U32.AND UP0, UPT, UR6, 0x200, UPT ;  /* 0x000002000600788c */ /* 0x000fc8000bf06070 */
[----:B------:R-:W-:-:S09]  /*00a0*/  UISETP.GE.U32.AND.EX UP0, UPT, UR7, URZ, UPT, UP0 ;  /* 0x000000ff0700728c */ /* 0x000fd2000bf06100 */
[----:B--2---:R-:W-:Y:S05]  /*00b0*/  BRA.U !UP0, `(.L_x_269) ;  /* 0x00000001081c7547 */ /* 0x004fea000b800000 */
[----:B------:R-:W0:Y:S01]  /*00c0*/  S2R R3, SR_TID.X ;  /* 0x0000000000037919 */ /* 0x000e220000002100 */
[----:B------:R-:W0:Y:S02]  /*00d0*/  LDC.64 R6, c[0x0][0x388] ;  /* 0x0000e200ff067b82 */ /* 0x000e240000000a00 */
[----:B0-----:R-:W-:-:S04]  /*00e0*/  IADD3 R2, P0, P1, R6, UR4, R3 ;  /* 0x0000000406027c10 */ /* 0x001fc8000f91e003 */
[----:B------:R-:W-:-:S05]  /*00f0*/  IADD3.X R3, PT, PT, R7, UR5, RZ, P0, P1 ;  /* 0x0000000507037c10 */ /* 0x000fca00087e24ff */
[----:B------:R-:W-:Y:S04]  /*0100*/  STG.E.U8 desc[UR8][R2.64], R5 ;  /* 0x0000000502007986 */ /* 0x000fe8000c101108 */
[----:B------:R-:W-:Y:S01]  /*0110*/  STG.E.U8 desc[UR8][R2.64+0x100], R5 ;  /* 0x0001000502007986 */ /* 0x000fe2000c101108 */
[----:B------:R-:W-:Y:S05]  /*0120*/  EXIT ;  /* 0x000000000000794d */ /* 0x000fea0003800000 */
.L_x_269:
[----:B------:R-:W0:Y:S01]  /*0130*/  S2R R3, SR_TID.X ;  /* 0x0000000000037919 */ /* 0x000e220000002100 */
[----:B------:R-:W1:Y:S01]  /*0140*/  LDC.64 R6, c[0x0][0x388] ;  /* 0x0000e200ff067b82 */ /* 0x000e620000000a00 */
[----:B------:R-:W-:Y:S02]  /*0150*/  IMAD.U32 R2, RZ, RZ, UR7 ;  /* 0x00000007ff027e24 */ /* 0x000fe4000f8e00ff */
[C---:B0-----:R-:W-:Y:S01]  /*0160*/  VIADD R0, R3.reuse, 0x100 ;  /* 0x0000010003007836 */ /* 0x041fe20000000000 */
[----:B------:R-:W-:-:S04]  /*0170*/  ISETP.LT.U32.AND P0, PT, R3, UR6, PT ;  /* 0x0000000603007c0c */ /* 0x000fc8000bf01070 */
[----:B------:R-:W-:Y:S01]  /*0180*/  ISETP.LT.U32.AND P1, PT, R0, UR6, PT ;  /* 0x0000000600007c0c */ /* 0x000fe2000bf21070 */
[----:B------:R-:W-:Y:S01]  /*0190*/  IMAD.U32 R0, RZ, RZ, UR7 ;  /* 0x00000007ff007e24 */ /* 0x000fe2000f8e00ff */
[----:B------:R-:W-:Y:S02]  /*01a0*/  ISETP.GT.U32.AND.EX P0, PT, R2, RZ, PT, P0 ;  /* 0x000000ff0200720c */ /* 0x000fe40003f04100 */
[----:B-1----:R-:W-:Y:S02]  /*01b0*/  IADD3 R2, P2, P3, R6, UR4, R3 ;  /* 0x0000000406027c10 */ /* 0x002fe4000fb5e003 */
[----:B------:R-:W-:Y:S02]  /*01c0*/  ISETP.GT.U32.AND.EX P1, PT, R0, RZ, PT, P1 ;  /* 0x000000ff0000720c */ /* 0x000fe40003f24110 */
[----:B------:R-:W-:-:S07]  /*01d0*/  IADD3.X R3, PT, PT, R7, UR5, RZ, P2, P3 ;  /* 0x0000000507037c10 */ /* 0x000fce00097e64ff */
[----:B------:R0:W-:Y:S04]  /*01e0*/  @P0 STG.E.U8 desc[UR8][R2.64], R5 ;  /* 0x0000000502000986 */ /* 0x0001e8000c101108 */
[----:B------:R-:W-:Y:S05]  /*01f0*/  @!P1 EXIT ;  /* 0x000000000000994d */ /* 0x000fea0003800000 */
[----:B------:R-:W-:Y:S01]  /*0200*/  STG.E.U8 desc[UR8][R2.64+0x100], R5 ;  /* 0x0001000502007986 */ /* 0x000fe2000c101108 */
[----:B------:R-:W-:Y:S05]  /*0210*/  EXIT ;  /* 0x000000000000794d */ /* 0x000fea0003800000 */
.L_x_270:
        /* <DEDUP_REMOVED lines=14> */
.L_x_280:


//--------------------- .text._ZN3cub18CUB_300001_SM_10006detail11EmptyKernelIvEEvv --------------------------
	.section	.text._ZN3cub18CUB_300001_SM_10006detail11EmptyKernelIvEEvv,"ax",@progbits
	.align	128
        .global         _ZN3cub18CUB_300001_SM_10006detail11EmptyKernelIvEEvv
        .type           _ZN3cub18CUB_300001_SM_10006detail11EmptyKernelIvEEvv,@function
        .size           _ZN3cub18CUB_300001_SM_10006detail11EmptyKernelIvEEvv,(.L_x_281 - _ZN3cub18CUB_300001_SM_10006detail11EmptyKernelIvEEvv)
        .other          _ZN3cub18CUB_300001_SM_10006detail11EmptyKernelIvEEvv,@"STO_CUDA_ENTRY STV_DEFAULT"
_ZN3cub18CUB_300001_SM_10006detail11EmptyKernelIvEEvv:
.text._ZN3cub18CUB_300001_SM_10006detail11EmptyKernelIvEEvv:
[----:B------:R-:W-:Y:S01]  /*0000*/  LDC R1, c[0x0][0x37c] ;  /* 0x0000df00ff017b82 */ /* 0x000fe20000000800 */
[----:B------:R-:W-:Y:S05]  /*0010*/  EXIT ;  /* 0x000000000000794d */ /* 0x000fea0003800000 */
.L_x_271:
        /* <DEDUP_REMOVED lines=14> */
.L_x_281:


//--------------------- .nv.shared._ZN3cub18CUB_300001_SM_10006detail6reduce28DeviceReduceSingleTileKernelINS2_10policy_hubIiyN4cuda3std3__44plusIiEEE10Policy1000EPiSC_iS9_iiNS7_10__identityEEEvT0_T1_T2_T3_T4_T6_ --------------------------
	.section	.nv.shared._ZN3cub18CUB_300001_SM_10006detail6reduce28DeviceReduceSingleTileKernelINS2_10policy_hubIiyN4cuda3std3__44plusIiEEE10Policy1000EPiSC_iS9_iiNS7_10__identityEEEvT0_T1_T2_T3_T4_T6_,"aw",@nobits
	.sectionflags	@""
	.align	4
.nv.shared._ZN3cub18CUB_300001_SM_10006detail6reduce28DeviceReduceSingleTileKernelINS2_10policy_hubIiyN4cuda3std3__44plusIiEEE10Policy1000EPiSC_iS9_iiNS7_10__identityEEEvT0_T1_T2_T3_T4_T6_:
	.zero		1068


//--------------------- .nv.shared.reserved.0     --------------------------
	.section	.nv.shared.reserved.0,"aw",@nobits
	.weak		__nv_reservedSMEM_offset_0_alias
	.size		__nv_reservedSMEM_offset_0_alias, 0, 64
	.other		__nv_reservedSMEM_offset_0_alias,@"STO_CUDA_RESERVED_SHARED STV_DEFAULT"
__nv_reservedSMEM_offset_0_alias:
	.zero		0
	.zero		64


//--------------------- .nv.global                --------------------------
	.section	.nv.global,"aw",@nobits
.nv.global:
	.type		_ZN34_INTERNAL_3b496bcc_4_k_cu_596b96576thrust24THRUST_300001_SM_1000_NS3seqE,@object
	.size		_ZN34_INTERNAL_3b496bcc_4_k_cu_596b96576thrust24THRUST_300001_SM_1000_NS3seqE,(_ZN34_INTERNAL_3b496bcc_4_k_cu_596b96574cuda3std3__48in_placeE - _ZN34_INTERNAL_3b496bcc_4_k_cu_596b96576thrust24THRUST_300001_SM_1000_NS3seqE)
_ZN34_INTERNAL_3b496bcc_4_k_cu_596b96576thrust24THRUST_300001_SM_1000_NS3seqE:
	.zero		1
	.type		_ZN34_INTERNAL_3b496bcc_4_k_cu_596b96574cuda3std3__48in_placeE,@object
	.size		_ZN34_INTERNAL_3b496bcc_4_k_cu_596b96574cuda3std3__48in_placeE,(_ZN34_INTERNAL_3b496bcc_4_k_cu_596b96574cuda3std6ranges3__45__cpo4sizeE - _ZN34_INTERNAL_3b496bcc_4_k_cu_596b96574cuda3std3__48in_placeE)
_ZN34_INTERNAL_3b496bcc_4_k_cu_596b96574cuda3std3__48in_placeE:
	.zero		1
	.type		_ZN34_INTERNAL_3b496bcc_4_k_cu_596b96574cuda3std6ranges3__45__cpo4sizeE,@object
	.size		_ZN34_INTERNAL_3b496bcc_4_k_cu_596b96574cuda3std6ranges3__45__cpo4sizeE,(_ZN34_INTERNAL_3b496bcc_4_k_cu_596b96576thrust24THRUST_300001_SM_1000_NS12placeholders2_3E - _ZN34_INTERNAL_3b496bcc_4_k_cu_596b96574cuda3std6ranges3__45__cpo4sizeE)
_ZN34_INTERNAL_3b496bcc_4_k_cu_596b96574cuda3std6ranges3__45__cpo4sizeE:
	.zero		1
	.type		_ZN34_INTERNAL_3b496bcc_4_k_cu_596b96576thrust24THRUST_300001_SM_1000_NS12placeholders2_3E,@object
	.size		_ZN34_INTERNAL_3b496bcc_4_k_cu_596b96576thrust24THRUST_300001_SM_1000_NS12placeholders2_3E,(_ZN34_INTERNAL_3b496bcc_4_k_cu_596b96574cuda3std3__45__cpo6cbeginE - _ZN34_INTERNAL_3b496bcc_4_k_cu_596b96576thrust24THRUST_300001_SM_1000_NS12placeholders2_3E)
_ZN34_INTERNAL_3b496bcc_4_k_cu_596b96576thrust24THRUST_300001_SM_1000_NS12placeholders2_3E:
	.zero		1
	.type		_ZN34_INTERNAL_3b496bcc_4_k_cu_596b96574cuda3std3__45__cpo6cbeginE,@object
	.size		_ZN34_INTERNAL_3b496bcc_4_k_cu_596b96574cuda3std3__45__cpo6cbeginE,(_ZN34_INTERNAL_3b496bcc_4_k_cu_596b96574cuda3std6ranges3__45__cpo6cbeginE - _ZN34_INTERNAL_3b496bcc_4_k_cu_596b96574cuda3std3__45__cpo6cbeginE)
_ZN34_INTERNAL_3b496bcc_4_k_cu_596b96574cuda3std3__45__cpo6cbeginE:
	.zero		1
	.type		_ZN34_INTERNAL_3b496bcc_4_k_cu_596b96574cuda3std6ranges3__45__cpo6cbeginE,@object
	.size		_ZN34_INTERNAL_3b496bcc_4_k_cu_596b96574cuda3std6ranges3__45__cpo6cbeginE,(_ZN34_INTERNAL_3b496bcc_4_k_cu_596b96576thrust24THRUST_300001_SM_1000_NS12placeholders2_7E - _ZN34_INTERNAL_3b496bcc_4_k_cu_596b96574cuda3std6ranges3__45__cpo6cbeginE)
_ZN34_INTERNAL_3b496bcc_4_k_cu_596b96574cuda3std6ranges3__45__cpo6cbeginE:
	.zero		1
	.type		_ZN34_INTERNAL_3b496bcc_4_k_cu_596b96576thrust24THRUST_300001_SM_1000_NS12placeholders2_7E,@object
	.size		_ZN34_INTERNAL_3b496bcc_4_k_cu_596b96576thrust24THRUST_300001_SM_1000_NS12placeholders2_7E,(_ZN34_INTERNAL_3b496bcc_4_k_cu_596b96574cuda3std3__45__cpo7crbeginE - _ZN34_INTERNAL_3b496bcc_4_k_cu_596b96576thrust24THRUST_300001_SM_1000_NS12placeholders2_7E)
_ZN34_INTERNAL_3b496bcc_4_k_cu_596b96576thrust24THRUST_300001_SM_1000_NS12placeholders2_7E:
	.zero		1
	.type		_ZN34_INTERNAL_3b496bcc_4_k_cu_596b96574cuda3std3__45__cpo7crbeginE,@object
	.size		_ZN34_INTERNAL_3b496bcc_4_k_cu_596b96574cuda3std3__45__cpo7crbeginE,(_ZN34_INTERNAL_3b496bcc_4_k_cu_596b96574cuda3std6ranges3__45__cpo4nextE - _ZN34_INTERNAL_3b496bcc_4_k_cu_596b96574cuda3std3__45__cpo7crbeginE)
_ZN34_INTERNAL_3b496bcc_4_k_cu_596b96574cuda3std3__45__cpo7crbeginE:
	.zero		1
	.type		_ZN34_INTERNAL_3b496bcc_4_k_cu_596b96574cuda3std6ranges3__45__cpo4nextE,@object
	.size		_ZN34_INTERNAL_3b496bcc_4_k_cu_596b96574cuda3std6ranges3__45__cpo4nextE,(_ZN34_INTERNAL_3b496bcc_4_k_cu_596b96574cuda3std6ranges3__45__cpo4swapE - _ZN34_INTERNAL_3b496bcc_4_k_cu_596b96574cuda3std6ranges3__45__cpo4nextE)
_ZN34_INTERNAL_3b496bcc_4_k_cu_596b96574cuda3std6ranges3__45__cpo4nextE:
	.zero		1
	.type		_ZN34_INTERNAL_3b496bcc_4_k_cu_596b96574cuda3std6ranges3__45__cpo4swapE,@object
	.size		_ZN34_INTERNAL_3b496bcc_4_k_cu_596b96574cuda3std6ranges3__45__cpo4swapE,(_ZN34_INTERNAL_3b496bcc_4_k_cu_596b96576thrust24THRUST_300001_SM_1000_NS8cuda_cub10par_nosyncE - _ZN34_INTERNAL_3b496bcc_4_k_cu_596b96574cuda3std6ranges3__45__cpo4swapE)
_ZN34_INTERNAL_3b496bcc_4_k_cu_596b96574cuda3std6ranges3__45__cpo4swapE:
	.zero		1
	.type		_ZN34_INTERNAL_3b496bcc_4_k_cu_596b96576thrust24THRUST_300001_SM_1000_NS8cuda_cub10par_nosyncE,@object
	.size		_ZN34_INTERNAL_3b496bcc_4_k_cu_596b96576thrust24THRUST_300001_SM_1000_NS8cuda_cub10par_nosyncE,(_ZN34_INTERNAL_3b496bcc_4_k_cu_596b96576thrust24THRUST_300001_SM_1000_NS12placeholders2_9E - _ZN34_INTERNAL_3b496bcc_4_k_cu_596b96576thrust24THRUST_300001_SM_1000_NS8cuda_cub10par_nosyncE)
_ZN34_INTERNAL_3b496bcc_4_k_cu_596b96576thrust24THRUST_300001_SM_1000_NS8cuda_cub10par_nosyncE:
	.zero		1
	.type		_ZN34_INTERNAL_3b496bcc_4_k_cu_596b96576thrust24THRUST_300001_SM_1000_NS12placeholders2_9E,@object
	.size		_ZN34_INTERNAL_3b496bcc_4_k_cu_596b96576thrust24THRUST_300001_SM_1000_NS12placeholders2_9E,(_ZN34_INTERNAL_3b496bcc_4_k_cu_596b96574cuda3std3__436_GLOBAL__N__3b496bcc_4_k_cu_596b96576ignoreE - _ZN34_INTERNAL_3b496bcc_4_k_cu_596b96576thrust24THRUST_300001_SM_1000_NS12placeholders2_9E)
_ZN34_INTERNAL_3b496bcc_4_k_cu_596b96576thrust24THRUST_300001_SM_1000_NS12placeholders2_9E:
	.zero		1
	.type		_ZN34_INTERNAL_3b496bcc_4_k_cu_596b96574cuda3std3__436_GLOBAL__N__3b496bcc_4_k_cu_596b96576ignoreE,@object
	.size		_ZN34_INTERNAL_3b496bcc_4_k_cu_596b96574cuda3std3__436_GLOBAL__N__3b496bcc_4_k_cu_596b96576ignoreE,(_ZN34_INTERNAL_3b496bcc_4_k_cu_596b96574cuda3std6ranges3__45__cpo4dataE - _ZN34_INTERNAL_3b496bcc_4_k_cu_596b96574cuda3std3__436_GLOBAL__N__3b496bcc_4_k_cu_596b96576ignoreE)
_ZN34_INTERNAL_3b496bcc_4_k_cu_596b96574cuda3std3__436_GLOBAL__N__3b496bcc_4_k_cu_596b96576ignoreE:
	.zero		1
	.type		_ZN34_INTERNAL_3b496bcc_4_k_cu_596b96574cuda3std6ranges3__45__cpo4dataE,@object
	.size		_ZN34_INTERNAL_3b496bcc_4_k_cu_596b96574cuda3std6ranges3__45__cpo4dataE,(_ZN34_INTERNAL_3b496bcc_4_k_cu_596b96576thrust24THRUST_300001_SM_1000_NS12placeholders2_1E - _ZN34_INTERNAL_3b496bcc_4_k_cu_596b96574cuda3std6ranges3__45__cpo4dataE)
_ZN34_INTERNAL_3b496bcc_4_k_cu_596b96574cuda3std6ranges3__45__cpo4dataE:
	.zero		1
	.type		_ZN34_INTERNAL_3b496bcc_4_k_cu_596b96576thrust24THRUST_300001_SM_1000_NS12placeholders2_1E,@object
	.size		_ZN34_INTERNAL_3b496bcc_4_k_cu_596b96576thrust24THRUST_300001_SM_1000_NS12placeholders2_1E,(_ZN34_INTERNAL_3b496bcc_4_k_cu_596b96574cuda3std3__45__cpo5beginE - _ZN34_INTERNAL_3b496bcc_4_k_cu_596b96576thrust24THRUST_300001_SM_1000_NS12placeholders2_1E)
_ZN34_INTERNAL_3b496bcc_4_k_cu_596b96576thrust24THRUST_300001_SM_1000_NS12placeholders2_1E:
	.zero		1
	.type		_ZN34_INTERNAL_3b496bcc_4_k_cu_596b96574cuda3std3__45__cpo5beginE,@object
	.size		_ZN34_INTERNAL_3b496bcc_4_k_cu_596b96574cuda3std3__45__cpo5beginE,(_ZN34_INTERNAL_3b496bcc_4_k_cu_596b96574cuda3std6ranges3__45__cpo5beginE - _ZN34_INTERNAL_3b496bcc_4_k_cu_596b96574cuda3std3__45__cpo5beginE)
_ZN34_INTERNAL_3b496bcc_4_k_cu_596b96574cuda3std3__45__cpo5beginE:
	.zero		1
	.type		_ZN34_INTERNAL_3b496bcc_4_k_cu_596b96574cuda3std6ranges3__45__cpo5beginE,@object
	.size		_ZN34_INTERNAL_3b496bcc_4_k_cu_596b96574cuda3std6ranges3__45__cpo5beginE,(_ZN34_INTERNAL_3b496bcc_4_k_cu_596b96576thrust24THRUST_300001_SM_1000_NS12placeholders2_5E - _ZN34_INTERNAL_3b496bcc_4_k_cu_596b96574cuda3std6ranges3__45__cpo5beginE)
_ZN34_INTERNAL_3b496bcc_4_k_cu_596b96574cuda3std6ranges3__45__cpo5beginE:
	.zero		1
	.type		_ZN34_INTERNAL_3b496bcc_4_k_cu_596b96576thrust24THRUST_300001_SM_1000_NS12placeholders2_5E,@object
	.size		_ZN34_INTERNAL_3b496bcc_4_k_cu_596b96576thrust24THRUST_300001_SM_1000_NS12placeholders2_5E,(_ZN34_INTERNAL_3b496bcc_4_k_cu_596b96574cuda3std3__45__cpo6rbeginE - _ZN34_INTERNAL_3b496bcc_4_k_cu_596b96576thrust24THRUST_300001_SM_1000_NS12placeholders2_5E)
_ZN34_INTERNAL_3b496bcc_4_k_cu_596b96576thrust24THRUST_300001_SM_1000_NS12placeholders2_5E:
	.zero		1
	.type		_ZN34_INTERNAL_3b496bcc_4_k_cu_596b96574cuda3std3__45__cpo6rbeginE,@object
	.size		_ZN34_INTERNAL_3b496bcc_4_k_cu_596b96574cuda3std3__45__cpo6rbeginE,(_ZN34_INTERNAL_3b496bcc_4_k_cu_596b96574cuda3std6ranges3__45__cpo7advanceE - _ZN34_INTERNAL_3b496bcc_4_k_cu_596b96574cuda3std3__45__cpo6rbeginE)
_ZN34_INTERNAL_3b496bcc_4_k_cu_596b96574cuda3std3__45__cpo6rbeginE:
	.zero		1
	.type		_ZN34_INTERNAL_3b496bcc_4_k_cu_596b96574cuda3std6ranges3__45__cpo7advanceE,@object
	.size		_ZN34_INTERNAL_3b496bcc_4_k_cu_596b96574cuda3std6ranges3__45__cpo7advanceE,(_ZN34_INTERNAL_3b496bcc_4_k_cu_596b96574cuda3std3__47nulloptE - _ZN34_INTERNAL_3b496bcc_4_k_cu_596b96574cuda3std6ranges3__45__cpo7advanceE)
_ZN34_INTERNAL_3b496bcc_4_k_cu_596b96574cuda3std6ranges3__45__cpo7advanceE:
	.zero		1
	.type		_ZN34_INTERNAL_3b496bcc_4_k_cu_596b96574cuda3std3__47nulloptE,@object
	.size		_ZN34_INTERNAL_3b496bcc_4_k_cu_596b96574cuda3std3__47nulloptE,(_ZN34_INTERNAL_3b496bcc_4_k_cu_596b96574cuda3std6ranges3__45__cpo8distanceE - _ZN34_INTERNAL_3b496bcc_4_k_cu_596b96574cuda3std3__47nulloptE)
_ZN34_INTERNAL_3b496bcc_4_k_cu_596b96574cuda3std3__47nulloptE:
	.zero		1
	.type		_ZN34_INTERNAL_3b496bcc_4_k_cu_596b96574cuda3std6ranges3__45__cpo8distanceE,@object
	.size		_ZN34_INTERNAL_3b496bcc_4_k_cu_596b96574cuda3std6ranges3__45__cpo8distanceE,(_ZN34_INTERNAL_3b496bcc_4_k_cu_596b96576thrust24THRUST_300001_SM_1000_NS12placeholders3_10E - _ZN34_INTERNAL_3b496bcc_4_k_cu_596b96574cuda3std6ranges3__45__cpo8distanceE)
_ZN34_INTERNAL_3b496bcc_4_k_cu_596b96574cuda3std6ranges3__45__cpo8distanceE:
	.zero		1
	.type		_ZN34_INTERNAL_3b496bcc_4_k_cu_596b96576thrust24THRUST_300001_SM_1000_NS12placeholders3_10E,@object
	.size		_ZN34_INTERNAL_3b496bcc_4_k_cu_596b96576thrust24THRUST_300001_SM_1000_NS12placeholders3_10E,(_ZN34_INTERNAL_3b496bcc_4_k_cu_596b96574cuda3std3__419piecewise_constructE - _ZN34_INTERNAL_3b496bcc_4_k_cu_596b96576thrust24THRUST_300001_SM_1000_NS12placeholders3_10E)
_ZN34_INTERNAL_3b496bcc_4_k_cu_596b96576thrust24THRUST_300001_SM_1000_NS12placeholders3_10E:
	.zero		1
	.type		_ZN34_INTERNAL_3b496bcc_4_k_cu_596b96574cuda3std3__419piecewise_constructE,@object
	.size		_ZN34_INTERNAL_3b496bcc_4_k_cu_596b96574cuda3std3__419piecewise_constructE,(_ZN34_INTERNAL_3b496bcc_4_k_cu_596b96574cuda3std6ranges3__45__cpo5cdataE - _ZN34_INTERNAL_3b496bcc_4_k_cu_596b96574cuda3std3__419piecewise_constructE)
_ZN34_INTERNAL_3b496bcc_4_k_cu_596b96574cuda3std3__419piecewise_constructE:
	.zero		1
	.type		_ZN34_INTERNAL_3b496bcc_4_k_cu_596b96574cuda3std6ranges3__45__cpo5cdataE,@object
	.size		_ZN34_INTERNAL_3b496bcc_4_k_cu_596b96574cuda3std6ranges3__45__cpo5cdataE,(_ZN34_INTERNAL_3b496bcc_4_k_cu_596b96576thrust24THRUST_300001_SM_1000_NS12placeholders2_2E - _ZN34_INTERNAL_3b496bcc_4_k_cu_596b96574cuda3std6ranges3__45__cpo5cdataE)
_ZN34_INTERNAL_3b496bcc_4_k_cu_596b96574cuda3std6ranges3__45__cpo5cdataE:
	.zero		1
	.type		_ZN34_INTERNAL_3b496bcc_4_k_cu_596b96576thrust24THRUST_300001_SM_1000_NS12placeholders2_2E,@object
	.size		_ZN34_INTERNAL_3b496bcc_4_k_cu_596b96576thrust24THRUST_300001_SM_1000_NS12placeholders2_2E,(_ZN34_INTERNAL_3b496bcc_4_k_cu_596b96574cuda3std3__45__cpo3endE - _ZN34_INTERNAL_3b496bcc_4_k_cu_596b96576thrust24THRUST_300001_SM_1000_NS12placeholders2_2E)
_ZN34_INTERNAL_3b496bcc_4_k_cu_596b96576thrust24THRUST_300001_SM_1000_NS12placeholders2_2E:
	.zero		1
	.type		_ZN34_INTERNAL_3b496bcc_4_k_cu_596b96574cuda3std3__45__cpo3endE,@object
	.size		_ZN34_INTERNAL_3b496bcc_4_k_cu_596b96574cuda3std3__45__cpo3endE,(_ZN34_INTERNAL_3b496bcc_4_k_cu_596b96574cuda3std6ranges3__45__cpo3endE - _ZN34_INTERNAL_3b496bcc_4_k_cu_596b96574cuda3std3__45__cpo3endE)
_ZN34_INTERNAL_3b496bcc_4_k_cu_596b96574cuda3std3__45__cpo3endE:
	.zero		1
	.type		_ZN34_INTERNAL_3b496bcc_4_k_cu_596b96574cuda3std6ranges3__45__cpo3endE,@object
	.size		_ZN34_INTERNAL_3b496bcc_4_k_cu_596b96574cuda3std6ranges3__45__cpo3endE,(_ZN34_INTERNAL_3b496bcc_4_k_cu_596b96576thrust24THRUST_300001_SM_1000_NS12placeholders2_6E - _ZN34_INTERNAL_3b496bcc_4_k_cu_596b96574cuda3std6ranges3__45__cpo3endE)
_ZN34_INTERNAL_3b496bcc_4_k_cu_596b96574cuda3std6ranges3__45__cpo3endE:
	.zero		1
	.type		_ZN34_INTERNAL_3b496bcc_4_k_cu_596b96576thrust24THRUST_300001_SM_1000_NS12placeholders2_6E,@object
	.size		_ZN34_INTERNAL_3b496bcc_4_k_cu_596b96576thrust24THRUST_300001_SM_1000_NS12placeholders2_6E,(_ZN34_INTERNAL_3b496bcc_4_k_cu_596b96574cuda3std3__45__cpo4rendE - _ZN34_INTERNAL_3b496bcc_4_k_cu_596b96576thrust24THRUST_300001_SM_1000_NS12placeholders2_6E)
_ZN34_INTERNAL_3b496bcc_4_k_cu_596b96576thrust24THRUST_300001_SM_1000_NS12placeholders2_6E:
	.zero		1
	.type		_ZN34_INTERNAL_3b496bcc_4_k_cu_596b96574cuda3std3__45__cpo4rendE,@object
	.size		_ZN34_INTERNAL_3b496bcc_4_k_cu_596b96574cuda3std3__45__cpo4rendE,(_ZN34_INTERNAL_3b496bcc_4_k_cu_596b96574cuda3std6ranges3__45__cpo9iter_swapE - _ZN34_INTERNAL_3b496bcc_4_k_cu_596b96574cuda3std3__45__cpo4rendE)
_ZN34_INTERNAL_3b496bcc_4_k_cu_596b96574cuda3std3__45__cpo4rendE:
	.zero		1
	.type		_ZN34_INTERNAL_3b496bcc_4_k_cu_596b96574cuda3std6ranges3__45__cpo9iter_swapE,@object
	.size		_ZN34_INTERNAL_3b496bcc_4_k_cu_596b96574cuda3std6ranges3__45__cpo9iter_swapE,(_ZN34_INTERNAL_3b496bcc_4_k_cu_596b96574cuda3std3__48unexpectE - _ZN34_INTERNAL_3b496bcc_4_k_cu_596b96574cuda3std6ranges3__45__cpo9iter_swapE)
_ZN34_INTERNAL_3b496bcc_4_k_cu_596b96574cuda3std6ranges3__45__cpo9iter_swapE:
	.zero		1
	.type		_ZN34_INTERNAL_3b496bcc_4_k_cu_596b96574cuda3std3__48unexpectE,@object
	.size		_ZN34_INTERNAL_3b496bcc_4_k_cu_596b96574cuda3std3__48unexpectE,(_ZN34_INTERNAL_3b496bcc_4_k_cu_596b96576thrust24THRUST_300001_SM_1000_NS8cuda_cub3parE - _ZN34_INTERNAL_3b496bcc_4_k_cu_596b96574cuda3std3__48unexpectE)
_ZN34_INTERNAL_3b496bcc_4_k_cu_596b96574cuda3std3__48unexpectE:
	.zero		1
	.type		_ZN34_INTERNAL_3b496bcc_4_k_cu_596b96576thrust24THRUST_300001_SM_1000_NS8cuda_cub3parE,@object
	.size		_ZN34_INTERNAL_3b496bcc_4_k_cu_596b96576thrust24THRUST_300001_SM_1000_NS8cuda_cub3parE,(_ZN34_INTERNAL_3b496bcc_4_k_cu_596b96576thrust24THRUST_300001_SM_1000_NS12placeholders2_4E - _ZN34_INTERNAL_3b496bcc_4_k_cu_596b96576thrust24THRUST_300001_SM_1000_NS8cuda_cub3parE)
_ZN34_INTERNAL_3b496bcc_4_k_cu_596b96576thrust24THRUST_300001_SM_1000_NS8cuda_cub3parE:
	.zero		1
	.type		_ZN34_INTERNAL_3b496bcc_4_k_cu_596b96576thrust24THRUST_300001_SM_1000_NS12placeholders2_4E,@object
	.size		_ZN34_INTERNAL_3b496bcc_4_k_cu_596b96576thrust24THRUST_300001_SM_1000_NS12placeholders2_4E,(_ZN34_INTERNAL_3b496bcc_4_k_cu_596b96574cuda3std3__45__cpo4cendE - _ZN34_INTERNAL_3b496bcc_4_k_cu_596b96576thrust24THRUST_300001_SM_1000_NS12placeholders2_4E)
_ZN34_INTERNAL_3b496bcc_4_k_cu_596b96576thrust24THRUST_300001_SM_1000_NS12placeholders2_4E:
	.zero		1
	.type		_ZN34_INTERNAL_3b496bcc_4_k_cu_596b96574cuda3std3__45__cpo4cendE,@object
	.size		_ZN34_INTERNAL_3b496bcc_4_k_cu_596b96574cuda3std3__45__cpo4cendE,(_ZN34_INTERNAL_3b496bcc_4_k_cu_596b96574cuda3std6ranges3__45__cpo4cendE - _ZN34_INTERNAL_3b496bcc_4_k_cu_596b96574cuda3std3__45__cpo4cendE)
_ZN34_INTERNAL_3b496bcc_4_k_cu_596b96574cuda3std3__45__cpo4cendE:
	.zero		1
	.type		_ZN34_INTERNAL_3b496bcc_4_k_cu_596b96574cuda3std6ranges3__45__cpo4cendE,@object
	.size		_ZN34_INTERNAL_3b496bcc_4_k_cu_596b96574cuda3std6ranges3__45__cpo4cendE,(_ZN34_INTERNAL_3b496bcc_4_k_cu_596b96574cuda3std3__420unreachable_sentinelE - _ZN34_INTERNAL_3b496bcc_4_k_cu_596b96574cuda3std6ranges3__45__cpo4cendE)
_ZN34_INTERNAL_3b496bcc_4_k_cu_596b96574cuda3std6ranges3__45__cpo4cendE:
	.zero		1
	.type		_ZN34_INTERNAL_3b496bcc_4_k_cu_596b96574cuda3std3__420unreachable_sentinelE,@object
	.size		_ZN34_INTERNAL_3b496bcc_4_k_cu_596b96574cuda3std3__420unreachable_sentinelE,(_ZN34_INTERNAL_3b496bcc_4_k_cu_596b96574cuda3std6ranges3__45__cpo5ssizeE - _ZN34_INTERNAL_3b496bcc_4_k_cu_596b96574cuda3std3__420unreachable_sentinelE)
_ZN34_INTERNAL_3b496bcc_4_k_cu_596b96574cuda3std3__420unreachable_sentinelE:
	.zero		1
	.type		_ZN34_INTERNAL_3b496bcc_4_k_cu_596b96574cuda3std6ranges3__45__cpo5ssizeE,@object
	.size		_ZN34_INTERNAL_3b496bcc_4_k_cu_596b96574cuda3std6ranges3__45__cpo5ssizeE,(_ZN34_INTERNAL_3b496bcc_4_k_cu_596b96576thrust24THRUST_300001_SM_1000_NS12placeholders2_8E - _ZN34_INTERNAL_3b496bcc_4_k_cu_596b96574cuda3std6ranges3__45__cpo5ssizeE)
_ZN34_INTERNAL_3b496bcc_4_k_cu_596b96574cuda3std6ranges3__45__cpo5ssizeE:
	.zero		1
	.type		_ZN34_INTERNAL_3b496bcc_4_k_cu_596b96576thrust24THRUST_300001_SM_1000_NS12placeholders2_8E,@object
	.size		_ZN34_INTERNAL_3b496bcc_4_k_cu_596b96576thrust24THRUST_300001_SM_1000_NS12placeholders2_8E,(_ZN34_INTERNAL_3b496bcc_4_k_cu_596b96574cuda3std3__45__cpo5crendE - _ZN34_INTERNAL_3b496bcc_4_k_cu_596b96576thrust24THRUST_300001_SM_1000_NS12placeholders2_8E)
_ZN34_INTERNAL_3b496bcc_4_k_cu_596b96576thrust24THRUST_300001_SM_1000_NS12placeholders2_8E:
	.zero		1
	.type		_ZN34_INTERNAL_3b496bcc_4_k_cu_596b96574cuda3std3__45__cpo5crendE,@object
	.size		_ZN34_INTERNAL_3b496bcc_4_k_cu_596b96574cuda3std3__45__cpo5crendE,(_ZN34_INTERNAL_3b496bcc_4_k_cu_596b96574cuda3std6ranges3__45__cpo4prevE - _ZN34_INTERNAL_3b496bcc_4_k_cu_596b96574cuda3std3__45__cpo5crendE)
_ZN34_INTERNAL_3b496bcc_4_k_cu_596b96574cuda3std3__45__cpo5crendE:
	.zero		1
	.type		_ZN34_INTERNAL_3b496bcc_4_k_cu_596b96574cuda3std6ranges3__45__cpo4prevE,@object
	.size		_ZN34_INTERNAL_3b496bcc_4_k_cu_596b96574cuda3std6ranges3__45__cpo4prevE,(_ZN34_INTERNAL_3b496bcc_4_k_cu_596b96574cuda3std6ranges3__45__cpo9iter_moveE - _ZN34_INTERNAL_3b496bcc_4_k_cu_596b96574cuda3std6ranges3__45__cpo4prevE)
_ZN34_INTERNAL_3b496bcc_4_k_cu_596b96574cuda3std6ranges3__45__cpo4prevE:
	.zero		1
	.type		_ZN34_INTERNAL_3b496bcc_4_k_cu_596b96574cuda3std6ranges3__45__cpo9iter_moveE,@object
	.size		_ZN34_INTERNAL_3b496bcc_4_k_cu_596b96574cuda3std6ranges3__45__cpo9iter_moveE,(_ZN34_INTERNAL_3b496bcc_4_k_cu_596b96576thrust24THRUST_300001_SM_1000_NS6system6detail10sequential3seqE - _ZN34_INTERNAL_3b496bcc_4_k_cu_596b96574cuda3std6ranges3__45__cpo9iter_moveE)
_ZN34_INTERNAL_3b496bcc_4_k_cu_596b96574cuda3std6ranges3__45__cpo9iter_moveE:
	.zero		1
	.type		_ZN34_INTERNAL_3b496bcc_4_k_cu_596b96576thrust24THRUST_300001_SM_1000_NS6system6detail10sequential3seqE,@object
	.size		_ZN34_INTERNAL_3b496bcc_4_k_cu_596b96576thrust24THRUST_300001_SM_1000_NS6system6detail10sequential3seqE,(.L_31 - _ZN34_INTERNAL_3b496bcc_4_k_cu_596b96576thrust24THRUST_300001_SM_1000_NS6system6detail10sequential3seqE)
_ZN34_INTERNAL_3b496bcc_4_k_cu_596b96576thrust24THRUST_300001_SM_1000_NS6system6detail10sequential3seqE:
	.zero		1
.L_31:


//--------------------- .nv.shared._ZN3cub18CUB_300001_SM_10006detail6reduce18DeviceReduceKernelINS2_10policy_hubIiyN4cuda3std3__44plusIiEEE10Policy1000EN6thrust24THRUST_300001_SM_1000_NS6detail15normal_iteratorINSD_10device_ptrIcEEEEyS9_iNS7_10__identityEEEvT0_PT3_T1_NS0_13GridEvenShareISN_EET2_T4_ --------------------------
	.section	.nv.shared._ZN3cub18CUB_300001_SM_10006detail6reduce18DeviceReduceKernelINS2_10policy_hubIiyN4cuda3std3__44plusIiEEE10Policy1000EN6thrust24THRUST_300001_SM_1000_NS6detail15normal_iteratorINSD_10device_ptrIcEEEEyS9_iNS7_10__identityEEEvT0_PT3_T1_NS0_13GridEvenShareISN_EET2_T4_,"aw",@nobits
	.sectionflags	@""
	.align	4
.nv.shared._ZN3cub18CUB_300001_SM_10006detail6reduce18DeviceReduceKernelINS2_10policy_hubIiyN4cuda3std3__44plusIiEEE10Policy1000EN6thrust24THRUST_300001_SM_1000_NS6detail15normal_iteratorINSD_10device_ptrIcEEEEyS9_iNS7_10__identityEEEvT0_PT3_T1_NS0_13GridEvenShareISN_EET2_T4_:
	.zero		1068


//--------------------- .nv.shared._ZN3cub18CUB_300001_SM_10006detail6reduce28DeviceReduceSingleTileKernelINS2_10policy_hubIiyN4cuda3std3__44plusIiEEE10Policy1000EN6thrust24THRUST_300001_SM_1000_NS6detail15normal_iteratorINSD_10device_ptrIcEEEEPiyS9_iiNS7_10__identityEEEvT0_T1_T2_T3_T4_T6_ --------------------------
	.section	.nv.shared._ZN3cub18CUB_300001_SM_10006detail6reduce28DeviceReduceSingleTileKernelINS2_10policy_hubIiyN4cuda3std3__44plusIiEEE10Policy1000EN6thrust24THRUST_300001_SM_1000_NS6detail15normal_iteratorINSD_10device_ptrIcEEEEPiyS9_iiNS7_10__identityEEEvT0_T1_T2_T3_T4_T6_,"aw",@nobits
	.sectionflags	@""
	.align	4
.nv.shared._ZN3cub18CUB_300001_SM_10006detail6reduce28DeviceReduceSingleTileKernelINS2_10policy_hubIiyN4cuda3std3__44plusIiEEE10Policy1000EN6thrust24THRUST_300001_SM_1000_NS6detail15normal_iteratorINSD_10device_ptrIcEEEEPiyS9_iiNS7_10__identityEEEvT0_T1_T2_T3_T4_T6_:
	.zero		1068


//--------------------- .nv.shared._ZN3cub18CUB_300001_SM_10006detail6reduce28DeviceReduceSingleTileKernelINS2_10policy_hubIijN4cuda3std3__44plusIiEEE10Policy1000EPiSC_iS9_iiNS7_10__identityEEEvT0_T1_T2_T3_T4_T6_ --------------------------
	.section	.nv.shared._ZN3cub18CUB_300001_SM_10006detail6reduce28DeviceReduceSingleTileKernelINS2_10policy_hubIijN4cuda3std3__44plusIiEEE10Policy1000EPiSC_iS9_iiNS7_10__identityEEEvT0_T1_T2_T3_T4_T6_,"aw",@nobits
	.sectionflags	@""
	.align	4
.nv.shared._ZN3cub18CUB_300001_SM_10006detail6reduce28DeviceReduceSingleTileKernelINS2_10policy_hubIijN4cuda3std3__44plusIiEEE10Policy1000EPiSC_iS9_iiNS7_10__identityEEEvT0_T1_T2_T3_T4_T6_:
	.zero		1068


//--------------------- .nv.shared._ZN3cub18CUB_300001_SM_10006detail6reduce18DeviceReduceKernelINS2_10policy_hubIijN4cuda3std3__44plusIiEEE10Policy1000EN6thrust24THRUST_300001_SM_1000_NS6detail15normal_iteratorINSD_10device_ptrIcEEEEjS9_iNS7_10__identityEEEvT0_PT3_T1_NS0_13GridEvenShareISN_EET2_T4_ --------------------------
	.section	.nv.shared._ZN3cub18CUB_300001_SM_10006detail6reduce18DeviceReduceKernelINS2_10policy_hubIijN4cuda3std3__44plusIiEEE10Policy1000EN6thrust24THRUST_300001_SM_1000_NS6detail15normal_iteratorINSD_10device_ptrIcEEEEjS9_iNS7_10__identityEEEvT0_PT3_T1_NS0_13GridEvenShareISN_EET2_T4_,"aw",@nobits
	.sectionflags	@""
	.align	4
.nv.shared._ZN3cub18CUB_300001_SM_10006detail6reduce18DeviceReduceKernelINS2_10policy_hubIijN4cuda3std3__44plusIiEEE10Policy1000EN6thrust24THRUST_300001_SM_1000_NS6detail15normal_iteratorINSD_10device_ptrIcEEEEjS9_iNS7_10__identityEEEvT0_PT3_T1_NS0_13GridEvenShareISN_EET2_T4_:
	.zero		1068


//--------------------- .nv.shared._ZN3cub18CUB_300001_SM_10006detail6reduce28DeviceReduceSingleTileKernelINS2_10policy_hubIijN4cuda3std3__44plusIiEEE10Policy1000EN6thrust24THRUST_300001_SM_1000_NS6detail15normal_iteratorINSD_10device_ptrIcEEEEPijS9_iiNS7_10__identityEEEvT0_T1_T2_T3_T4_T6_ --------------------------
	.section	.nv.shared._ZN3cub18CUB_300001_SM_10006detail6reduce28DeviceReduceSingleTileKernelINS2_10policy_hubIijN4cuda3std3__44plusIiEEE10Policy1000EN6thrust24THRUST_300001_SM_1000_NS6detail15normal_iteratorINSD_10device_ptrIcEEEEPijS9_iiNS7_10__identityEEEvT0_T1_T2_T3_T4_T6_,"aw",@nobits
	.sectionflags	@""
	.align	4
.nv.shared._ZN3cub18CUB_300001_SM_10006detail6reduce28DeviceReduceSingleTileKernelINS2_10policy_hubIijN4cuda3std3__44plusIiEEE10Policy1000EN6thrust24THRUST_300001_SM_1000_NS6detail15normal_iteratorINSD_10device_ptrIcEEEEPijS9_iiNS7_10__identityEEEvT0_T1_T2_T3_T4_T6_:
	.zero		1068


//--------------------- .nv.constant0._ZN3cub18CUB_300001_SM_10006detail6reduce28DeviceReduceSingleTileKernelINS2_10policy_hubIiyN4cuda3std3__44plusIiEEE10Policy1000EPiSC_iS9_iiNS7_10__identityEEEvT0_T1_T2_T3_T4_T6_ --------------------------
	.section	.nv.constant0._ZN3cub18CUB_300001_SM_10006detail6reduce28DeviceReduceSingleTileKernelINS2_10policy_hubIiyN4cuda3std3__44plusIiEEE10Policy1000EPiSC_iS9_iiNS7_10__identityEEEvT0_T1_T2_T3_T4_T6_,"a",@progbits
	.sectionflags	@""
	.align	4
.nv.constant0._ZN3cub18CUB_300001_SM_10006detail6reduce28DeviceReduceSingleTileKernelINS2_10policy_hubIiyN4cuda3std3__44plusIiEEE10Policy1000EPiSC_iS9_iiNS7_10__identityEEEvT0_T1_T2_T3_T4_T6_:
	.zero		925


//--------------------- .nv.constant0._ZN3cub18CUB_300001_SM_10006detail6reduce18DeviceReduceKernelINS2_10policy_hubIiyN4cuda3std3__44plusIiEEE10Policy1000EN6thrust24THRUST_300001_SM_1000_NS6detail15normal_iteratorINSD_10device_ptrIcEEEEyS9_iNS7_10__identityEEEvT0_PT3_T1_NS0_13GridEvenShareISN_EET2_T4_ --------------------------
	.section	.nv.constant0._ZN3cub18CUB_300001_SM_10006detail6reduce18DeviceReduceKernelINS2_10policy_hubIiyN4cuda3std3__44plusIiEEE10Policy1000EN6thrust24THRUST_300001_SM_1000_NS6detail15normal_iteratorINSD_10device_ptrIcEEEEyS9_iNS7_10__identityEEEvT0_PT3_T1_NS0_13GridEvenShareISN_EET2_T4_,"a",@progbits
	.sectionflags	@""
	.align	4
.nv.constant0._ZN3cub18CUB_300001_SM_10006detail6reduce18DeviceReduceKernelINS2_10policy_hubIiyN4cuda3std3__44plusIiEEE10Policy1000EN6thrust24THRUST_300001_SM_1000_NS6detail15normal_iteratorINSD_10device_ptrIcEEEEyS9_iNS7_10__identityEEEvT0_PT3_T1_NS0_13GridEvenShareISN_EET2_T4_:
	.zero		994


//--------------------- .nv.constant0._ZN3cub18CUB_300001_SM_10006detail6reduce28DeviceReduceSingleTileKernelINS2_10policy_hubIiyN4cuda3std3__44plusIiEEE10Policy1000EN6thrust24THRUST_300001_SM_1000_NS6detail15normal_iteratorINSD_10device_ptrIcEEEEPiyS9_iiNS7_10__identityEEEvT0_T1_T2_T3_T4_T6_ --------------------------
	.section	.nv.constant0._ZN3cub18CUB_300001_SM_10006detail6reduce28DeviceReduceSingleTileKernelINS2_10policy_hubIiyN4cuda3std3__44plusIiEEE10Policy1000EN6thrust24THRUST_300001_SM_1000_NS6detail15normal_iteratorINSD_10device_ptrIcEEEEPiyS9_iiNS7_10__identityEEEvT0_T1_T2_T3_T4_T6_,"a",@progbits
	.sectionflags	@""
	.align	4
.nv.constant0._ZN3cub18CUB_300001_SM_10006detail6reduce28DeviceReduceSingleTileKernelINS2_10policy_hubIiyN4cuda3std3__44plusIiEEE10Policy1000EN6thrust24THRUST_300001_SM_1000_NS6detail15normal_iteratorINSD_10device_ptrIcEEEEPiyS9_iiNS7_10__identityEEEvT0_T1_T2_T3_T4_T6_:
	.zero		929


//--------------------- .nv.constant0._ZN3cub18CUB_300001_SM_10006detail6reduce28DeviceReduceSingleTileKernelINS2_10policy_hubIijN4cuda3std3__44plusIiEEE10Policy1000EPiSC_iS9_iiNS7_10__identityEEEvT0_T1_T2_T3_T4_T6_ --------------------------
	.section	.nv.constant0._ZN3cub18CUB_300001_SM_10006detail6reduce28DeviceReduceSingleTileKernelINS2_10policy_hubIijN4cuda3std3__44plusIiEEE10Policy1000EPiSC_iS9_iiNS7_10__identityEEEvT0_T1_T2_T3_T4_T6_,"a",@progbits
	.sectionflags	@""
	.align	4
.nv.constant0._ZN3cub18CUB_300001_SM_10006detail6reduce28DeviceReduceSingleTileKernelINS2_10policy_hubIijN4cuda3std3__44plusIiEEE10Policy1000EPiSC_iS9_iiNS7_10__identityEEEvT0_T1_T2_T3_T4_T6_:
	.zero		925


//--------------------- .nv.constant0._ZN3cub18CUB_300001_SM_10006detail6reduce18DeviceReduceKernelINS2_10policy_hubIijN4cuda3std3__44plusIiEEE10Policy1000EN6thrust24THRUST_300001_SM_1000_NS6detail15normal_iteratorINSD_10device_ptrIcEEEEjS9_iNS7_10__identityEEEvT0_PT3_T1_NS0_13GridEvenShareISN_EET2_T4_ --------------------------
	.section	.nv.constant0._ZN3cub18CUB_300001_SM_10006detail6reduce18DeviceReduceKernelINS2_10policy_hubIijN4cuda3std3__44plusIiEEE10Policy1000EN6thrust24THRUST_300001_SM_1000_NS6detail15normal_iteratorINSD_10device_ptrIcEEEEjS9_iNS7_10__identityEEEvT0_PT3_T1_NS0_13GridEvenShareISN_EET2_T4_,"a",@progbits
	.sectionflags	@""
	.align	4
.nv.constant0._ZN3cub18CUB_300001_SM_10006detail6reduce18DeviceReduceKernelINS2_10policy_hubIijN4cuda3std3__44plusIiEEE10Policy1000EN6thrust24THRUST_300001_SM_1000_NS6detail15normal_iteratorINSD_10device_ptrIcEEEEjS9_iNS7_10__identityEEEvT0_PT3_T1_NS0_13GridEvenShareISN_EET2_T4_:
	.zero		958


//--------------------- .nv.constant0._ZN3cub18CUB_300001_SM_10006detail6reduce28DeviceReduceSingleTileKernelINS2_10policy_hubIijN4cuda3std3__44plusIiEEE10Policy1000EN6thrust24THRUST_300001_SM_1000_NS6detail15normal_iteratorINSD_10device_ptrIcEEEEPijS9_iiNS7_10__identityEEEvT0_T1_T2_T3_T4_T6_ --------------------------
	.section	.nv.constant0._ZN3cub18CUB_300001_SM_10006detail6reduce28DeviceReduceSingleTileKernelINS2_10policy_hubIijN4cuda3std3__44plusIiEEE10Policy1000EN6thrust24THRUST_300001_SM_1000_NS6detail15normal_iteratorINSD_10device_ptrIcEEEEPijS9_iiNS7_10__identityEEEvT0_T1_T2_T3_T4_T6_,"a",@progbits
	.sectionflags	@""
	.align	4
.nv.constant0._ZN3cub18CUB_300001_SM_10006detail6reduce28DeviceReduceSingleTileKernelINS2_10policy_hubIijN4cuda3std3__44plusIiEEE10Policy1000EN6thrust24THRUST_300001_SM_1000_NS6detail15normal_iteratorINSD_10device_ptrIcEEEEPijS9_iiNS7_10__identityEEEvT0_T1_T2_T3_T4_T6_:
	.zero		925


//--------------------- .nv.constant0._ZN3cub18CUB_300001_SM_10006detail9transform16transform_kernelINS2_10policy_hubILb1EN4cuda3std3__45tupleIJN6thrust24THRUST_300001_SM_1000_NS6detail15normal_iteratorINSA_10device_ptrIcEEEESF_EEEE10policy1000El14sequence_matchSF_JPcSK_EEEvT0_iT1_T2_DpNS2_10kernel_argIT3_EE --------------------------
	.section	.nv.constant0._ZN3cub18CUB_300001_SM_10006detail9transform16transform_kernelINS2_10policy_hubILb1EN4cuda3std3__45tupleIJN6thrust24THRUST_300001_SM_1000_NS6detail15normal_iteratorINSA_10device_ptrIcEEEESF_EEEE10policy1000El14sequence_matchSF_JPcSK_EEEvT0_iT1_T2_DpNS2_10kernel_argIT3_EE,"a",@progbits
	.sectionflags	@""
	.align	4
.nv.constant0._ZN3cub18CUB_300001_SM_10006detail9transform16transform_kernelINS2_10policy_hubILb1EN4cuda3std3__45tupleIJN6thrust24THRUST_300001_SM_1000_NS6detail15normal_iteratorINSA_10device_ptrIcEEEESF_EEEE10policy1000El14sequence_matchSF_JPcSK_EEEvT0_iT1_T2_DpNS2_10kernel_argIT3_EE:
	.zero		952


//--------------------- .nv.constant0._ZN3cub18CUB_300001_SM_10006detail9transform16transform_kernelINS2_10policy_hubILb1EN4cuda3std3__45tupleIJN6thrust24THRUST_300001_SM_1000_NS6detail15normal_iteratorINSA_10device_ptrIcEEEESF_EEEE10policy1000Ei14sequence_matchSF_JPcSK_EEEvT0_iT1_T2_DpNS2_10kernel_argIT3_EE --------------------------
	.section	.nv.constant0._ZN3cub18CUB_300001_SM_10006detail9transform16transform_kernelINS2_10policy_hubILb1EN4cuda3std3__45tupleIJN6thrust24THRUST_300001_SM_1000_NS6detail15normal_iteratorINSA_10device_ptrIcEEEESF_EEEE10policy1000Ei14sequence_matchSF_JPcSK_EEEvT0_iT1_T2_DpNS2_10kernel_argIT3_EE,"a",@progbits
	.sectionflags	@""
	.align	4
.nv.constant0._ZN3cub18CUB_300001_SM_10006detail9transform16transform_kernelINS2_10policy_hubILb1EN4cuda3std3__45tupleIJN6thrust24THRUST_300001_SM_1000_NS6detail15normal_iteratorINSA_10device_ptrIcEEEESF_EEEE10policy1000Ei14sequence_matchSF_JPcSK_EEEvT0_iT1_T2_DpNS2_10kernel_argIT3_EE:
	.zero		952


//--------------------- .nv.constant0._ZN3cub18CUB_300001_SM_10006detail8for_each13static_kernelINS2_12policy_hub_t12policy_500_tEmN6thrust24THRUST_300001_SM_1000_NS8cuda_cub20__uninitialized_fill7functorINS7_10device_ptrIcEEcEEEEvT0_T1_ --------------------------
	.section	.nv.constant0._ZN3cub18CUB_300001_SM_10006detail8for_each13static_kernelINS2_12policy_hub_t12policy_500_tEmN6thrust24THRUST_300001_SM_1000_NS8cuda_cub20__uninitialized_fill7functorINS7_10device_ptrIcEEcEEEEvT0_T1_,"a",@progbits
	.sectionflags	@""
	.align	4
.nv.constant0._ZN3cub18CUB_300001_SM_10006detail8for_each13static_kernelINS2_12policy_hub_t12policy_500_tEmN6thrust24THRUST_300001_SM_1000_NS8cuda_cub20__uninitialized_fill7functorINS7_10device_ptrIcEEcEEEEvT0_T1_:
	.zero		920


//--------------------- .nv.constant0._ZN3cub18CUB_300001_SM_10006detail11EmptyKernelIvEEvv --------------------------
	.section	.nv.constant0._ZN3cub18CUB_300001_SM_10006detail11EmptyKernelIvEEvv,"a",@progbits
	.sectionflags	@""
	.align	4
.nv.constant0._ZN3cub18CUB_300001_SM_10006detail11EmptyKernelIvEEvv:
	.zero		896


//--------------------- SYMBOLS --------------------------

	.type		.nv.reservedSmem.offset0,@object
	.size		.nv.reservedSmem.offset0,0x4
	.type		.nv.reservedSmem.cap,@object
	.size		.nv.reservedSmem.cap,0x4
